//
// Generated by NVIDIA NVVM Compiler
//
// Compiler Build ID: CL-36424714
// Cuda compilation tools, release 13.0, V13.0.88
// Based on NVVM 20.0.0
//

.version 9.0
.target sm_100
.address_size 64

	// .globl	_Z12conv2d_naivePKfPfiiS0_i
.const .align 4 .b8 cKernel[900];
.extern .shared .align 16 .b8 smem[];

.visible .entry _Z12conv2d_naivePKfPfiiS0_i(
	.param .u64 .ptr .align 1 _Z12conv2d_naivePKfPfiiS0_i_param_0,
	.param .u64 .ptr .align 1 _Z12conv2d_naivePKfPfiiS0_i_param_1,
	.param .u32 _Z12conv2d_naivePKfPfiiS0_i_param_2,
	.param .u32 _Z12conv2d_naivePKfPfiiS0_i_param_3,
	.param .u64 .ptr .align 1 _Z12conv2d_naivePKfPfiiS0_i_param_4,
	.param .u32 _Z12conv2d_naivePKfPfiiS0_i_param_5
)
{
	.reg .pred 	%p<13>;
	.reg .b32 	%r<125>;
	.reg .b32 	%f<71>;
	.reg .b64 	%rd<47>;

	ld.param.u64 	%rd4, [_Z12conv2d_naivePKfPfiiS0_i_param_0];
	ld.param.u64 	%rd3, [_Z12conv2d_naivePKfPfiiS0_i_param_1];
	ld.param.u32 	%r32, [_Z12conv2d_naivePKfPfiiS0_i_param_2];
	ld.param.u32 	%r33, [_Z12conv2d_naivePKfPfiiS0_i_param_3];
	ld.param.u64 	%rd5, [_Z12conv2d_naivePKfPfiiS0_i_param_4];
	ld.param.u32 	%r34, [_Z12conv2d_naivePKfPfiiS0_i_param_5];
	cvta.to.global.u64 	%rd1, %rd4;
	cvta.to.global.u64 	%rd2, %rd5;
	mov.u32 	%r35, %ctaid.y;
	mov.u32 	%r36, %ntid.y;
	mov.u32 	%r37, %tid.y;
	mad.lo.s32 	%r1, %r35, %r36, %r37;
	mov.u32 	%r38, %ctaid.x;
	mov.u32 	%r39, %ntid.x;
	mov.u32 	%r40, %tid.x;
	mad.lo.s32 	%r2, %r38, %r39, %r40;
	shr.u32 	%r41, %r34, 31;
	add.s32 	%r42, %r34, %r41;
	shr.s32 	%r3, %r42, 1;
	setp.ge.s32 	%p1, %r1, %r32;
	setp.ge.s32 	%p2, %r2, %r33;
	or.pred  	%p3, %p1, %p2;
	@%p3 bra 	$L__BB0_17;
	neg.s32 	%r4, %r3;
	setp.lt.s32 	%p4, %r34, -1;
	mov.f32 	%f69, 0f00000000;
	@%p4 bra 	$L__BB0_16;
	add.s32 	%r5, %r32, -1;
	add.s32 	%r6, %r33, -1;
	abs.s32 	%r7, %r3;
	add.s32 	%r8, %r3, %r7;
	add.s32 	%r43, %r8, 1;
	and.b32  	%r9, %r43, 7;
	mov.f32 	%f69, 0f00000000;
	mov.u32 	%r117, %r4;
$L__BB0_3:
	mov.u32 	%r10, %r117;
	setp.lt.u32 	%p5, %r8, 7;
	add.s32 	%r44, %r10, %r1;
	max.s32 	%r45, %r44, 0;
	min.s32 	%r46, %r45, %r5;
	add.s32 	%r47, %r10, %r3;
	mul.lo.s32 	%r118, %r47, %r34;
	add.s32 	%r12, %r118, %r3;
	mul.lo.s32 	%r13, %r46, %r33;
	mov.u32 	%r123, %r4;
	@%p5 bra 	$L__BB0_7;
	add.s32 	%r48, %r8, 1;
	and.b32  	%r49, %r48, -8;
	neg.s32 	%r120, %r49;
	sub.s32 	%r121, 3, %r3;
	sub.s32 	%r119, %r2, %r3;
$L__BB0_5:
	.pragma "nounroll";
	max.s32 	%r50, %r119, 0;
	min.s32 	%r51, %r50, %r6;
	mul.wide.s32 	%rd6, %r118, 4;
	add.s64 	%rd7, %rd2, %rd6;
	ld.global.nc.f32 	%f18, [%rd7];
	add.s32 	%r52, %r51, %r13;
	mul.wide.s32 	%rd8, %r52, 4;
	add.s64 	%rd9, %rd1, %rd8;
	ld.global.nc.f32 	%f19, [%rd9];
	fma.rn.f32 	%f20, %f18, %f19, %f69;
	add.s32 	%r53, %r119, 1;
	max.s32 	%r54, %r53, 0;
	min.s32 	%r55, %r54, %r6;
	ld.global.nc.f32 	%f21, [%rd7+4];
	add.s32 	%r56, %r55, %r13;
	mul.wide.s32 	%rd10, %r56, 4;
	add.s64 	%rd11, %rd1, %rd10;
	ld.global.nc.f32 	%f22, [%rd11];
	fma.rn.f32 	%f23, %f21, %f22, %f20;
	add.s32 	%r57, %r119, 2;
	max.s32 	%r58, %r57, 0;
	min.s32 	%r59, %r58, %r6;
	ld.global.nc.f32 	%f24, [%rd7+8];
	add.s32 	%r60, %r59, %r13;
	mul.wide.s32 	%rd12, %r60, 4;
	add.s64 	%rd13, %rd1, %rd12;
	ld.global.nc.f32 	%f25, [%rd13];
	fma.rn.f32 	%f26, %f24, %f25, %f23;
	add.s32 	%r61, %r119, 3;
	max.s32 	%r62, %r61, 0;
	min.s32 	%r63, %r62, %r6;
	ld.global.nc.f32 	%f27, [%rd7+12];
	add.s32 	%r64, %r63, %r13;
	mul.wide.s32 	%rd14, %r64, 4;
	add.s64 	%rd15, %rd1, %rd14;
	ld.global.nc.f32 	%f28, [%rd15];
	fma.rn.f32 	%f29, %f27, %f28, %f26;
	add.s32 	%r65, %r119, 4;
	max.s32 	%r66, %r65, 0;
	min.s32 	%r67, %r66, %r6;
	ld.global.nc.f32 	%f30, [%rd7+16];
	add.s32 	%r68, %r67, %r13;
	mul.wide.s32 	%rd16, %r68, 4;
	add.s64 	%rd17, %rd1, %rd16;
	ld.global.nc.f32 	%f31, [%rd17];
	fma.rn.f32 	%f32, %f30, %f31, %f29;
	add.s32 	%r69, %r119, 5;
	max.s32 	%r70, %r69, 0;
	min.s32 	%r71, %r70, %r6;
	ld.global.nc.f32 	%f33, [%rd7+20];
	add.s32 	%r72, %r71, %r13;
	mul.wide.s32 	%rd18, %r72, 4;
	add.s64 	%rd19, %rd1, %rd18;
	ld.global.nc.f32 	%f34, [%rd19];
	fma.rn.f32 	%f35, %f33, %f34, %f32;
	add.s32 	%r73, %r119, 6;
	max.s32 	%r74, %r73, 0;
	min.s32 	%r75, %r74, %r6;
	ld.global.nc.f32 	%f36, [%rd7+24];
	add.s32 	%r76, %r75, %r13;
	mul.wide.s32 	%rd20, %r76, 4;
	add.s64 	%rd21, %rd1, %rd20;
	ld.global.nc.f32 	%f37, [%rd21];
	fma.rn.f32 	%f38, %f36, %f37, %f35;
	add.s32 	%r77, %r119, 7;
	max.s32 	%r78, %r77, 0;
	min.s32 	%r79, %r78, %r6;
	ld.global.nc.f32 	%f39, [%rd7+28];
	add.s32 	%r80, %r79, %r13;
	mul.wide.s32 	%rd22, %r80, 4;
	add.s64 	%rd23, %rd1, %rd22;
	ld.global.nc.f32 	%f40, [%rd23];
	fma.rn.f32 	%f69, %f39, %f40, %f38;
	add.s32 	%r121, %r121, 8;
	add.s32 	%r120, %r120, 8;
	add.s32 	%r119, %r119, 8;
	add.s32 	%r118, %r118, 8;
	setp.ne.s32 	%p6, %r120, 0;
	@%p6 bra 	$L__BB0_5;
	add.s32 	%r123, %r121, -3;
$L__BB0_7:
	setp.eq.s32 	%p7, %r9, 0;
	@%p7 bra 	$L__BB0_15;
	add.s32 	%r81, %r9, -1;
	setp.lt.u32 	%p8, %r81, 3;
	@%p8 bra 	$L__BB0_10;
	add.s32 	%r82, %r123, %r2;
	max.s32 	%r83, %r82, 0;
	min.s32 	%r84, %r83, %r6;
	add.s32 	%r85, %r12, %r123;
	mul.wide.s32 	%rd24, %r85, 4;
	add.s64 	%rd25, %rd2, %rd24;
	ld.global.nc.f32 	%f42, [%rd25];
	add.s32 	%r86, %r84, %r13;
	mul.wide.s32 	%rd26, %r86, 4;
	add.s64 	%rd27, %rd1, %rd26;
	ld.global.nc.f32 	%f43, [%rd27];
	fma.rn.f32 	%f44, %f42, %f43, %f69;
	add.s32 	%r87, %r82, 1;
	max.s32 	%r88, %r87, 0;
	min.s32 	%r89, %r88, %r6;
	ld.global.nc.f32 	%f45, [%rd25+4];
	add.s32 	%r90, %r89, %r13;
	mul.wide.s32 	%rd28, %r90, 4;
	add.s64 	%rd29, %rd1, %rd28;
	ld.global.nc.f32 	%f46, [%rd29];
	fma.rn.f32 	%f47, %f45, %f46, %f44;
	add.s32 	%r91, %r82, 2;
	max.s32 	%r92, %r91, 0;
	min.s32 	%r93, %r92, %r6;
	ld.global.nc.f32 	%f48, [%rd25+8];
	add.s32 	%r94, %r93, %r13;
	mul.wide.s32 	%rd30, %r94, 4;
	add.s64 	%rd31, %rd1, %rd30;
	ld.global.nc.f32 	%f49, [%rd31];
	fma.rn.f32 	%f50, %f48, %f49, %f47;
	add.s32 	%r95, %r82, 3;
	max.s32 	%r96, %r95, 0;
	min.s32 	%r97, %r96, %r6;
	ld.global.nc.f32 	%f51, [%rd25+12];
	add.s32 	%r98, %r97, %r13;
	mul.wide.s32 	%rd32, %r98, 4;
	add.s64 	%rd33, %rd1, %rd32;
	ld.global.nc.f32 	%f52, [%rd33];
	fma.rn.f32 	%f69, %f51, %f52, %f50;
	add.s32 	%r123, %r123, 4;
$L__BB0_10:
	add.s32 	%r100, %r8, 1;
	and.b32  	%r99, %r100, 3;
	setp.eq.s32 	%p9, %r99, 0;
	@%p9 bra 	$L__BB0_15;
	setp.eq.s32 	%p10, %r99, 1;
	@%p10 bra 	$L__BB0_13;
	add.s32 	%r101, %r123, %r2;
	max.s32 	%r102, %r101, 0;
	min.s32 	%r103, %r102, %r6;
	add.s32 	%r104, %r12, %r123;
	mul.wide.s32 	%rd34, %r104, 4;
	add.s64 	%rd35, %rd2, %rd34;
	ld.global.nc.f32 	%f54, [%rd35];
	add.s32 	%r105, %r103, %r13;
	mul.wide.s32 	%rd36, %r105, 4;
	add.s64 	%rd37, %rd1, %rd36;
	ld.global.nc.f32 	%f55, [%rd37];
	fma.rn.f32 	%f56, %f54, %f55, %f69;
	add.s32 	%r106, %r101, 1;
	max.s32 	%r107, %r106, 0;
	min.s32 	%r108, %r107, %r6;
	ld.global.nc.f32 	%f57, [%rd35+4];
	add.s32 	%r109, %r108, %r13;
	mul.wide.s32 	%rd38, %r109, 4;
	add.s64 	%rd39, %rd1, %rd38;
	ld.global.nc.f32 	%f58, [%rd39];
	fma.rn.f32 	%f69, %f57, %f58, %f56;
	add.s32 	%r123, %r123, 2;
$L__BB0_13:
	and.b32  	%r110, %r8, 1;
	setp.eq.b32 	%p11, %r110, 1;
	@%p11 bra 	$L__BB0_15;
	add.s32 	%r111, %r123, %r2;
	max.s32 	%r112, %r111, 0;
	min.s32 	%r113, %r112, %r6;
	add.s32 	%r114, %r12, %r123;
	mul.wide.s32 	%rd40, %r114, 4;
	add.s64 	%rd41, %rd2, %rd40;
	ld.global.nc.f32 	%f59, [%rd41];
	add.s32 	%r115, %r113, %r13;
	mul.wide.s32 	%rd42, %r115, 4;
	add.s64 	%rd43, %rd1, %rd42;
	ld.global.nc.f32 	%f60, [%rd43];
	fma.rn.f32 	%f69, %f59, %f60, %f69;
$L__BB0_15:
	add.s32 	%r117, %r10, 1;
	setp.ne.s32 	%p12, %r10, %r7;
	@%p12 bra 	$L__BB0_3;
$L__BB0_16:
	mad.lo.s32 	%r116, %r33, %r1, %r2;
	cvta.to.global.u64 	%rd44, %rd3;
	mul.wide.s32 	%rd45, %r116, 4;
	add.s64 	%rd46, %rd44, %rd45;
	st.global.f32 	[%rd46], %f69;
$L__BB0_17:
	ret;

}
	// .globl	_Z12conv2d_tiledILi32ELi16ELi3EEvPKfPfiiS1_b
.visible .entry _Z12conv2d_tiledILi32ELi16ELi3EEvPKfPfiiS1_b(
	.param .u64 .ptr .align 1 _Z12conv2d_tiledILi32ELi16ELi3EEvPKfPfiiS1_b_param_0,
	.param .u64 .ptr .align 1 _Z12conv2d_tiledILi32ELi16ELi3EEvPKfPfiiS1_b_param_1,
	.param .u32 _Z12conv2d_tiledILi32ELi16ELi3EEvPKfPfiiS1_b_param_2,
	.param .u32 _Z12conv2d_tiledILi32ELi16ELi3EEvPKfPfiiS1_b_param_3,
	.param .u64 .ptr .align 1 _Z12conv2d_tiledILi32ELi16ELi3EEvPKfPfiiS1_b_param_4,
	.param .u8 _Z12conv2d_tiledILi32ELi16ELi3EEvPKfPfiiS1_b_param_5
)
.maxntid 512
.minnctapersm 2
{
	.reg .pred 	%p<14>;
	.reg .b16 	%rs<2>;
	.reg .b32 	%r<104>;
	.reg .b32 	%f<68>;
	.reg .b64 	%rd<31>;

	ld.param.u64 	%rd4, [_Z12conv2d_tiledILi32ELi16ELi3EEvPKfPfiiS1_b_param_0];
	ld.param.u64 	%rd2, [_Z12conv2d_tiledILi32ELi16ELi3EEvPKfPfiiS1_b_param_1];
	ld.param.u32 	%r32, [_Z12conv2d_tiledILi32ELi16ELi3EEvPKfPfiiS1_b_param_2];
	ld.param.u32 	%r33, [_Z12conv2d_tiledILi32ELi16ELi3EEvPKfPfiiS1_b_param_3];
	ld.param.u64 	%rd3, [_Z12conv2d_tiledILi32ELi16ELi3EEvPKfPfiiS1_b_param_4];
	ld.param.s8 	%rs1, [_Z12conv2d_tiledILi32ELi16ELi3EEvPKfPfiiS1_b_param_5];
	cvta.to.global.u64 	%rd1, %rd4;
	mov.u32 	%r34, %ctaid.x;
	shl.b32 	%r1, %r34, 5;
	mov.u32 	%r2, %tid.x;
	add.s32 	%r3, %r1, %r2;
	mov.u32 	%r35, %ctaid.y;
	shl.b32 	%r4, %r35, 4;
	mov.u32 	%r5, %tid.y;
	add.s32 	%r6, %r4, %r5;
	add.s32 	%r7, %r1, -1;
	setp.gt.u32 	%p1, %r5, 17;
	@%p1 bra 	$L__BB1_11;
	add.s32 	%r8, %r32, -1;
	shl.b32 	%r9, %r2, 2;
	add.s32 	%r36, %r9, %r7;
	max.s32 	%r37, %r36, 0;
	add.s32 	%r10, %r33, -1;
	min.s32 	%r11, %r37, %r10;
	mad.lo.s32 	%r38, %r2, 3, %r3;
	max.s32 	%r39, %r38, 0;
	min.s32 	%r12, %r39, %r10;
	max.s32 	%r40, %r36, -2;
	add.s32 	%r41, %r40, 2;
	min.s32 	%r13, %r41, %r10;
	max.s32 	%r42, %r36, -3;
	add.s32 	%r43, %r42, 3;
	min.s32 	%r14, %r43, %r10;
	add.s32 	%r15, %r9, 128;
	add.s32 	%r16, %r4, -1;
	mov.u32 	%r100, %r5;
$L__BB1_2:
	mov.u32 	%r17, %r100;
	setp.lt.u32 	%p2, %r2, 8;
	add.s32 	%r44, %r16, %r17;
	max.s32 	%r45, %r44, 0;
	min.s32 	%r18, %r45, %r8;
	mov.u32 	%r101, %r9;
	@%p2 bra 	$L__BB1_17;
$L__BB1_3:
	setp.gt.u32 	%p3, %r101, 33;
	@%p3 bra 	$L__BB1_10;
	mul.lo.s32 	%r20, %r18, %r33;
	mul.lo.s32 	%r21, %r17, 34;
	sub.s32 	%r55, 2, %r101;
	and.b32  	%r22, %r55, 3;
	setp.eq.s32 	%p4, %r22, 0;
	mov.u32 	%r102, %r101;
	@%p4 bra 	$L__BB1_8;
	add.s32 	%r23, %r101, %r7;
	max.s32 	%r56, %r23, 0;
	min.s32 	%r57, %r56, %r10;
	add.s32 	%r58, %r57, %r20;
	mul.wide.s32 	%rd13, %r58, 4;
	add.s64 	%rd14, %rd1, %rd13;
	ld.global.nc.f32 	%f8, [%rd14];
	add.s32 	%r59, %r101, %r21;
	shl.b32 	%r60, %r59, 2;
	mov.u32 	%r61, smem;
	add.s32 	%r24, %r61, %r60;
	st.shared.f32 	[%r24], %f8;
	add.s32 	%r102, %r101, 1;
	setp.eq.s32 	%p5, %r22, 1;
	@%p5 bra 	$L__BB1_8;
	add.s32 	%r62, %r101, %r1;
	max.s32 	%r63, %r62, 0;
	min.s32 	%r64, %r63, %r10;
	add.s32 	%r65, %r64, %r20;
	mul.wide.s32 	%rd15, %r65, 4;
	add.s64 	%rd16, %rd1, %rd15;
	ld.global.nc.f32 	%f9, [%rd16];
	st.shared.f32 	[%r24+4], %f9;
	add.s32 	%r102, %r101, 2;
	setp.eq.s32 	%p6, %r22, 2;
	@%p6 bra 	$L__BB1_8;
	add.s32 	%r66, %r23, 2;
	max.s32 	%r67, %r66, 0;
	min.s32 	%r68, %r67, %r10;
	add.s32 	%r69, %r68, %r20;
	mul.wide.s32 	%rd17, %r69, 4;
	add.s64 	%rd18, %rd1, %rd17;
	ld.global.nc.f32 	%f10, [%rd18];
	st.shared.f32 	[%r24+8], %f10;
	add.s32 	%r102, %r101, 3;
$L__BB1_8:
	setp.gt.u32 	%p7, %r101, 30;
	@%p7 bra 	$L__BB1_10;
$L__BB1_9:
	add.s32 	%r70, %r102, %r7;
	max.s32 	%r71, %r70, 0;
	min.s32 	%r72, %r71, %r10;
	add.s32 	%r73, %r72, %r20;
	mul.wide.s32 	%rd19, %r73, 4;
	add.s64 	%rd20, %rd1, %rd19;
	ld.global.nc.f32 	%f11, [%rd20];
	add.s32 	%r74, %r102, %r21;
	shl.b32 	%r75, %r74, 2;
	mov.u32 	%r76, smem;
	add.s32 	%r77, %r76, %r75;
	st.shared.f32 	[%r77], %f11;
	add.s32 	%r78, %r102, %r1;
	max.s32 	%r79, %r78, 0;
	min.s32 	%r80, %r79, %r10;
	add.s32 	%r81, %r80, %r20;
	mul.wide.s32 	%rd21, %r81, 4;
	add.s64 	%rd22, %rd1, %rd21;
	ld.global.nc.f32 	%f12, [%rd22];
	st.shared.f32 	[%r77+4], %f12;
	add.s32 	%r82, %r70, 2;
	max.s32 	%r83, %r82, 0;
	min.s32 	%r84, %r83, %r10;
	add.s32 	%r85, %r84, %r20;
	mul.wide.s32 	%rd23, %r85, 4;
	add.s64 	%rd24, %rd1, %rd23;
	ld.global.nc.f32 	%f13, [%rd24];
	st.shared.f32 	[%r77+8], %f13;
	add.s32 	%r86, %r70, 3;
	max.s32 	%r87, %r86, 0;
	min.s32 	%r88, %r87, %r10;
	add.s32 	%r89, %r88, %r20;
	mul.wide.s32 	%rd25, %r89, 4;
	add.s64 	%rd26, %rd1, %rd25;
	ld.global.nc.f32 	%f14, [%rd26];
	st.shared.f32 	[%r77+12], %f14;
	add.s32 	%r102, %r102, 4;
	setp.ne.s32 	%p8, %r102, 34;
	@%p8 bra 	$L__BB1_9;
$L__BB1_10:
	add.s32 	%r100, %r17, 16;
	setp.lt.u32 	%p9, %r17, 2;
	@%p9 bra 	$L__BB1_2;
$L__BB1_11:
	bar.sync 	0;
	setp.ge.s32 	%p10, %r3, %r33;
	setp.ge.s32 	%p11, %r6, %r32;
	or.pred  	%p12, %p10, %p11;
	@%p12 bra 	$L__BB1_16;
	setp.ne.s16 	%p13, %rs1, 0;
	@%p13 bra 	$L__BB1_14;
	cvta.to.global.u64 	%rd27, %rd3;
	mad.lo.s32 	%r95, %r5, 34, %r2;
	ld.global.nc.f32 	%f41, [%rd27];
	shl.b32 	%r96, %r95, 2;
	mov.u32 	%r97, smem;
	add.s32 	%r98, %r97, %r96;
	ld.shared.f32 	%f42, [%r98];
	fma.rn.f32 	%f43, %f41, %f42, 0f00000000;
	ld.global.nc.f32 	%f44, [%rd27+4];
	ld.shared.f32 	%f45, [%r98+4];
	fma.rn.f32 	%f46, %f44, %f45, %f43;
	ld.global.nc.f32 	%f47, [%rd27+8];
	ld.shared.f32 	%f48, [%r98+8];
	fma.rn.f32 	%f49, %f47, %f48, %f46;
	ld.global.nc.f32 	%f50, [%rd27+12];
	ld.shared.f32 	%f51, [%r98+136];
	fma.rn.f32 	%f52, %f50, %f51, %f49;
	ld.global.nc.f32 	%f53, [%rd27+16];
	ld.shared.f32 	%f54, [%r98+140];
	fma.rn.f32 	%f55, %f53, %f54, %f52;
	ld.global.nc.f32 	%f56, [%rd27+20];
	ld.shared.f32 	%f57, [%r98+144];
	fma.rn.f32 	%f58, %f56, %f57, %f55;
	ld.global.nc.f32 	%f59, [%rd27+24];
	ld.shared.f32 	%f60, [%r98+272];
	fma.rn.f32 	%f61, %f59, %f60, %f58;
	ld.global.nc.f32 	%f62, [%rd27+28];
	ld.shared.f32 	%f63, [%r98+276];
	fma.rn.f32 	%f64, %f62, %f63, %f61;
	ld.global.nc.f32 	%f65, [%rd27+32];
	ld.shared.f32 	%f66, [%r98+280];
	fma.rn.f32 	%f67, %f65, %f66, %f64;
	bra.uni 	$L__BB1_15;
$L__BB1_14:
	mad.lo.s32 	%r91, %r5, 34, %r2;
	ld.const.f32 	%f15, [cKernel];
	shl.b32 	%r92, %r91, 2;
	mov.u32 	%r93, smem;
	add.s32 	%r94, %r93, %r92;
	ld.shared.f32 	%f16, [%r94];
	fma.rn.f32 	%f17, %f15, %f16, 0f00000000;
	ld.const.f32 	%f18, [cKernel+4];
	ld.shared.f32 	%f19, [%r94+4];
	fma.rn.f32 	%f20, %f18, %f19, %f17;
	ld.const.f32 	%f21, [cKernel+8];
	ld.shared.f32 	%f22, [%r94+8];
	fma.rn.f32 	%f23, %f21, %f22, %f20;
	ld.const.f32 	%f24, [cKernel+12];
	ld.shared.f32 	%f25, [%r94+136];
	fma.rn.f32 	%f26, %f24, %f25, %f23;
	ld.const.f32 	%f27, [cKernel+16];
	ld.shared.f32 	%f28, [%r94+140];
	fma.rn.f32 	%f29, %f27, %f28, %f26;
	ld.const.f32 	%f30, [cKernel+20];
	ld.shared.f32 	%f31, [%r94+144];
	fma.rn.f32 	%f32, %f30, %f31, %f29;
	ld.const.f32 	%f33, [cKernel+24];
	ld.shared.f32 	%f34, [%r94+272];
	fma.rn.f32 	%f35, %f33, %f34, %f32;
	ld.const.f32 	%f36, [cKernel+28];
	ld.shared.f32 	%f37, [%r94+276];
	fma.rn.f32 	%f38, %f36, %f37, %f35;
	ld.const.f32 	%f39, [cKernel+32];
	ld.shared.f32 	%f40, [%r94+280];
	fma.rn.f32 	%f67, %f39, %f40, %f38;
$L__BB1_15:
	mad.lo.s32 	%r99, %r33, %r6, %r3;
	cvta.to.global.u64 	%rd28, %rd2;
	mul.wide.s32 	%rd29, %r99, 4;
	add.s64 	%rd30, %rd28, %rd29;
	st.global.f32 	[%rd30], %f67;
$L__BB1_16:
	ret;
$L__BB1_17:
	mul.lo.s32 	%r46, %r18, %r33;
	add.s32 	%r47, %r11, %r46;
	mul.wide.s32 	%rd5, %r47, 4;
	add.s64 	%rd6, %rd1, %rd5;
	ld.global.nc.f32 	%f4, [%rd6];
	add.s32 	%r48, %r12, %r46;
	mul.wide.s32 	%rd7, %r48, 4;
	add.s64 	%rd8, %rd1, %rd7;
	ld.global.nc.f32 	%f5, [%rd8];
	add.s32 	%r49, %r13, %r46;
	mul.wide.s32 	%rd9, %r49, 4;
	add.s64 	%rd10, %rd1, %rd9;
	ld.global.nc.f32 	%f6, [%rd10];
	add.s32 	%r50, %r14, %r46;
	mul.wide.s32 	%rd11, %r50, 4;
	add.s64 	%rd12, %rd1, %rd11;
	ld.global.nc.f32 	%f7, [%rd12];
	mad.lo.s32 	%r51, %r17, 34, %r9;
	shl.b32 	%r52, %r51, 2;
	mov.u32 	%r53, smem;
	add.s32 	%r54, %r53, %r52;
	st.shared.v2.f32 	[%r54], {%f4, %f5};
	st.shared.v2.f32 	[%r54+8], {%f6, %f7};
	mov.u32 	%r101, %r15;
	bra.uni 	$L__BB1_3;

}
	// .globl	_Z12conv2d_tiledILi32ELi16ELi5EEvPKfPfiiS1_b
.visible .entry _Z12conv2d_tiledILi32ELi16ELi5EEvPKfPfiiS1_b(
	.param .u64 .ptr .align 1 _Z12conv2d_tiledILi32ELi16ELi5EEvPKfPfiiS1_b_param_0,
	.param .u64 .ptr .align 1 _Z12conv2d_tiledILi32ELi16ELi5EEvPKfPfiiS1_b_param_1,
	.param .u32 _Z12conv2d_tiledILi32ELi16ELi5EEvPKfPfiiS1_b_param_2,
	.param .u32 _Z12conv2d_tiledILi32ELi16ELi5EEvPKfPfiiS1_b_param_3,
	.param .u64 .ptr .align 1 _Z12conv2d_tiledILi32ELi16ELi5EEvPKfPfiiS1_b_param_4,
	.param .u8 _Z12conv2d_tiledILi32ELi16ELi5EEvPKfPfiiS1_b_param_5
)
.maxntid 512
.minnctapersm 2
{
	.reg .pred 	%p<14>;
	.reg .b16 	%rs<2>;
	.reg .b32 	%r<104>;
	.reg .b32 	%f<164>;
	.reg .b64 	%rd<31>;

	ld.param.u64 	%rd4, [_Z12conv2d_tiledILi32ELi16ELi5EEvPKfPfiiS1_b_param_0];
	ld.param.u64 	%rd2, [_Z12conv2d_tiledILi32ELi16ELi5EEvPKfPfiiS1_b_param_1];
	ld.param.u32 	%r32, [_Z12conv2d_tiledILi32ELi16ELi5EEvPKfPfiiS1_b_param_2];
	ld.param.u32 	%r33, [_Z12conv2d_tiledILi32ELi16ELi5EEvPKfPfiiS1_b_param_3];
	ld.param.u64 	%rd3, [_Z12conv2d_tiledILi32ELi16ELi5EEvPKfPfiiS1_b_param_4];
	ld.param.s8 	%rs1, [_Z12conv2d_tiledILi32ELi16ELi5EEvPKfPfiiS1_b_param_5];
	cvta.to.global.u64 	%rd1, %rd4;
	mov.u32 	%r34, %ctaid.x;
	shl.b32 	%r1, %r34, 5;
	mov.u32 	%r2, %tid.x;
	add.s32 	%r3, %r1, %r2;
	mov.u32 	%r35, %ctaid.y;
	shl.b32 	%r4, %r35, 4;
	mov.u32 	%r5, %tid.y;
	add.s32 	%r6, %r4, %r5;
	add.s32 	%r7, %r1, -2;
	setp.gt.u32 	%p1, %r5, 19;
	@%p1 bra 	$L__BB2_11;
	add.s32 	%r8, %r32, -1;
	shl.b32 	%r9, %r2, 2;
	add.s32 	%r36, %r9, %r7;
	max.s32 	%r37, %r36, 0;
	add.s32 	%r10, %r33, -1;
	min.s32 	%r11, %r37, %r10;
	max.s32 	%r38, %r36, -1;
	add.s32 	%r39, %r38, 1;
	min.s32 	%r12, %r39, %r10;
	mad.lo.s32 	%r40, %r2, 3, %r3;
	max.s32 	%r41, %r40, 0;
	min.s32 	%r13, %r41, %r10;
	max.s32 	%r42, %r36, -3;
	add.s32 	%r43, %r42, 3;
	min.s32 	%r14, %r43, %r10;
	add.s32 	%r15, %r9, 128;
	add.s32 	%r16, %r4, -2;
	mov.u32 	%r100, %r5;
$L__BB2_2:
	mov.u32 	%r17, %r100;
	setp.lt.u32 	%p2, %r2, 9;
	add.s32 	%r44, %r16, %r17;
	max.s32 	%r45, %r44, 0;
	min.s32 	%r18, %r45, %r8;
	mov.u32 	%r101, %r9;
	@%p2 bra 	$L__BB2_17;
$L__BB2_3:
	setp.gt.u32 	%p3, %r101, 35;
	@%p3 bra 	$L__BB2_10;
	mul.lo.s32 	%r20, %r18, %r33;
	mul.lo.s32 	%r21, %r17, 36;
	neg.s32 	%r55, %r101;
	and.b32  	%r22, %r55, 3;
	setp.eq.s32 	%p4, %r22, 0;
	mov.u32 	%r102, %r101;
	@%p4 bra 	$L__BB2_8;
	add.s32 	%r23, %r101, %r7;
	max.s32 	%r56, %r23, 0;
	min.s32 	%r57, %r56, %r10;
	add.s32 	%r58, %r57, %r20;
	mul.wide.s32 	%rd13, %r58, 4;
	add.s64 	%rd14, %rd1, %rd13;
	ld.global.nc.f32 	%f8, [%rd14];
	add.s32 	%r59, %r101, %r21;
	shl.b32 	%r60, %r59, 2;
	mov.u32 	%r61, smem;
	add.s32 	%r24, %r61, %r60;
	st.shared.f32 	[%r24], %f8;
	add.s32 	%r102, %r101, 1;
	setp.eq.s32 	%p5, %r22, 1;
	@%p5 bra 	$L__BB2_8;
	add.s32 	%r62, %r23, 1;
	max.s32 	%r63, %r62, 0;
	min.s32 	%r64, %r63, %r10;
	add.s32 	%r65, %r64, %r20;
	mul.wide.s32 	%rd15, %r65, 4;
	add.s64 	%rd16, %rd1, %rd15;
	ld.global.nc.f32 	%f9, [%rd16];
	st.shared.f32 	[%r24+4], %f9;
	add.s32 	%r102, %r101, 2;
	setp.eq.s32 	%p6, %r22, 2;
	@%p6 bra 	$L__BB2_8;
	add.s32 	%r66, %r101, %r1;
	max.s32 	%r67, %r66, 0;
	min.s32 	%r68, %r67, %r10;
	add.s32 	%r69, %r68, %r20;
	mul.wide.s32 	%rd17, %r69, 4;
	add.s64 	%rd18, %rd1, %rd17;
	ld.global.nc.f32 	%f10, [%rd18];
	st.shared.f32 	[%r24+8], %f10;
	add.s32 	%r102, %r101, 3;
$L__BB2_8:
	setp.gt.u32 	%p7, %r101, 32;
	@%p7 bra 	$L__BB2_10;
$L__BB2_9:
	add.s32 	%r70, %r102, %r7;
	max.s32 	%r71, %r70, 0;
	min.s32 	%r72, %r71, %r10;
	add.s32 	%r73, %r72, %r20;
	mul.wide.s32 	%rd19, %r73, 4;
	add.s64 	%rd20, %rd1, %rd19;
	ld.global.nc.f32 	%f11, [%rd20];
	add.s32 	%r74, %r102, %r21;
	shl.b32 	%r75, %r74, 2;
	mov.u32 	%r76, smem;
	add.s32 	%r77, %r76, %r75;
	st.shared.f32 	[%r77], %f11;
	add.s32 	%r78, %r70, 1;
	max.s32 	%r79, %r78, 0;
	min.s32 	%r80, %r79, %r10;
	add.s32 	%r81, %r80, %r20;
	mul.wide.s32 	%rd21, %r81, 4;
	add.s64 	%rd22, %rd1, %rd21;
	ld.global.nc.f32 	%f12, [%rd22];
	st.shared.f32 	[%r77+4], %f12;
	add.s32 	%r82, %r102, %r1;
	max.s32 	%r83, %r82, 0;
	min.s32 	%r84, %r83, %r10;
	add.s32 	%r85, %r84, %r20;
	mul.wide.s32 	%rd23, %r85, 4;
	add.s64 	%rd24, %rd1, %rd23;
	ld.global.nc.f32 	%f13, [%rd24];
	st.shared.f32 	[%r77+8], %f13;
	add.s32 	%r86, %r70, 3;
	max.s32 	%r87, %r86, 0;
	min.s32 	%r88, %r87, %r10;
	add.s32 	%r89, %r88, %r20;
	mul.wide.s32 	%rd25, %r89, 4;
	add.s64 	%rd26, %rd1, %rd25;
	ld.global.nc.f32 	%f14, [%rd26];
	st.shared.f32 	[%r77+12], %f14;
	add.s32 	%r102, %r102, 4;
	setp.ne.s32 	%p8, %r102, 36;
	@%p8 bra 	$L__BB2_9;
$L__BB2_10:
	add.s32 	%r100, %r17, 16;
	setp.lt.u32 	%p9, %r17, 4;
	@%p9 bra 	$L__BB2_2;
$L__BB2_11:
	bar.sync 	0;
	setp.ge.s32 	%p10, %r3, %r33;
	setp.ge.s32 	%p11, %r6, %r32;
	or.pred  	%p12, %p10, %p11;
	@%p12 bra 	$L__BB2_16;
	setp.ne.s16 	%p13, %rs1, 0;
	@%p13 bra 	$L__BB2_14;
	cvta.to.global.u64 	%rd27, %rd3;
	mad.lo.s32 	%r95, %r5, 36, %r2;
	ld.global.nc.f32 	%f89, [%rd27];
	shl.b32 	%r96, %r95, 2;
	mov.u32 	%r97, smem;
	add.s32 	%r98, %r97, %r96;
	ld.shared.f32 	%f90, [%r98];
	fma.rn.f32 	%f91, %f89, %f90, 0f00000000;
	ld.global.nc.f32 	%f92, [%rd27+4];
	ld.shared.f32 	%f93, [%r98+4];
	fma.rn.f32 	%f94, %f92, %f93, %f91;
	ld.global.nc.f32 	%f95, [%rd27+8];
	ld.shared.f32 	%f96, [%r98+8];
	fma.rn.f32 	%f97, %f95, %f96, %f94;
	ld.global.nc.f32 	%f98, [%rd27+12];
	ld.shared.f32 	%f99, [%r98+12];
	fma.rn.f32 	%f100, %f98, %f99, %f97;
	ld.global.nc.f32 	%f101, [%rd27+16];
	ld.shared.f32 	%f102, [%r98+16];
	fma.rn.f32 	%f103, %f101, %f102, %f100;
	ld.global.nc.f32 	%f104, [%rd27+20];
	ld.shared.f32 	%f105, [%r98+144];
	fma.rn.f32 	%f106, %f104, %f105, %f103;
	ld.global.nc.f32 	%f107, [%rd27+24];
	ld.shared.f32 	%f108, [%r98+148];
	fma.rn.f32 	%f109, %f107, %f108, %f106;
	ld.global.nc.f32 	%f110, [%rd27+28];
	ld.shared.f32 	%f111, [%r98+152];
	fma.rn.f32 	%f112, %f110, %f111, %f109;
	ld.global.nc.f32 	%f113, [%rd27+32];
	ld.shared.f32 	%f114, [%r98+156];
	fma.rn.f32 	%f115, %f113, %f114, %f112;
	ld.global.nc.f32 	%f116, [%rd27+36];
	ld.shared.f32 	%f117, [%r98+160];
	fma.rn.f32 	%f118, %f116, %f117, %f115;
	ld.global.nc.f32 	%f119, [%rd27+40];
	ld.shared.f32 	%f120, [%r98+288];
	fma.rn.f32 	%f121, %f119, %f120, %f118;
	ld.global.nc.f32 	%f122, [%rd27+44];
	ld.shared.f32 	%f123, [%r98+292];
	fma.rn.f32 	%f124, %f122, %f123, %f121;
	ld.global.nc.f32 	%f125, [%rd27+48];
	ld.shared.f32 	%f126, [%r98+296];
	fma.rn.f32 	%f127, %f125, %f126, %f124;
	ld.global.nc.f32 	%f128, [%rd27+52];
	ld.shared.f32 	%f129, [%r98+300];
	fma.rn.f32 	%f130, %f128, %f129, %f127;
	ld.global.nc.f32 	%f131, [%rd27+56];
	ld.shared.f32 	%f132, [%r98+304];
	fma.rn.f32 	%f133, %f131, %f132, %f130;
	ld.global.nc.f32 	%f134, [%rd27+60];
	ld.shared.f32 	%f135, [%r98+432];
	fma.rn.f32 	%f136, %f134, %f135, %f133;
	ld.global.nc.f32 	%f137, [%rd27+64];
	ld.shared.f32 	%f138, [%r98+436];
	fma.rn.f32 	%f139, %f137, %f138, %f136;
	ld.global.nc.f32 	%f140, [%rd27+68];
	ld.shared.f32 	%f141, [%r98+440];
	fma.rn.f32 	%f142, %f140, %f141, %f139;
	ld.global.nc.f32 	%f143, [%rd27+72];
	ld.shared.f32 	%f144, [%r98+444];
	fma.rn.f32 	%f145, %f143, %f144, %f142;
	ld.global.nc.f32 	%f146, [%rd27+76];
	ld.shared.f32 	%f147, [%r98+448];
	fma.rn.f32 	%f148, %f146, %f147, %f145;
	ld.global.nc.f32 	%f149, [%rd27+80];
	ld.shared.f32 	%f150, [%r98+576];
	fma.rn.f32 	%f151, %f149, %f150, %f148;
	ld.global.nc.f32 	%f152, [%rd27+84];
	ld.shared.f32 	%f153, [%r98+580];
	fma.rn.f32 	%f154, %f152, %f153, %f151;
	ld.global.nc.f32 	%f155, [%rd27+88];
	ld.shared.f32 	%f156, [%r98+584];
	fma.rn.f32 	%f157, %f155, %f156, %f154;
	ld.global.nc.f32 	%f158, [%rd27+92];
	ld.shared.f32 	%f159, [%r98+588];
	fma.rn.f32 	%f160, %f158, %f159, %f157;
	ld.global.nc.f32 	%f161, [%rd27+96];
	ld.shared.f32 	%f162, [%r98+592];
	fma.rn.f32 	%f163, %f161, %f162, %f160;
	bra.uni 	$L__BB2_15;
$L__BB2_14:
	mad.lo.s32 	%r91, %r5, 36, %r2;
	ld.const.f32 	%f15, [cKernel];
	shl.b32 	%r92, %r91, 2;
	mov.u32 	%r93, smem;
	add.s32 	%r94, %r93, %r92;
	ld.shared.f32 	%f16, [%r94];
	fma.rn.f32 	%f17, %f15, %f16, 0f00000000;
	ld.const.f32 	%f18, [cKernel+4];
	ld.shared.f32 	%f19, [%r94+4];
	fma.rn.f32 	%f20, %f18, %f19, %f17;
	ld.const.f32 	%f21, [cKernel+8];
	ld.shared.f32 	%f22, [%r94+8];
	fma.rn.f32 	%f23, %f21, %f22, %f20;
	ld.const.f32 	%f24, [cKernel+12];
	ld.shared.f32 	%f25, [%r94+12];
	fma.rn.f32 	%f26, %f24, %f25, %f23;
	ld.const.f32 	%f27, [cKernel+16];
	ld.shared.f32 	%f28, [%r94+16];
	fma.rn.f32 	%f29, %f27, %f28, %f26;
	ld.const.f32 	%f30, [cKernel+20];
	ld.shared.f32 	%f31, [%r94+144];
	fma.rn.f32 	%f32, %f30, %f31, %f29;
	ld.const.f32 	%f33, [cKernel+24];
	ld.shared.f32 	%f34, [%r94+148];
	fma.rn.f32 	%f35, %f33, %f34, %f32;
	ld.const.f32 	%f36, [cKernel+28];
	ld.shared.f32 	%f37, [%r94+152];
	fma.rn.f32 	%f38, %f36, %f37, %f35;
	ld.const.f32 	%f39, [cKernel+32];
	ld.shared.f32 	%f40, [%r94+156];
	fma.rn.f32 	%f41, %f39, %f40, %f38;
	ld.const.f32 	%f42, [cKernel+36];
	ld.shared.f32 	%f43, [%r94+160];
	fma.rn.f32 	%f44, %f42, %f43, %f41;
	ld.const.f32 	%f45, [cKernel+40];
	ld.shared.f32 	%f46, [%r94+288];
	fma.rn.f32 	%f47, %f45, %f46, %f44;
	ld.const.f32 	%f48, [cKernel+44];
	ld.shared.f32 	%f49, [%r94+292];
	fma.rn.f32 	%f50, %f48, %f49, %f47;
	ld.const.f32 	%f51, [cKernel+48];
	ld.shared.f32 	%f52, [%r94+296];
	fma.rn.f32 	%f53, %f51, %f52, %f50;
	ld.const.f32 	%f54, [cKernel+52];
	ld.shared.f32 	%f55, [%r94+300];
	fma.rn.f32 	%f56, %f54, %f55, %f53;
	ld.const.f32 	%f57, [cKernel+56];
	ld.shared.f32 	%f58, [%r94+304];
	fma.rn.f32 	%f59, %f57, %f58, %f56;
	ld.const.f32 	%f60, [cKernel+60];
	ld.shared.f32 	%f61, [%r94+432];
	fma.rn.f32 	%f62, %f60, %f61, %f59;
	ld.const.f32 	%f63, [cKernel+64];
	ld.shared.f32 	%f64, [%r94+436];
	fma.rn.f32 	%f65, %f63, %f64, %f62;
	ld.const.f32 	%f66, [cKernel+68];
	ld.shared.f32 	%f67, [%r94+440];
	fma.rn.f32 	%f68, %f66, %f67, %f65;
	ld.const.f32 	%f69, [cKernel+72];
	ld.shared.f32 	%f70, [%r94+444];
	fma.rn.f32 	%f71, %f69, %f70, %f68;
	ld.const.f32 	%f72, [cKernel+76];
	ld.shared.f32 	%f73, [%r94+448];
	fma.rn.f32 	%f74, %f72, %f73, %f71;
	ld.const.f32 	%f75, [cKernel+80];
	ld.shared.f32 	%f76, [%r94+576];
	fma.rn.f32 	%f77, %f75, %f76, %f74;
	ld.const.f32 	%f78, [cKernel+84];
	ld.shared.f32 	%f79, [%r94+580];
	fma.rn.f32 	%f80, %f78, %f79, %f77;
	ld.const.f32 	%f81, [cKernel+88];
	ld.shared.f32 	%f82, [%r94+584];
	fma.rn.f32 	%f83, %f81, %f82, %f80;
	ld.const.f32 	%f84, [cKernel+92];
	ld.shared.f32 	%f85, [%r94+588];
	fma.rn.f32 	%f86, %f84, %f85, %f83;
	ld.const.f32 	%f87, [cKernel+96];
	ld.shared.f32 	%f88, [%r94+592];
	fma.rn.f32 	%f163, %f87, %f88, %f86;
$L__BB2_15:
	mad.lo.s32 	%r99, %r33, %r6, %r3;
	cvta.to.global.u64 	%rd28, %rd2;
	mul.wide.s32 	%rd29, %r99, 4;
	add.s64 	%rd30, %rd28, %rd29;
	st.global.f32 	[%rd30], %f163;
$L__BB2_16:
	ret;
$L__BB2_17:
	mul.lo.s32 	%r46, %r18, %r33;
	add.s32 	%r47, %r11, %r46;
	mul.wide.s32 	%rd5, %r47, 4;
	add.s64 	%rd6, %rd1, %rd5;
	ld.global.nc.f32 	%f4, [%rd6];
	add.s32 	%r48, %r12, %r46;
	mul.wide.s32 	%rd7, %r48, 4;
	add.s64 	%rd8, %rd1, %rd7;
	ld.global.nc.f32 	%f5, [%rd8];
	add.s32 	%r49, %r13, %r46;
	mul.wide.s32 	%rd9, %r49, 4;
	add.s64 	%rd10, %rd1, %rd9;
	ld.global.nc.f32 	%f6, [%rd10];
	add.s32 	%r50, %r14, %r46;
	mul.wide.s32 	%rd11, %r50, 4;
	add.s64 	%rd12, %rd1, %rd11;
	ld.global.nc.f32 	%f7, [%rd12];
	mad.lo.s32 	%r51, %r17, 36, %r9;
	shl.b32 	%r52, %r51, 2;
	mov.u32 	%r53, smem;
	add.s32 	%r54, %r53, %r52;
	st.shared.v4.f32 	[%r54], {%f4, %f5, %f6, %f7};
	mov.u32 	%r101, %r15;
	bra.uni 	$L__BB2_3;

}
	// .globl	_Z12conv2d_tiledILi32ELi16ELi7EEvPKfPfiiS1_b
.visible .entry _Z12conv2d_tiledILi32ELi16ELi7EEvPKfPfiiS1_b(
	.param .u64 .ptr .align 1 _Z12conv2d_tiledILi32ELi16ELi7EEvPKfPfiiS1_b_param_0,
	.param .u64 .ptr .align 1 _Z12conv2d_tiledILi32ELi16ELi7EEvPKfPfiiS1_b_param_1,
	.param .u32 _Z12conv2d_tiledILi32ELi16ELi7EEvPKfPfiiS1_b_param_2,
	.param .u32 _Z12conv2d_tiledILi32ELi16ELi7EEvPKfPfiiS1_b_param_3,
	.param .u64 .ptr .align 1 _Z12conv2d_tiledILi32ELi16ELi7EEvPKfPfiiS1_b_param_4,
	.param .u8 _Z12conv2d_tiledILi32ELi16ELi7EEvPKfPfiiS1_b_param_5
)
.maxntid 512
.minnctapersm 2
{
	.reg .pred 	%p<14>;
	.reg .b16 	%rs<2>;
	.reg .b32 	%r<104>;
	.reg .b32 	%f<308>;
	.reg .b64 	%rd<31>;

	ld.param.u64 	%rd4, [_Z12conv2d_tiledILi32ELi16ELi7EEvPKfPfiiS1_b_param_0];
	ld.param.u64 	%rd2, [_Z12conv2d_tiledILi32ELi16ELi7EEvPKfPfiiS1_b_param_1];
	ld.param.u32 	%r32, [_Z12conv2d_tiledILi32ELi16ELi7EEvPKfPfiiS1_b_param_2];
	ld.param.u32 	%r33, [_Z12conv2d_tiledILi32ELi16ELi7EEvPKfPfiiS1_b_param_3];
	ld.param.u64 	%rd3, [_Z12conv2d_tiledILi32ELi16ELi7EEvPKfPfiiS1_b_param_4];
	ld.param.s8 	%rs1, [_Z12conv2d_tiledILi32ELi16ELi7EEvPKfPfiiS1_b_param_5];
	cvta.to.global.u64 	%rd1, %rd4;
	mov.u32 	%r34, %ctaid.x;
	shl.b32 	%r1, %r34, 5;
	mov.u32 	%r2, %tid.x;
	add.s32 	%r3, %r1, %r2;
	mov.u32 	%r35, %ctaid.y;
	shl.b32 	%r4, %r35, 4;
	mov.u32 	%r5, %tid.y;
	add.s32 	%r6, %r4, %r5;
	add.s32 	%r7, %r1, -3;
	setp.gt.u32 	%p1, %r5, 21;
	@%p1 bra 	$L__BB3_11;
	add.s32 	%r8, %r32, -1;
	shl.b32 	%r9, %r2, 2;
	add.s32 	%r36, %r9, %r7;
	max.s32 	%r37, %r36, 0;
	add.s32 	%r10, %r33, -1;
	min.s32 	%r11, %r37, %r10;
	max.s32 	%r38, %r36, -1;
	add.s32 	%r39, %r38, 1;
	min.s32 	%r12, %r39, %r10;
	max.s32 	%r40, %r36, -2;
	add.s32 	%r41, %r40, 2;
	min.s32 	%r13, %r41, %r10;
	mad.lo.s32 	%r42, %r2, 3, %r3;
	max.s32 	%r43, %r42, 0;
	min.s32 	%r14, %r43, %r10;
	add.s32 	%r15, %r9, 128;
	add.s32 	%r16, %r4, -3;
	mov.u32 	%r100, %r5;
$L__BB3_2:
	mov.u32 	%r17, %r100;
	setp.lt.u32 	%p2, %r2, 9;
	add.s32 	%r44, %r16, %r17;
	max.s32 	%r45, %r44, 0;
	min.s32 	%r18, %r45, %r8;
	mov.u32 	%r101, %r9;
	@%p2 bra 	$L__BB3_17;
$L__BB3_3:
	setp.gt.u32 	%p3, %r101, 37;
	@%p3 bra 	$L__BB3_10;
	mul.lo.s32 	%r20, %r18, %r33;
	mul.lo.s32 	%r21, %r17, 38;
	sub.s32 	%r55, 2, %r101;
	and.b32  	%r22, %r55, 3;
	setp.eq.s32 	%p4, %r22, 0;
	mov.u32 	%r102, %r101;
	@%p4 bra 	$L__BB3_8;
	add.s32 	%r23, %r101, %r7;
	max.s32 	%r56, %r23, 0;
	min.s32 	%r57, %r56, %r10;
	add.s32 	%r58, %r57, %r20;
	mul.wide.s32 	%rd13, %r58, 4;
	add.s64 	%rd14, %rd1, %rd13;
	ld.global.nc.f32 	%f8, [%rd14];
	add.s32 	%r59, %r101, %r21;
	shl.b32 	%r60, %r59, 2;
	mov.u32 	%r61, smem;
	add.s32 	%r24, %r61, %r60;
	st.shared.f32 	[%r24], %f8;
	add.s32 	%r102, %r101, 1;
	setp.eq.s32 	%p5, %r22, 1;
	@%p5 bra 	$L__BB3_8;
	add.s32 	%r62, %r23, 1;
	max.s32 	%r63, %r62, 0;
	min.s32 	%r64, %r63, %r10;
	add.s32 	%r65, %r64, %r20;
	mul.wide.s32 	%rd15, %r65, 4;
	add.s64 	%rd16, %rd1, %rd15;
	ld.global.nc.f32 	%f9, [%rd16];
	st.shared.f32 	[%r24+4], %f9;
	add.s32 	%r102, %r101, 2;
	setp.eq.s32 	%p6, %r22, 2;
	@%p6 bra 	$L__BB3_8;
	add.s32 	%r66, %r23, 2;
	max.s32 	%r67, %r66, 0;
	min.s32 	%r68, %r67, %r10;
	add.s32 	%r69, %r68, %r20;
	mul.wide.s32 	%rd17, %r69, 4;
	add.s64 	%rd18, %rd1, %rd17;
	ld.global.nc.f32 	%f10, [%rd18];
	st.shared.f32 	[%r24+8], %f10;
	add.s32 	%r102, %r101, 3;
$L__BB3_8:
	setp.gt.u32 	%p7, %r101, 34;
	@%p7 bra 	$L__BB3_10;
$L__BB3_9:
	add.s32 	%r70, %r102, %r7;
	max.s32 	%r71, %r70, 0;
	min.s32 	%r72, %r71, %r10;
	add.s32 	%r73, %r72, %r20;
	mul.wide.s32 	%rd19, %r73, 4;
	add.s64 	%rd20, %rd1, %rd19;
	ld.global.nc.f32 	%f11, [%rd20];
	add.s32 	%r74, %r102, %r21;
	shl.b32 	%r75, %r74, 2;
	mov.u32 	%r76, smem;
	add.s32 	%r77, %r76, %r75;
	st.shared.f32 	[%r77], %f11;
	add.s32 	%r78, %r70, 1;
	max.s32 	%r79, %r78, 0;
	min.s32 	%r80, %r79, %r10;
	add.s32 	%r81, %r80, %r20;
	mul.wide.s32 	%rd21, %r81, 4;
	add.s64 	%rd22, %rd1, %rd21;
	ld.global.nc.f32 	%f12, [%rd22];
	st.shared.f32 	[%r77+4], %f12;
	add.s32 	%r82, %r70, 2;
	max.s32 	%r83, %r82, 0;
	min.s32 	%r84, %r83, %r10;
	add.s32 	%r85, %r84, %r20;
	mul.wide.s32 	%rd23, %r85, 4;
	add.s64 	%rd24, %rd1, %rd23;
	ld.global.nc.f32 	%f13, [%rd24];
	st.shared.f32 	[%r77+8], %f13;
	add.s32 	%r86, %r102, %r1;
	max.s32 	%r87, %r86, 0;
	min.s32 	%r88, %r87, %r10;
	add.s32 	%r89, %r88, %r20;
	mul.wide.s32 	%rd25, %r89, 4;
	add.s64 	%rd26, %rd1, %rd25;
	ld.global.nc.f32 	%f14, [%rd26];
	st.shared.f32 	[%r77+12], %f14;
	add.s32 	%r102, %r102, 4;
	setp.ne.s32 	%p8, %r102, 38;
	@%p8 bra 	$L__BB3_9;
$L__BB3_10:
	add.s32 	%r100, %r17, 16;
	setp.lt.u32 	%p9, %r17, 6;
	@%p9 bra 	$L__BB3_2;
$L__BB3_11:
	bar.sync 	0;
	setp.ge.s32 	%p10, %r3, %r33;
	setp.ge.s32 	%p11, %r6, %r32;
	or.pred  	%p12, %p10, %p11;
	@%p12 bra 	$L__BB3_16;
	setp.ne.s16 	%p13, %rs1, 0;
	@%p13 bra 	$L__BB3_14;
	cvta.to.global.u64 	%rd27, %rd3;
	mad.lo.s32 	%r95, %r5, 38, %r2;
	ld.global.nc.f32 	%f161, [%rd27];
	shl.b32 	%r96, %r95, 2;
	mov.u32 	%r97, smem;
	add.s32 	%r98, %r97, %r96;
	ld.shared.f32 	%f162, [%r98];
	fma.rn.f32 	%f163, %f161, %f162, 0f00000000;
	ld.global.nc.f32 	%f164, [%rd27+4];
	ld.shared.f32 	%f165, [%r98+4];
	fma.rn.f32 	%f166, %f164, %f165, %f163;
	ld.global.nc.f32 	%f167, [%rd27+8];
	ld.shared.f32 	%f168, [%r98+8];
	fma.rn.f32 	%f169, %f167, %f168, %f166;
	ld.global.nc.f32 	%f170, [%rd27+12];
	ld.shared.f32 	%f171, [%r98+12];
	fma.rn.f32 	%f172, %f170, %f171, %f169;
	ld.global.nc.f32 	%f173, [%rd27+16];
	ld.shared.f32 	%f174, [%r98+16];
	fma.rn.f32 	%f175, %f173, %f174, %f172;
	ld.global.nc.f32 	%f176, [%rd27+20];
	ld.shared.f32 	%f177, [%r98+20];
	fma.rn.f32 	%f178, %f176, %f177, %f175;
	ld.global.nc.f32 	%f179, [%rd27+24];
	ld.shared.f32 	%f180, [%r98+24];
	fma.rn.f32 	%f181, %f179, %f180, %f178;
	ld.global.nc.f32 	%f182, [%rd27+28];
	ld.shared.f32 	%f183, [%r98+152];
	fma.rn.f32 	%f184, %f182, %f183, %f181;
	ld.global.nc.f32 	%f185, [%rd27+32];
	ld.shared.f32 	%f186, [%r98+156];
	fma.rn.f32 	%f187, %f185, %f186, %f184;
	ld.global.nc.f32 	%f188, [%rd27+36];
	ld.shared.f32 	%f189, [%r98+160];
	fma.rn.f32 	%f190, %f188, %f189, %f187;
	ld.global.nc.f32 	%f191, [%rd27+40];
	ld.shared.f32 	%f192, [%r98+164];
	fma.rn.f32 	%f193, %f191, %f192, %f190;
	ld.global.nc.f32 	%f194, [%rd27+44];
	ld.shared.f32 	%f195, [%r98+168];
	fma.rn.f32 	%f196, %f194, %f195, %f193;
	ld.global.nc.f32 	%f197, [%rd27+48];
	ld.shared.f32 	%f198, [%r98+172];
	fma.rn.f32 	%f199, %f197, %f198, %f196;
	ld.global.nc.f32 	%f200, [%rd27+52];
	ld.shared.f32 	%f201, [%r98+176];
	fma.rn.f32 	%f202, %f200, %f201, %f199;
	ld.global.nc.f32 	%f203, [%rd27+56];
	ld.shared.f32 	%f204, [%r98+304];
	fma.rn.f32 	%f205, %f203, %f204, %f202;
	ld.global.nc.f32 	%f206, [%rd27+60];
	ld.shared.f32 	%f207, [%r98+308];
	fma.rn.f32 	%f208, %f206, %f207, %f205;
	ld.global.nc.f32 	%f209, [%rd27+64];
	ld.shared.f32 	%f210, [%r98+312];
	fma.rn.f32 	%f211, %f209, %f210, %f208;
	ld.global.nc.f32 	%f212, [%rd27+68];
	ld.shared.f32 	%f213, [%r98+316];
	fma.rn.f32 	%f214, %f212, %f213, %f211;
	ld.global.nc.f32 	%f215, [%rd27+72];
	ld.shared.f32 	%f216, [%r98+320];
	fma.rn.f32 	%f217, %f215, %f216, %f214;
	ld.global.nc.f32 	%f218, [%rd27+76];
	ld.shared.f32 	%f219, [%r98+324];
	fma.rn.f32 	%f220, %f218, %f219, %f217;
	ld.global.nc.f32 	%f221, [%rd27+80];
	ld.shared.f32 	%f222, [%r98+328];
	fma.rn.f32 	%f223, %f221, %f222, %f220;
	ld.global.nc.f32 	%f224, [%rd27+84];
	ld.shared.f32 	%f225, [%r98+456];
	fma.rn.f32 	%f226, %f224, %f225, %f223;
	ld.global.nc.f32 	%f227, [%rd27+88];
	ld.shared.f32 	%f228, [%r98+460];
	fma.rn.f32 	%f229, %f227, %f228, %f226;
	ld.global.nc.f32 	%f230, [%rd27+92];
	ld.shared.f32 	%f231, [%r98+464];
	fma.rn.f32 	%f232, %f230, %f231, %f229;
	ld.global.nc.f32 	%f233, [%rd27+96];
	ld.shared.f32 	%f234, [%r98+468];
	fma.rn.f32 	%f235, %f233, %f234, %f232;
	ld.global.nc.f32 	%f236, [%rd27+100];
	ld.shared.f32 	%f237, [%r98+472];
	fma.rn.f32 	%f238, %f236, %f237, %f235;
	ld.global.nc.f32 	%f239, [%rd27+104];
	ld.shared.f32 	%f240, [%r98+476];
	fma.rn.f32 	%f241, %f239, %f240, %f238;
	ld.global.nc.f32 	%f242, [%rd27+108];
	ld.shared.f32 	%f243, [%r98+480];
	fma.rn.f32 	%f244, %f242, %f243, %f241;
	ld.global.nc.f32 	%f245, [%rd27+112];
	ld.shared.f32 	%f246, [%r98+608];
	fma.rn.f32 	%f247, %f245, %f246, %f244;
	ld.global.nc.f32 	%f248, [%rd27+116];
	ld.shared.f32 	%f249, [%r98+612];
	fma.rn.f32 	%f250, %f248, %f249, %f247;
	ld.global.nc.f32 	%f251, [%rd27+120];
	ld.shared.f32 	%f252, [%r98+616];
	fma.rn.f32 	%f253, %f251, %f252, %f250;
	ld.global.nc.f32 	%f254, [%rd27+124];
	ld.shared.f32 	%f255, [%r98+620];
	fma.rn.f32 	%f256, %f254, %f255, %f253;
	ld.global.nc.f32 	%f257, [%rd27+128];
	ld.shared.f32 	%f258, [%r98+624];
	fma.rn.f32 	%f259, %f257, %f258, %f256;
	ld.global.nc.f32 	%f260, [%rd27+132];
	ld.shared.f32 	%f261, [%r98+628];
	fma.rn.f32 	%f262, %f260, %f261, %f259;
	ld.global.nc.f32 	%f263, [%rd27+136];
	ld.shared.f32 	%f264, [%r98+632];
	fma.rn.f32 	%f265, %f263, %f264, %f262;
	ld.global.nc.f32 	%f266, [%rd27+140];
	ld.shared.f32 	%f267, [%r98+760];
	fma.rn.f32 	%f268, %f266, %f267, %f265;
	ld.global.nc.f32 	%f269, [%rd27+144];
	ld.shared.f32 	%f270, [%r98+764];
	fma.rn.f32 	%f271, %f269, %f270, %f268;
	ld.global.nc.f32 	%f272, [%rd27+148];
	ld.shared.f32 	%f273, [%r98+768];
	fma.rn.f32 	%f274, %f272, %f273, %f271;
	ld.global.nc.f32 	%f275, [%rd27+152];
	ld.shared.f32 	%f276, [%r98+772];
	fma.rn.f32 	%f277, %f275, %f276, %f274;
	ld.global.nc.f32 	%f278, [%rd27+156];
	ld.shared.f32 	%f279, [%r98+776];
	fma.rn.f32 	%f280, %f278, %f279, %f277;
	ld.global.nc.f32 	%f281, [%rd27+160];
	ld.shared.f32 	%f282, [%r98+780];
	fma.rn.f32 	%f283, %f281, %f282, %f280;
	ld.global.nc.f32 	%f284, [%rd27+164];
	ld.shared.f32 	%f285, [%r98+784];
	fma.rn.f32 	%f286, %f284, %f285, %f283;
	ld.global.nc.f32 	%f287, [%rd27+168];
	ld.shared.f32 	%f288, [%r98+912];
	fma.rn.f32 	%f289, %f287, %f288, %f286;
	ld.global.nc.f32 	%f290, [%rd27+172];
	ld.shared.f32 	%f291, [%r98+916];
	fma.rn.f32 	%f292, %f290, %f291, %f289;
	ld.global.nc.f32 	%f293, [%rd27+176];
	ld.shared.f32 	%f294, [%r98+920];
	fma.rn.f32 	%f295, %f293, %f294, %f292;
	ld.global.nc.f32 	%f296, [%rd27+180];
	ld.shared.f32 	%f297, [%r98+924];
	fma.rn.f32 	%f298, %f296, %f297, %f295;
	ld.global.nc.f32 	%f299, [%rd27+184];
	ld.shared.f32 	%f300, [%r98+928];
	fma.rn.f32 	%f301, %f299, %f300, %f298;
	ld.global.nc.f32 	%f302, [%rd27+188];
	ld.shared.f32 	%f303, [%r98+932];
	fma.rn.f32 	%f304, %f302, %f303, %f301;
	ld.global.nc.f32 	%f305, [%rd27+192];
	ld.shared.f32 	%f306, [%r98+936];
	fma.rn.f32 	%f307, %f305, %f306, %f304;
	bra.uni 	$L__BB3_15;
$L__BB3_14:
	mad.lo.s32 	%r91, %r5, 38, %r2;
	ld.const.f32 	%f15, [cKernel];
	shl.b32 	%r92, %r91, 2;
	mov.u32 	%r93, smem;
	add.s32 	%r94, %r93, %r92;
	ld.shared.f32 	%f16, [%r94];
	fma.rn.f32 	%f17, %f15, %f16, 0f00000000;
	ld.const.f32 	%f18, [cKernel+4];
	ld.shared.f32 	%f19, [%r94+4];
	fma.rn.f32 	%f20, %f18, %f19, %f17;
	ld.const.f32 	%f21, [cKernel+8];
	ld.shared.f32 	%f22, [%r94+8];
	fma.rn.f32 	%f23, %f21, %f22, %f20;
	ld.const.f32 	%f24, [cKernel+12];
	ld.shared.f32 	%f25, [%r94+12];
	fma.rn.f32 	%f26, %f24, %f25, %f23;
	ld.const.f32 	%f27, [cKernel+16];
	ld.shared.f32 	%f28, [%r94+16];
	fma.rn.f32 	%f29, %f27, %f28, %f26;
	ld.const.f32 	%f30, [cKernel+20];
	ld.shared.f32 	%f31, [%r94+20];
	fma.rn.f32 	%f32, %f30, %f31, %f29;
	ld.const.f32 	%f33, [cKernel+24];
	ld.shared.f32 	%f34, [%r94+24];
	fma.rn.f32 	%f35, %f33, %f34, %f32;
	ld.const.f32 	%f36, [cKernel+28];
	ld.shared.f32 	%f37, [%r94+152];
	fma.rn.f32 	%f38, %f36, %f37, %f35;
	ld.const.f32 	%f39, [cKernel+32];
	ld.shared.f32 	%f40, [%r94+156];
	fma.rn.f32 	%f41, %f39, %f40, %f38;
	ld.const.f32 	%f42, [cKernel+36];
	ld.shared.f32 	%f43, [%r94+160];
	fma.rn.f32 	%f44, %f42, %f43, %f41;
	ld.const.f32 	%f45, [cKernel+40];
	ld.shared.f32 	%f46, [%r94+164];
	fma.rn.f32 	%f47, %f45, %f46, %f44;
	ld.const.f32 	%f48, [cKernel+44];
	ld.shared.f32 	%f49, [%r94+168];
	fma.rn.f32 	%f50, %f48, %f49, %f47;
	ld.const.f32 	%f51, [cKernel+48];
	ld.shared.f32 	%f52, [%r94+172];
	fma.rn.f32 	%f53, %f51, %f52, %f50;
	ld.const.f32 	%f54, [cKernel+52];
	ld.shared.f32 	%f55, [%r94+176];
	fma.rn.f32 	%f56, %f54, %f55, %f53;
	ld.const.f32 	%f57, [cKernel+56];
	ld.shared.f32 	%f58, [%r94+304];
	fma.rn.f32 	%f59, %f57, %f58, %f56;
	ld.const.f32 	%f60, [cKernel+60];
	ld.shared.f32 	%f61, [%r94+308];
	fma.rn.f32 	%f62, %f60, %f61, %f59;
	ld.const.f32 	%f63, [cKernel+64];
	ld.shared.f32 	%f64, [%r94+312];
	fma.rn.f32 	%f65, %f63, %f64, %f62;
	ld.const.f32 	%f66, [cKernel+68];
	ld.shared.f32 	%f67, [%r94+316];
	fma.rn.f32 	%f68, %f66, %f67, %f65;
	ld.const.f32 	%f69, [cKernel+72];
	ld.shared.f32 	%f70, [%r94+320];
	fma.rn.f32 	%f71, %f69, %f70, %f68;
	ld.const.f32 	%f72, [cKernel+76];
	ld.shared.f32 	%f73, [%r94+324];
	fma.rn.f32 	%f74, %f72, %f73, %f71;
	ld.const.f32 	%f75, [cKernel+80];
	ld.shared.f32 	%f76, [%r94+328];
	fma.rn.f32 	%f77, %f75, %f76, %f74;
	ld.const.f32 	%f78, [cKernel+84];
	ld.shared.f32 	%f79, [%r94+456];
	fma.rn.f32 	%f80, %f78, %f79, %f77;
	ld.const.f32 	%f81, [cKernel+88];
	ld.shared.f32 	%f82, [%r94+460];
	fma.rn.f32 	%f83, %f81, %f82, %f80;
	ld.const.f32 	%f84, [cKernel+92];
	ld.shared.f32 	%f85, [%r94+464];
	fma.rn.f32 	%f86, %f84, %f85, %f83;
	ld.const.f32 	%f87, [cKernel+96];
	ld.shared.f32 	%f88, [%r94+468];
	fma.rn.f32 	%f89, %f87, %f88, %f86;
	ld.const.f32 	%f90, [cKernel+100];
	ld.shared.f32 	%f91, [%r94+472];
	fma.rn.f32 	%f92, %f90, %f91, %f89;
	ld.const.f32 	%f93, [cKernel+104];
	ld.shared.f32 	%f94, [%r94+476];
	fma.rn.f32 	%f95, %f93, %f94, %f92;
	ld.const.f32 	%f96, [cKernel+108];
	ld.shared.f32 	%f97, [%r94+480];
	fma.rn.f32 	%f98, %f96, %f97, %f95;
	ld.const.f32 	%f99, [cKernel+112];
	ld.shared.f32 	%f100, [%r94+608];
	fma.rn.f32 	%f101, %f99, %f100, %f98;
	ld.const.f32 	%f102, [cKernel+116];
	ld.shared.f32 	%f103, [%r94+612];
	fma.rn.f32 	%f104, %f102, %f103, %f101;
	ld.const.f32 	%f105, [cKernel+120];
	ld.shared.f32 	%f106, [%r94+616];
	fma.rn.f32 	%f107, %f105, %f106, %f104;
	ld.const.f32 	%f108, [cKernel+124];
	ld.shared.f32 	%f109, [%r94+620];
	fma.rn.f32 	%f110, %f108, %f109, %f107;
	ld.const.f32 	%f111, [cKernel+128];
	ld.shared.f32 	%f112, [%r94+624];
	fma.rn.f32 	%f113, %f111, %f112, %f110;
	ld.const.f32 	%f114, [cKernel+132];
	ld.shared.f32 	%f115, [%r94+628];
	fma.rn.f32 	%f116, %f114, %f115, %f113;
	ld.const.f32 	%f117, [cKernel+136];
	ld.shared.f32 	%f118, [%r94+632];
	fma.rn.f32 	%f119, %f117, %f118, %f116;
	ld.const.f32 	%f120, [cKernel+140];
	ld.shared.f32 	%f121, [%r94+760];
	fma.rn.f32 	%f122, %f120, %f121, %f119;
	ld.const.f32 	%f123, [cKernel+144];
	ld.shared.f32 	%f124, [%r94+764];
	fma.rn.f32 	%f125, %f123, %f124, %f122;
	ld.const.f32 	%f126, [cKernel+148];
	ld.shared.f32 	%f127, [%r94+768];
	fma.rn.f32 	%f128, %f126, %f127, %f125;
	ld.const.f32 	%f129, [cKernel+152];
	ld.shared.f32 	%f130, [%r94+772];
	fma.rn.f32 	%f131, %f129, %f130, %f128;
	ld.const.f32 	%f132, [cKernel+156];
	ld.shared.f32 	%f133, [%r94+776];
	fma.rn.f32 	%f134, %f132, %f133, %f131;
	ld.const.f32 	%f135, [cKernel+160];
	ld.shared.f32 	%f136, [%r94+780];
	fma.rn.f32 	%f137, %f135, %f136, %f134;
	ld.const.f32 	%f138, [cKernel+164];
	ld.shared.f32 	%f139, [%r94+784];
	fma.rn.f32 	%f140, %f138, %f139, %f137;
	ld.const.f32 	%f141, [cKernel+168];
	ld.shared.f32 	%f142, [%r94+912];
	fma.rn.f32 	%f143, %f141, %f142, %f140;
	ld.const.f32 	%f144, [cKernel+172];
	ld.shared.f32 	%f145, [%r94+916];
	fma.rn.f32 	%f146, %f144, %f145, %f143;
	ld.const.f32 	%f147, [cKernel+176];
	ld.shared.f32 	%f148, [%r94+920];
	fma.rn.f32 	%f149, %f147, %f148, %f146;
	ld.const.f32 	%f150, [cKernel+180];
	ld.shared.f32 	%f151, [%r94+924];
	fma.rn.f32 	%f152, %f150, %f151, %f149;
	ld.const.f32 	%f153, [cKernel+184];
	ld.shared.f32 	%f154, [%r94+928];
	fma.rn.f32 	%f155, %f153, %f154, %f152;
	ld.const.f32 	%f156, [cKernel+188];
	ld.shared.f32 	%f157, [%r94+932];
	fma.rn.f32 	%f158, %f156, %f157, %f155;
	ld.const.f32 	%f159, [cKernel+192];
	ld.shared.f32 	%f160, [%r94+936];
	fma.rn.f32 	%f307, %f159, %f160, %f158;
$L__BB3_15:
	mad.lo.s32 	%r99, %r33, %r6, %r3;
	cvta.to.global.u64 	%rd28, %rd2;
	mul.wide.s32 	%rd29, %r99, 4;
	add.s64 	%rd30, %rd28, %rd29;
	st.global.f32 	[%rd30], %f307;
$L__BB3_16:
	ret;
$L__BB3_17:
	mul.lo.s32 	%r46, %r18, %r33;
	add.s32 	%r47, %r11, %r46;
	mul.wide.s32 	%rd5, %r47, 4;
	add.s64 	%rd6, %rd1, %rd5;
	ld.global.nc.f32 	%f4, [%rd6];
	add.s32 	%r48, %r12, %r46;
	mul.wide.s32 	%rd7, %r48, 4;
	add.s64 	%rd8, %rd1, %rd7;
	ld.global.nc.f32 	%f5, [%rd8];
	add.s32 	%r49, %r13, %r46;
	mul.wide.s32 	%rd9, %r49, 4;
	add.s64 	%rd10, %rd1, %rd9;
	ld.global.nc.f32 	%f6, [%rd10];
	add.s32 	%r50, %r14, %r46;
	mul.wide.s32 	%rd11, %r50, 4;
	add.s64 	%rd12, %rd1, %rd11;
	ld.global.nc.f32 	%f7, [%rd12];
	mad.lo.s32 	%r51, %r17, 38, %r9;
	shl.b32 	%r52, %r51, 2;
	mov.u32 	%r53, smem;
	add.s32 	%r54, %r53, %r52;
	st.shared.v2.f32 	[%r54], {%f4, %f5};
	st.shared.v2.f32 	[%r54+8], {%f6, %f7};
	mov.u32 	%r101, %r15;
	bra.uni 	$L__BB3_3;

}
	// .globl	_Z12conv2d_tiledILi32ELi16ELi9EEvPKfPfiiS1_b
.visible .entry _Z12conv2d_tiledILi32ELi16ELi9EEvPKfPfiiS1_b(
	.param .u64 .ptr .align 1 _Z12conv2d_tiledILi32ELi16ELi9EEvPKfPfiiS1_b_param_0,
	.param .u64 .ptr .align 1 _Z12conv2d_tiledILi32ELi16ELi9EEvPKfPfiiS1_b_param_1,
	.param .u32 _Z12conv2d_tiledILi32ELi16ELi9EEvPKfPfiiS1_b_param_2,
	.param .u32 _Z12conv2d_tiledILi32ELi16ELi9EEvPKfPfiiS1_b_param_3,
	.param .u64 .ptr .align 1 _Z12conv2d_tiledILi32ELi16ELi9EEvPKfPfiiS1_b_param_4,
	.param .u8 _Z12conv2d_tiledILi32ELi16ELi9EEvPKfPfiiS1_b_param_5
)
.maxntid 512
.minnctapersm 2
{
	.reg .pred 	%p<14>;
	.reg .b16 	%rs<2>;
	.reg .b32 	%r<104>;
	.reg .b32 	%f<500>;
	.reg .b64 	%rd<31>;

	ld.param.u64 	%rd4, [_Z12conv2d_tiledILi32ELi16ELi9EEvPKfPfiiS1_b_param_0];
	ld.param.u64 	%rd2, [_Z12conv2d_tiledILi32ELi16ELi9EEvPKfPfiiS1_b_param_1];
	ld.param.u32 	%r31, [_Z12conv2d_tiledILi32ELi16ELi9EEvPKfPfiiS1_b_param_2];
	ld.param.u32 	%r32, [_Z12conv2d_tiledILi32ELi16ELi9EEvPKfPfiiS1_b_param_3];
	ld.param.u64 	%rd3, [_Z12conv2d_tiledILi32ELi16ELi9EEvPKfPfiiS1_b_param_4];
	ld.param.s8 	%rs1, [_Z12conv2d_tiledILi32ELi16ELi9EEvPKfPfiiS1_b_param_5];
	cvta.to.global.u64 	%rd1, %rd4;
	mov.u32 	%r33, %ctaid.x;
	shl.b32 	%r34, %r33, 5;
	mov.u32 	%r1, %tid.x;
	add.s32 	%r2, %r34, %r1;
	mov.u32 	%r35, %ctaid.y;
	shl.b32 	%r3, %r35, 4;
	mov.u32 	%r4, %tid.y;
	add.s32 	%r5, %r3, %r4;
	add.s32 	%r6, %r34, -4;
	setp.gt.u32 	%p1, %r4, 23;
	@%p1 bra 	$L__BB4_11;
	add.s32 	%r7, %r31, -1;
	shl.b32 	%r8, %r1, 2;
	add.s32 	%r36, %r8, %r6;
	max.s32 	%r37, %r36, 0;
	add.s32 	%r9, %r32, -1;
	min.s32 	%r10, %r37, %r9;
	max.s32 	%r38, %r36, -1;
	add.s32 	%r39, %r38, 1;
	min.s32 	%r11, %r39, %r9;
	max.s32 	%r40, %r36, -2;
	add.s32 	%r41, %r40, 2;
	min.s32 	%r12, %r41, %r9;
	max.s32 	%r42, %r36, -3;
	add.s32 	%r43, %r42, 3;
	min.s32 	%r13, %r43, %r9;
	add.s32 	%r14, %r8, 128;
	add.s32 	%r15, %r3, -4;
	mov.u32 	%r100, %r4;
$L__BB4_2:
	mov.u32 	%r16, %r100;
	setp.lt.u32 	%p2, %r1, 10;
	add.s32 	%r44, %r15, %r16;
	max.s32 	%r45, %r44, 0;
	min.s32 	%r17, %r45, %r7;
	mov.u32 	%r101, %r8;
	@%p2 bra 	$L__BB4_17;
$L__BB4_3:
	setp.gt.u32 	%p3, %r101, 39;
	@%p3 bra 	$L__BB4_10;
	mul.lo.s32 	%r19, %r17, %r32;
	mul.lo.s32 	%r20, %r16, 40;
	neg.s32 	%r55, %r101;
	and.b32  	%r21, %r55, 3;
	setp.eq.s32 	%p4, %r21, 0;
	mov.u32 	%r102, %r101;
	@%p4 bra 	$L__BB4_8;
	add.s32 	%r22, %r101, %r6;
	max.s32 	%r56, %r22, 0;
	min.s32 	%r57, %r56, %r9;
	add.s32 	%r58, %r57, %r19;
	mul.wide.s32 	%rd13, %r58, 4;
	add.s64 	%rd14, %rd1, %rd13;
	ld.global.nc.f32 	%f8, [%rd14];
	add.s32 	%r59, %r101, %r20;
	shl.b32 	%r60, %r59, 2;
	mov.u32 	%r61, smem;
	add.s32 	%r23, %r61, %r60;
	st.shared.f32 	[%r23], %f8;
	add.s32 	%r102, %r101, 1;
	setp.eq.s32 	%p5, %r21, 1;
	@%p5 bra 	$L__BB4_8;
	add.s32 	%r62, %r22, 1;
	max.s32 	%r63, %r62, 0;
	min.s32 	%r64, %r63, %r9;
	add.s32 	%r65, %r64, %r19;
	mul.wide.s32 	%rd15, %r65, 4;
	add.s64 	%rd16, %rd1, %rd15;
	ld.global.nc.f32 	%f9, [%rd16];
	st.shared.f32 	[%r23+4], %f9;
	add.s32 	%r102, %r101, 2;
	setp.eq.s32 	%p6, %r21, 2;
	@%p6 bra 	$L__BB4_8;
	add.s32 	%r66, %r22, 2;
	max.s32 	%r67, %r66, 0;
	min.s32 	%r68, %r67, %r9;
	add.s32 	%r69, %r68, %r19;
	mul.wide.s32 	%rd17, %r69, 4;
	add.s64 	%rd18, %rd1, %rd17;
	ld.global.nc.f32 	%f10, [%rd18];
	st.shared.f32 	[%r23+8], %f10;
	add.s32 	%r102, %r101, 3;
$L__BB4_8:
	setp.gt.u32 	%p7, %r101, 36;
	@%p7 bra 	$L__BB4_10;
$L__BB4_9:
	add.s32 	%r70, %r102, %r6;
	max.s32 	%r71, %r70, 0;
	min.s32 	%r72, %r71, %r9;
	add.s32 	%r73, %r72, %r19;
	mul.wide.s32 	%rd19, %r73, 4;
	add.s64 	%rd20, %rd1, %rd19;
	ld.global.nc.f32 	%f11, [%rd20];
	add.s32 	%r74, %r102, %r20;
	shl.b32 	%r75, %r74, 2;
	mov.u32 	%r76, smem;
	add.s32 	%r77, %r76, %r75;
	st.shared.f32 	[%r77], %f11;
	add.s32 	%r78, %r70, 1;
	max.s32 	%r79, %r78, 0;
	min.s32 	%r80, %r79, %r9;
	add.s32 	%r81, %r80, %r19;
	mul.wide.s32 	%rd21, %r81, 4;
	add.s64 	%rd22, %rd1, %rd21;
	ld.global.nc.f32 	%f12, [%rd22];
	st.shared.f32 	[%r77+4], %f12;
	add.s32 	%r82, %r70, 2;
	max.s32 	%r83, %r82, 0;
	min.s32 	%r84, %r83, %r9;
	add.s32 	%r85, %r84, %r19;
	mul.wide.s32 	%rd23, %r85, 4;
	add.s64 	%rd24, %rd1, %rd23;
	ld.global.nc.f32 	%f13, [%rd24];
	st.shared.f32 	[%r77+8], %f13;
	add.s32 	%r86, %r70, 3;
	max.s32 	%r87, %r86, 0;
	min.s32 	%r88, %r87, %r9;
	add.s32 	%r89, %r88, %r19;
	mul.wide.s32 	%rd25, %r89, 4;
	add.s64 	%rd26, %rd1, %rd25;
	ld.global.nc.f32 	%f14, [%rd26];
	st.shared.f32 	[%r77+12], %f14;
	add.s32 	%r102, %r102, 4;
	setp.ne.s32 	%p8, %r102, 40;
	@%p8 bra 	$L__BB4_9;
$L__BB4_10:
	add.s32 	%r100, %r16, 16;
	setp.lt.u32 	%p9, %r16, 8;
	@%p9 bra 	$L__BB4_2;
$L__BB4_11:
	bar.sync 	0;
	setp.ge.s32 	%p10, %r2, %r32;
	setp.ge.s32 	%p11, %r5, %r31;
	or.pred  	%p12, %p10, %p11;
	@%p12 bra 	$L__BB4_16;
	setp.ne.s16 	%p13, %rs1, 0;
	@%p13 bra 	$L__BB4_14;
	cvta.to.global.u64 	%rd27, %rd3;
	mad.lo.s32 	%r95, %r4, 40, %r1;
	ld.global.nc.f32 	%f257, [%rd27];
	shl.b32 	%r96, %r95, 2;
	mov.u32 	%r97, smem;
	add.s32 	%r98, %r97, %r96;
	ld.shared.f32 	%f258, [%r98];
	fma.rn.f32 	%f259, %f257, %f258, 0f00000000;
	ld.global.nc.f32 	%f260, [%rd27+4];
	ld.shared.f32 	%f261, [%r98+4];
	fma.rn.f32 	%f262, %f260, %f261, %f259;
	ld.global.nc.f32 	%f263, [%rd27+8];
	ld.shared.f32 	%f264, [%r98+8];
	fma.rn.f32 	%f265, %f263, %f264, %f262;
	ld.global.nc.f32 	%f266, [%rd27+12];
	ld.shared.f32 	%f267, [%r98+12];
	fma.rn.f32 	%f268, %f266, %f267, %f265;
	ld.global.nc.f32 	%f269, [%rd27+16];
	ld.shared.f32 	%f270, [%r98+16];
	fma.rn.f32 	%f271, %f269, %f270, %f268;
	ld.global.nc.f32 	%f272, [%rd27+20];
	ld.shared.f32 	%f273, [%r98+20];
	fma.rn.f32 	%f274, %f272, %f273, %f271;
	ld.global.nc.f32 	%f275, [%rd27+24];
	ld.shared.f32 	%f276, [%r98+24];
	fma.rn.f32 	%f277, %f275, %f276, %f274;
	ld.global.nc.f32 	%f278, [%rd27+28];
	ld.shared.f32 	%f279, [%r98+28];
	fma.rn.f32 	%f280, %f278, %f279, %f277;
	ld.global.nc.f32 	%f281, [%rd27+32];
	ld.shared.f32 	%f282, [%r98+32];
	fma.rn.f32 	%f283, %f281, %f282, %f280;
	ld.global.nc.f32 	%f284, [%rd27+36];
	ld.shared.f32 	%f285, [%r98+160];
	fma.rn.f32 	%f286, %f284, %f285, %f283;
	ld.global.nc.f32 	%f287, [%rd27+40];
	ld.shared.f32 	%f288, [%r98+164];
	fma.rn.f32 	%f289, %f287, %f288, %f286;
	ld.global.nc.f32 	%f290, [%rd27+44];
	ld.shared.f32 	%f291, [%r98+168];
	fma.rn.f32 	%f292, %f290, %f291, %f289;
	ld.global.nc.f32 	%f293, [%rd27+48];
	ld.shared.f32 	%f294, [%r98+172];
	fma.rn.f32 	%f295, %f293, %f294, %f292;
	ld.global.nc.f32 	%f296, [%rd27+52];
	ld.shared.f32 	%f297, [%r98+176];
	fma.rn.f32 	%f298, %f296, %f297, %f295;
	ld.global.nc.f32 	%f299, [%rd27+56];
	ld.shared.f32 	%f300, [%r98+180];
	fma.rn.f32 	%f301, %f299, %f300, %f298;
	ld.global.nc.f32 	%f302, [%rd27+60];
	ld.shared.f32 	%f303, [%r98+184];
	fma.rn.f32 	%f304, %f302, %f303, %f301;
	ld.global.nc.f32 	%f305, [%rd27+64];
	ld.shared.f32 	%f306, [%r98+188];
	fma.rn.f32 	%f307, %f305, %f306, %f304;
	ld.global.nc.f32 	%f308, [%rd27+68];
	ld.shared.f32 	%f309, [%r98+192];
	fma.rn.f32 	%f310, %f308, %f309, %f307;
	ld.global.nc.f32 	%f311, [%rd27+72];
	ld.shared.f32 	%f312, [%r98+320];
	fma.rn.f32 	%f313, %f311, %f312, %f310;
	ld.global.nc.f32 	%f314, [%rd27+76];
	ld.shared.f32 	%f315, [%r98+324];
	fma.rn.f32 	%f316, %f314, %f315, %f313;
	ld.global.nc.f32 	%f317, [%rd27+80];
	ld.shared.f32 	%f318, [%r98+328];
	fma.rn.f32 	%f319, %f317, %f318, %f316;
	ld.global.nc.f32 	%f320, [%rd27+84];
	ld.shared.f32 	%f321, [%r98+332];
	fma.rn.f32 	%f322, %f320, %f321, %f319;
	ld.global.nc.f32 	%f323, [%rd27+88];
	ld.shared.f32 	%f324, [%r98+336];
	fma.rn.f32 	%f325, %f323, %f324, %f322;
	ld.global.nc.f32 	%f326, [%rd27+92];
	ld.shared.f32 	%f327, [%r98+340];
	fma.rn.f32 	%f328, %f326, %f327, %f325;
	ld.global.nc.f32 	%f329, [%rd27+96];
	ld.shared.f32 	%f330, [%r98+344];
	fma.rn.f32 	%f331, %f329, %f330, %f328;
	ld.global.nc.f32 	%f332, [%rd27+100];
	ld.shared.f32 	%f333, [%r98+348];
	fma.rn.f32 	%f334, %f332, %f333, %f331;
	ld.global.nc.f32 	%f335, [%rd27+104];
	ld.shared.f32 	%f336, [%r98+352];
	fma.rn.f32 	%f337, %f335, %f336, %f334;
	ld.global.nc.f32 	%f338, [%rd27+108];
	ld.shared.f32 	%f339, [%r98+480];
	fma.rn.f32 	%f340, %f338, %f339, %f337;
	ld.global.nc.f32 	%f341, [%rd27+112];
	ld.shared.f32 	%f342, [%r98+484];
	fma.rn.f32 	%f343, %f341, %f342, %f340;
	ld.global.nc.f32 	%f344, [%rd27+116];
	ld.shared.f32 	%f345, [%r98+488];
	fma.rn.f32 	%f346, %f344, %f345, %f343;
	ld.global.nc.f32 	%f347, [%rd27+120];
	ld.shared.f32 	%f348, [%r98+492];
	fma.rn.f32 	%f349, %f347, %f348, %f346;
	ld.global.nc.f32 	%f350, [%rd27+124];
	ld.shared.f32 	%f351, [%r98+496];
	fma.rn.f32 	%f352, %f350, %f351, %f349;
	ld.global.nc.f32 	%f353, [%rd27+128];
	ld.shared.f32 	%f354, [%r98+500];
	fma.rn.f32 	%f355, %f353, %f354, %f352;
	ld.global.nc.f32 	%f356, [%rd27+132];
	ld.shared.f32 	%f357, [%r98+504];
	fma.rn.f32 	%f358, %f356, %f357, %f355;
	ld.global.nc.f32 	%f359, [%rd27+136];
	ld.shared.f32 	%f360, [%r98+508];
	fma.rn.f32 	%f361, %f359, %f360, %f358;
	ld.global.nc.f32 	%f362, [%rd27+140];
	ld.shared.f32 	%f363, [%r98+512];
	fma.rn.f32 	%f364, %f362, %f363, %f361;
	ld.global.nc.f32 	%f365, [%rd27+144];
	ld.shared.f32 	%f366, [%r98+640];
	fma.rn.f32 	%f367, %f365, %f366, %f364;
	ld.global.nc.f32 	%f368, [%rd27+148];
	ld.shared.f32 	%f369, [%r98+644];
	fma.rn.f32 	%f370, %f368, %f369, %f367;
	ld.global.nc.f32 	%f371, [%rd27+152];
	ld.shared.f32 	%f372, [%r98+648];
	fma.rn.f32 	%f373, %f371, %f372, %f370;
	ld.global.nc.f32 	%f374, [%rd27+156];
	ld.shared.f32 	%f375, [%r98+652];
	fma.rn.f32 	%f376, %f374, %f375, %f373;
	ld.global.nc.f32 	%f377, [%rd27+160];
	ld.shared.f32 	%f378, [%r98+656];
	fma.rn.f32 	%f379, %f377, %f378, %f376;
	ld.global.nc.f32 	%f380, [%rd27+164];
	ld.shared.f32 	%f381, [%r98+660];
	fma.rn.f32 	%f382, %f380, %f381, %f379;
	ld.global.nc.f32 	%f383, [%rd27+168];
	ld.shared.f32 	%f384, [%r98+664];
	fma.rn.f32 	%f385, %f383, %f384, %f382;
	ld.global.nc.f32 	%f386, [%rd27+172];
	ld.shared.f32 	%f387, [%r98+668];
	fma.rn.f32 	%f388, %f386, %f387, %f385;
	ld.global.nc.f32 	%f389, [%rd27+176];
	ld.shared.f32 	%f390, [%r98+672];
	fma.rn.f32 	%f391, %f389, %f390, %f388;
	ld.global.nc.f32 	%f392, [%rd27+180];
	ld.shared.f32 	%f393, [%r98+800];
	fma.rn.f32 	%f394, %f392, %f393, %f391;
	ld.global.nc.f32 	%f395, [%rd27+184];
	ld.shared.f32 	%f396, [%r98+804];
	fma.rn.f32 	%f397, %f395, %f396, %f394;
	ld.global.nc.f32 	%f398, [%rd27+188];
	ld.shared.f32 	%f399, [%r98+808];
	fma.rn.f32 	%f400, %f398, %f399, %f397;
	ld.global.nc.f32 	%f401, [%rd27+192];
	ld.shared.f32 	%f402, [%r98+812];
	fma.rn.f32 	%f403, %f401, %f402, %f400;
	ld.global.nc.f32 	%f404, [%rd27+196];
	ld.shared.f32 	%f405, [%r98+816];
	fma.rn.f32 	%f406, %f404, %f405, %f403;
	ld.global.nc.f32 	%f407, [%rd27+200];
	ld.shared.f32 	%f408, [%r98+820];
	fma.rn.f32 	%f409, %f407, %f408, %f406;
	ld.global.nc.f32 	%f410, [%rd27+204];
	ld.shared.f32 	%f411, [%r98+824];
	fma.rn.f32 	%f412, %f410, %f411, %f409;
	ld.global.nc.f32 	%f413, [%rd27+208];
	ld.shared.f32 	%f414, [%r98+828];
	fma.rn.f32 	%f415, %f413, %f414, %f412;
	ld.global.nc.f32 	%f416, [%rd27+212];
	ld.shared.f32 	%f417, [%r98+832];
	fma.rn.f32 	%f418, %f416, %f417, %f415;
	ld.global.nc.f32 	%f419, [%rd27+216];
	ld.shared.f32 	%f420, [%r98+960];
	fma.rn.f32 	%f421, %f419, %f420, %f418;
	ld.global.nc.f32 	%f422, [%rd27+220];
	ld.shared.f32 	%f423, [%r98+964];
	fma.rn.f32 	%f424, %f422, %f423, %f421;
	ld.global.nc.f32 	%f425, [%rd27+224];
	ld.shared.f32 	%f426, [%r98+968];
	fma.rn.f32 	%f427, %f425, %f426, %f424;
	ld.global.nc.f32 	%f428, [%rd27+228];
	ld.shared.f32 	%f429, [%r98+972];
	fma.rn.f32 	%f430, %f428, %f429, %f427;
	ld.global.nc.f32 	%f431, [%rd27+232];
	ld.shared.f32 	%f432, [%r98+976];
	fma.rn.f32 	%f433, %f431, %f432, %f430;
	ld.global.nc.f32 	%f434, [%rd27+236];
	ld.shared.f32 	%f435, [%r98+980];
	fma.rn.f32 	%f436, %f434, %f435, %f433;
	ld.global.nc.f32 	%f437, [%rd27+240];
	ld.shared.f32 	%f438, [%r98+984];
	fma.rn.f32 	%f439, %f437, %f438, %f436;
	ld.global.nc.f32 	%f440, [%rd27+244];
	ld.shared.f32 	%f441, [%r98+988];
	fma.rn.f32 	%f442, %f440, %f441, %f439;
	ld.global.nc.f32 	%f443, [%rd27+248];
	ld.shared.f32 	%f444, [%r98+992];
	fma.rn.f32 	%f445, %f443, %f444, %f442;
	ld.global.nc.f32 	%f446, [%rd27+252];
	ld.shared.f32 	%f447, [%r98+1120];
	fma.rn.f32 	%f448, %f446, %f447, %f445;
	ld.global.nc.f32 	%f449, [%rd27+256];
	ld.shared.f32 	%f450, [%r98+1124];
	fma.rn.f32 	%f451, %f449, %f450, %f448;
	ld.global.nc.f32 	%f452, [%rd27+260];
	ld.shared.f32 	%f453, [%r98+1128];
	fma.rn.f32 	%f454, %f452, %f453, %f451;
	ld.global.nc.f32 	%f455, [%rd27+264];
	ld.shared.f32 	%f456, [%r98+1132];
	fma.rn.f32 	%f457, %f455, %f456, %f454;
	ld.global.nc.f32 	%f458, [%rd27+268];
	ld.shared.f32 	%f459, [%r98+1136];
	fma.rn.f32 	%f460, %f458, %f459, %f457;
	ld.global.nc.f32 	%f461, [%rd27+272];
	ld.shared.f32 	%f462, [%r98+1140];
	fma.rn.f32 	%f463, %f461, %f462, %f460;
	ld.global.nc.f32 	%f464, [%rd27+276];
	ld.shared.f32 	%f465, [%r98+1144];
	fma.rn.f32 	%f466, %f464, %f465, %f463;
	ld.global.nc.f32 	%f467, [%rd27+280];
	ld.shared.f32 	%f468, [%r98+1148];
	fma.rn.f32 	%f469, %f467, %f468, %f466;
	ld.global.nc.f32 	%f470, [%rd27+284];
	ld.shared.f32 	%f471, [%r98+1152];
	fma.rn.f32 	%f472, %f470, %f471, %f469;
	ld.global.nc.f32 	%f473, [%rd27+288];
	ld.shared.f32 	%f474, [%r98+1280];
	fma.rn.f32 	%f475, %f473, %f474, %f472;
	ld.global.nc.f32 	%f476, [%rd27+292];
	ld.shared.f32 	%f477, [%r98+1284];
	fma.rn.f32 	%f478, %f476, %f477, %f475;
	ld.global.nc.f32 	%f479, [%rd27+296];
	ld.shared.f32 	%f480, [%r98+1288];
	fma.rn.f32 	%f481, %f479, %f480, %f478;
	ld.global.nc.f32 	%f482, [%rd27+300];
	ld.shared.f32 	%f483, [%r98+1292];
	fma.rn.f32 	%f484, %f482, %f483, %f481;
	ld.global.nc.f32 	%f485, [%rd27+304];
	ld.shared.f32 	%f486, [%r98+1296];
	fma.rn.f32 	%f487, %f485, %f486, %f484;
	ld.global.nc.f32 	%f488, [%rd27+308];
	ld.shared.f32 	%f489, [%r98+1300];
	fma.rn.f32 	%f490, %f488, %f489, %f487;
	ld.global.nc.f32 	%f491, [%rd27+312];
	ld.shared.f32 	%f492, [%r98+1304];
	fma.rn.f32 	%f493, %f491, %f492, %f490;
	ld.global.nc.f32 	%f494, [%rd27+316];
	ld.shared.f32 	%f495, [%r98+1308];
	fma.rn.f32 	%f496, %f494, %f495, %f493;
	ld.global.nc.f32 	%f497, [%rd27+320];
	ld.shared.f32 	%f498, [%r98+1312];
	fma.rn.f32 	%f499, %f497, %f498, %f496;
	bra.uni 	$L__BB4_15;
$L__BB4_14:
	mad.lo.s32 	%r91, %r4, 40, %r1;
	ld.const.f32 	%f15, [cKernel];
	shl.b32 	%r92, %r91, 2;
	mov.u32 	%r93, smem;
	add.s32 	%r94, %r93, %r92;
	ld.shared.f32 	%f16, [%r94];
	fma.rn.f32 	%f17, %f15, %f16, 0f00000000;
	ld.const.f32 	%f18, [cKernel+4];
	ld.shared.f32 	%f19, [%r94+4];
	fma.rn.f32 	%f20, %f18, %f19, %f17;
	ld.const.f32 	%f21, [cKernel+8];
	ld.shared.f32 	%f22, [%r94+8];
	fma.rn.f32 	%f23, %f21, %f22, %f20;
	ld.const.f32 	%f24, [cKernel+12];
	ld.shared.f32 	%f25, [%r94+12];
	fma.rn.f32 	%f26, %f24, %f25, %f23;
	ld.const.f32 	%f27, [cKernel+16];
	ld.shared.f32 	%f28, [%r94+16];
	fma.rn.f32 	%f29, %f27, %f28, %f26;
	ld.const.f32 	%f30, [cKernel+20];
	ld.shared.f32 	%f31, [%r94+20];
	fma.rn.f32 	%f32, %f30, %f31, %f29;
	ld.const.f32 	%f33, [cKernel+24];
	ld.shared.f32 	%f34, [%r94+24];
	fma.rn.f32 	%f35, %f33, %f34, %f32;
	ld.const.f32 	%f36, [cKernel+28];
	ld.shared.f32 	%f37, [%r94+28];
	fma.rn.f32 	%f38, %f36, %f37, %f35;
	ld.const.f32 	%f39, [cKernel+32];
	ld.shared.f32 	%f40, [%r94+32];
	fma.rn.f32 	%f41, %f39, %f40, %f38;
	ld.const.f32 	%f42, [cKernel+36];
	ld.shared.f32 	%f43, [%r94+160];
	fma.rn.f32 	%f44, %f42, %f43, %f41;
	ld.const.f32 	%f45, [cKernel+40];
	ld.shared.f32 	%f46, [%r94+164];
	fma.rn.f32 	%f47, %f45, %f46, %f44;
	ld.const.f32 	%f48, [cKernel+44];
	ld.shared.f32 	%f49, [%r94+168];
	fma.rn.f32 	%f50, %f48, %f49, %f47;
	ld.const.f32 	%f51, [cKernel+48];
	ld.shared.f32 	%f52, [%r94+172];
	fma.rn.f32 	%f53, %f51, %f52, %f50;
	ld.const.f32 	%f54, [cKernel+52];
	ld.shared.f32 	%f55, [%r94+176];
	fma.rn.f32 	%f56, %f54, %f55, %f53;
	ld.const.f32 	%f57, [cKernel+56];
	ld.shared.f32 	%f58, [%r94+180];
	fma.rn.f32 	%f59, %f57, %f58, %f56;
	ld.const.f32 	%f60, [cKernel+60];
	ld.shared.f32 	%f61, [%r94+184];
	fma.rn.f32 	%f62, %f60, %f61, %f59;
	ld.const.f32 	%f63, [cKernel+64];
	ld.shared.f32 	%f64, [%r94+188];
	fma.rn.f32 	%f65, %f63, %f64, %f62;
	ld.const.f32 	%f66, [cKernel+68];
	ld.shared.f32 	%f67, [%r94+192];
	fma.rn.f32 	%f68, %f66, %f67, %f65;
	ld.const.f32 	%f69, [cKernel+72];
	ld.shared.f32 	%f70, [%r94+320];
	fma.rn.f32 	%f71, %f69, %f70, %f68;
	ld.const.f32 	%f72, [cKernel+76];
	ld.shared.f32 	%f73, [%r94+324];
	fma.rn.f32 	%f74, %f72, %f73, %f71;
	ld.const.f32 	%f75, [cKernel+80];
	ld.shared.f32 	%f76, [%r94+328];
	fma.rn.f32 	%f77, %f75, %f76, %f74;
	ld.const.f32 	%f78, [cKernel+84];
	ld.shared.f32 	%f79, [%r94+332];
	fma.rn.f32 	%f80, %f78, %f79, %f77;
	ld.const.f32 	%f81, [cKernel+88];
	ld.shared.f32 	%f82, [%r94+336];
	fma.rn.f32 	%f83, %f81, %f82, %f80;
	ld.const.f32 	%f84, [cKernel+92];
	ld.shared.f32 	%f85, [%r94+340];
	fma.rn.f32 	%f86, %f84, %f85, %f83;
	ld.const.f32 	%f87, [cKernel+96];
	ld.shared.f32 	%f88, [%r94+344];
	fma.rn.f32 	%f89, %f87, %f88, %f86;
	ld.const.f32 	%f90, [cKernel+100];
	ld.shared.f32 	%f91, [%r94+348];
	fma.rn.f32 	%f92, %f90, %f91, %f89;
	ld.const.f32 	%f93, [cKernel+104];
	ld.shared.f32 	%f94, [%r94+352];
	fma.rn.f32 	%f95, %f93, %f94, %f92;
	ld.const.f32 	%f96, [cKernel+108];
	ld.shared.f32 	%f97, [%r94+480];
	fma.rn.f32 	%f98, %f96, %f97, %f95;
	ld.const.f32 	%f99, [cKernel+112];
	ld.shared.f32 	%f100, [%r94+484];
	fma.rn.f32 	%f101, %f99, %f100, %f98;
	ld.const.f32 	%f102, [cKernel+116];
	ld.shared.f32 	%f103, [%r94+488];
	fma.rn.f32 	%f104, %f102, %f103, %f101;
	ld.const.f32 	%f105, [cKernel+120];
	ld.shared.f32 	%f106, [%r94+492];
	fma.rn.f32 	%f107, %f105, %f106, %f104;
	ld.const.f32 	%f108, [cKernel+124];
	ld.shared.f32 	%f109, [%r94+496];
	fma.rn.f32 	%f110, %f108, %f109, %f107;
	ld.const.f32 	%f111, [cKernel+128];
	ld.shared.f32 	%f112, [%r94+500];
	fma.rn.f32 	%f113, %f111, %f112, %f110;
	ld.const.f32 	%f114, [cKernel+132];
	ld.shared.f32 	%f115, [%r94+504];
	fma.rn.f32 	%f116, %f114, %f115, %f113;
	ld.const.f32 	%f117, [cKernel+136];
	ld.shared.f32 	%f118, [%r94+508];
	fma.rn.f32 	%f119, %f117, %f118, %f116;
	ld.const.f32 	%f120, [cKernel+140];
	ld.shared.f32 	%f121, [%r94+512];
	fma.rn.f32 	%f122, %f120, %f121, %f119;
	ld.const.f32 	%f123, [cKernel+144];
	ld.shared.f32 	%f124, [%r94+640];
	fma.rn.f32 	%f125, %f123, %f124, %f122;
	ld.const.f32 	%f126, [cKernel+148];
	ld.shared.f32 	%f127, [%r94+644];
	fma.rn.f32 	%f128, %f126, %f127, %f125;
	ld.const.f32 	%f129, [cKernel+152];
	ld.shared.f32 	%f130, [%r94+648];
	fma.rn.f32 	%f131, %f129, %f130, %f128;
	ld.const.f32 	%f132, [cKernel+156];
	ld.shared.f32 	%f133, [%r94+652];
	fma.rn.f32 	%f134, %f132, %f133, %f131;
	ld.const.f32 	%f135, [cKernel+160];
	ld.shared.f32 	%f136, [%r94+656];
	fma.rn.f32 	%f137, %f135, %f136, %f134;
	ld.const.f32 	%f138, [cKernel+164];
	ld.shared.f32 	%f139, [%r94+660];
	fma.rn.f32 	%f140, %f138, %f139, %f137;
	ld.const.f32 	%f141, [cKernel+168];
	ld.shared.f32 	%f142, [%r94+664];
	fma.rn.f32 	%f143, %f141, %f142, %f140;
	ld.const.f32 	%f144, [cKernel+172];
	ld.shared.f32 	%f145, [%r94+668];
	fma.rn.f32 	%f146, %f144, %f145, %f143;
	ld.const.f32 	%f147, [cKernel+176];
	ld.shared.f32 	%f148, [%r94+672];
	fma.rn.f32 	%f149, %f147, %f148, %f146;
	ld.const.f32 	%f150, [cKernel+180];
	ld.shared.f32 	%f151, [%r94+800];
	fma.rn.f32 	%f152, %f150, %f151, %f149;
	ld.const.f32 	%f153, [cKernel+184];
	ld.shared.f32 	%f154, [%r94+804];
	fma.rn.f32 	%f155, %f153, %f154, %f152;
	ld.const.f32 	%f156, [cKernel+188];
	ld.shared.f32 	%f157, [%r94+808];
	fma.rn.f32 	%f158, %f156, %f157, %f155;
	ld.const.f32 	%f159, [cKernel+192];
	ld.shared.f32 	%f160, [%r94+812];
	fma.rn.f32 	%f161, %f159, %f160, %f158;
	ld.const.f32 	%f162, [cKernel+196];
	ld.shared.f32 	%f163, [%r94+816];
	fma.rn.f32 	%f164, %f162, %f163, %f161;
	ld.const.f32 	%f165, [cKernel+200];
	ld.shared.f32 	%f166, [%r94+820];
	fma.rn.f32 	%f167, %f165, %f166, %f164;
	ld.const.f32 	%f168, [cKernel+204];
	ld.shared.f32 	%f169, [%r94+824];
	fma.rn.f32 	%f170, %f168, %f169, %f167;
	ld.const.f32 	%f171, [cKernel+208];
	ld.shared.f32 	%f172, [%r94+828];
	fma.rn.f32 	%f173, %f171, %f172, %f170;
	ld.const.f32 	%f174, [cKernel+212];
	ld.shared.f32 	%f175, [%r94+832];
	fma.rn.f32 	%f176, %f174, %f175, %f173;
	ld.const.f32 	%f177, [cKernel+216];
	ld.shared.f32 	%f178, [%r94+960];
	fma.rn.f32 	%f179, %f177, %f178, %f176;
	ld.const.f32 	%f180, [cKernel+220];
	ld.shared.f32 	%f181, [%r94+964];
	fma.rn.f32 	%f182, %f180, %f181, %f179;
	ld.const.f32 	%f183, [cKernel+224];
	ld.shared.f32 	%f184, [%r94+968];
	fma.rn.f32 	%f185, %f183, %f184, %f182;
	ld.const.f32 	%f186, [cKernel+228];
	ld.shared.f32 	%f187, [%r94+972];
	fma.rn.f32 	%f188, %f186, %f187, %f185;
	ld.const.f32 	%f189, [cKernel+232];
	ld.shared.f32 	%f190, [%r94+976];
	fma.rn.f32 	%f191, %f189, %f190, %f188;
	ld.const.f32 	%f192, [cKernel+236];
	ld.shared.f32 	%f193, [%r94+980];
	fma.rn.f32 	%f194, %f192, %f193, %f191;
	ld.const.f32 	%f195, [cKernel+240];
	ld.shared.f32 	%f196, [%r94+984];
	fma.rn.f32 	%f197, %f195, %f196, %f194;
	ld.const.f32 	%f198, [cKernel+244];
	ld.shared.f32 	%f199, [%r94+988];
	fma.rn.f32 	%f200, %f198, %f199, %f197;
	ld.const.f32 	%f201, [cKernel+248];
	ld.shared.f32 	%f202, [%r94+992];
	fma.rn.f32 	%f203, %f201, %f202, %f200;
	ld.const.f32 	%f204, [cKernel+252];
	ld.shared.f32 	%f205, [%r94+1120];
	fma.rn.f32 	%f206, %f204, %f205, %f203;
	ld.const.f32 	%f207, [cKernel+256];
	ld.shared.f32 	%f208, [%r94+1124];
	fma.rn.f32 	%f209, %f207, %f208, %f206;
	ld.const.f32 	%f210, [cKernel+260];
	ld.shared.f32 	%f211, [%r94+1128];
	fma.rn.f32 	%f212, %f210, %f211, %f209;
	ld.const.f32 	%f213, [cKernel+264];
	ld.shared.f32 	%f214, [%r94+1132];
	fma.rn.f32 	%f215, %f213, %f214, %f212;
	ld.const.f32 	%f216, [cKernel+268];
	ld.shared.f32 	%f217, [%r94+1136];
	fma.rn.f32 	%f218, %f216, %f217, %f215;
	ld.const.f32 	%f219, [cKernel+272];
	ld.shared.f32 	%f220, [%r94+1140];
	fma.rn.f32 	%f221, %f219, %f220, %f218;
	ld.const.f32 	%f222, [cKernel+276];
	ld.shared.f32 	%f223, [%r94+1144];
	fma.rn.f32 	%f224, %f222, %f223, %f221;
	ld.const.f32 	%f225, [cKernel+280];
	ld.shared.f32 	%f226, [%r94+1148];
	fma.rn.f32 	%f227, %f225, %f226, %f224;
	ld.const.f32 	%f228, [cKernel+284];
	ld.shared.f32 	%f229, [%r94+1152];
	fma.rn.f32 	%f230, %f228, %f229, %f227;
	ld.const.f32 	%f231, [cKernel+288];
	ld.shared.f32 	%f232, [%r94+1280];
	fma.rn.f32 	%f233, %f231, %f232, %f230;
	ld.const.f32 	%f234, [cKernel+292];
	ld.shared.f32 	%f235, [%r94+1284];
	fma.rn.f32 	%f236, %f234, %f235, %f233;
	ld.const.f32 	%f237, [cKernel+296];
	ld.shared.f32 	%f238, [%r94+1288];
	fma.rn.f32 	%f239, %f237, %f238, %f236;
	ld.const.f32 	%f240, [cKernel+300];
	ld.shared.f32 	%f241, [%r94+1292];
	fma.rn.f32 	%f242, %f240, %f241, %f239;
	ld.const.f32 	%f243, [cKernel+304];
	ld.shared.f32 	%f244, [%r94+1296];
	fma.rn.f32 	%f245, %f243, %f244, %f242;
	ld.const.f32 	%f246, [cKernel+308];
	ld.shared.f32 	%f247, [%r94+1300];
	fma.rn.f32 	%f248, %f246, %f247, %f245;
	ld.const.f32 	%f249, [cKernel+312];
	ld.shared.f32 	%f250, [%r94+1304];
	fma.rn.f32 	%f251, %f249, %f250, %f248;
	ld.const.f32 	%f252, [cKernel+316];
	ld.shared.f32 	%f253, [%r94+1308];
	fma.rn.f32 	%f254, %f252, %f253, %f251;
	ld.const.f32 	%f255, [cKernel+320];
	ld.shared.f32 	%f256, [%r94+1312];
	fma.rn.f32 	%f499, %f255, %f256, %f254;
$L__BB4_15:
	mad.lo.s32 	%r99, %r32, %r5, %r2;
	cvta.to.global.u64 	%rd28, %rd2;
	mul.wide.s32 	%rd29, %r99, 4;
	add.s64 	%rd30, %rd28, %rd29;
	st.global.f32 	[%rd30], %f499;
$L__BB4_16:
	ret;
$L__BB4_17:
	mul.lo.s32 	%r46, %r17, %r32;
	add.s32 	%r47, %r10, %r46;
	mul.wide.s32 	%rd5, %r47, 4;
	add.s64 	%rd6, %rd1, %rd5;
	ld.global.nc.f32 	%f4, [%rd6];
	add.s32 	%r48, %r11, %r46;
	mul.wide.s32 	%rd7, %r48, 4;
	add.s64 	%rd8, %rd1, %rd7;
	ld.global.nc.f32 	%f5, [%rd8];
	add.s32 	%r49, %r12, %r46;
	mul.wide.s32 	%rd9, %r49, 4;
	add.s64 	%rd10, %rd1, %rd9;
	ld.global.nc.f32 	%f6, [%rd10];
	add.s32 	%r50, %r13, %r46;
	mul.wide.s32 	%rd11, %r50, 4;
	add.s64 	%rd12, %rd1, %rd11;
	ld.global.nc.f32 	%f7, [%rd12];
	mad.lo.s32 	%r51, %r16, 40, %r8;
	shl.b32 	%r52, %r51, 2;
	mov.u32 	%r53, smem;
	add.s32 	%r54, %r53, %r52;
	st.shared.v4.f32 	[%r54], {%f4, %f5, %f6, %f7};
	mov.u32 	%r101, %r14;
	bra.uni 	$L__BB4_3;

}
	// .globl	_Z12conv2d_tiledILi32ELi16ELi11EEvPKfPfiiS1_b
.visible .entry _Z12conv2d_tiledILi32ELi16ELi11EEvPKfPfiiS1_b(
	.param .u64 .ptr .align 1 _Z12conv2d_tiledILi32ELi16ELi11EEvPKfPfiiS1_b_param_0,
	.param .u64 .ptr .align 1 _Z12conv2d_tiledILi32ELi16ELi11EEvPKfPfiiS1_b_param_1,
	.param .u32 _Z12conv2d_tiledILi32ELi16ELi11EEvPKfPfiiS1_b_param_2,
	.param .u32 _Z12conv2d_tiledILi32ELi16ELi11EEvPKfPfiiS1_b_param_3,
	.param .u64 .ptr .align 1 _Z12conv2d_tiledILi32ELi16ELi11EEvPKfPfiiS1_b_param_4,
	.param .u8 _Z12conv2d_tiledILi32ELi16ELi11EEvPKfPfiiS1_b_param_5
)
.maxntid 512
.minnctapersm 2
{
	.reg .pred 	%p<14>;
	.reg .b16 	%rs<2>;
	.reg .b32 	%r<104>;
	.reg .b32 	%f<740>;
	.reg .b64 	%rd<31>;

	ld.param.u64 	%rd4, [_Z12conv2d_tiledILi32ELi16ELi11EEvPKfPfiiS1_b_param_0];
	ld.param.u64 	%rd2, [_Z12conv2d_tiledILi32ELi16ELi11EEvPKfPfiiS1_b_param_1];
	ld.param.u32 	%r31, [_Z12conv2d_tiledILi32ELi16ELi11EEvPKfPfiiS1_b_param_2];
	ld.param.u32 	%r32, [_Z12conv2d_tiledILi32ELi16ELi11EEvPKfPfiiS1_b_param_3];
	ld.param.u64 	%rd3, [_Z12conv2d_tiledILi32ELi16ELi11EEvPKfPfiiS1_b_param_4];
	ld.param.s8 	%rs1, [_Z12conv2d_tiledILi32ELi16ELi11EEvPKfPfiiS1_b_param_5];
	cvta.to.global.u64 	%rd1, %rd4;
	mov.u32 	%r33, %ctaid.x;
	shl.b32 	%r34, %r33, 5;
	mov.u32 	%r1, %tid.x;
	add.s32 	%r2, %r34, %r1;
	mov.u32 	%r35, %ctaid.y;
	shl.b32 	%r3, %r35, 4;
	mov.u32 	%r4, %tid.y;
	add.s32 	%r5, %r3, %r4;
	add.s32 	%r6, %r34, -5;
	setp.gt.u32 	%p1, %r4, 25;
	@%p1 bra 	$L__BB5_11;
	add.s32 	%r7, %r31, -1;
	shl.b32 	%r8, %r1, 2;
	add.s32 	%r36, %r8, %r6;
	max.s32 	%r37, %r36, 0;
	add.s32 	%r9, %r32, -1;
	min.s32 	%r10, %r37, %r9;
	max.s32 	%r38, %r36, -1;
	add.s32 	%r39, %r38, 1;
	min.s32 	%r11, %r39, %r9;
	max.s32 	%r40, %r36, -2;
	add.s32 	%r41, %r40, 2;
	min.s32 	%r12, %r41, %r9;
	max.s32 	%r42, %r36, -3;
	add.s32 	%r43, %r42, 3;
	min.s32 	%r13, %r43, %r9;
	add.s32 	%r14, %r8, 128;
	add.s32 	%r15, %r3, -5;
	mov.u32 	%r100, %r4;
$L__BB5_2:
	mov.u32 	%r16, %r100;
	setp.lt.u32 	%p2, %r1, 10;
	add.s32 	%r44, %r15, %r16;
	max.s32 	%r45, %r44, 0;
	min.s32 	%r17, %r45, %r7;
	mov.u32 	%r101, %r8;
	@%p2 bra 	$L__BB5_17;
$L__BB5_3:
	setp.gt.u32 	%p3, %r101, 41;
	@%p3 bra 	$L__BB5_10;
	mul.lo.s32 	%r19, %r17, %r32;
	mul.lo.s32 	%r20, %r16, 42;
	sub.s32 	%r55, 2, %r101;
	and.b32  	%r21, %r55, 3;
	setp.eq.s32 	%p4, %r21, 0;
	mov.u32 	%r102, %r101;
	@%p4 bra 	$L__BB5_8;
	add.s32 	%r22, %r101, %r6;
	max.s32 	%r56, %r22, 0;
	min.s32 	%r57, %r56, %r9;
	add.s32 	%r58, %r57, %r19;
	mul.wide.s32 	%rd13, %r58, 4;
	add.s64 	%rd14, %rd1, %rd13;
	ld.global.nc.f32 	%f8, [%rd14];
	add.s32 	%r59, %r101, %r20;
	shl.b32 	%r60, %r59, 2;
	mov.u32 	%r61, smem;
	add.s32 	%r23, %r61, %r60;
	st.shared.f32 	[%r23], %f8;
	add.s32 	%r102, %r101, 1;
	setp.eq.s32 	%p5, %r21, 1;
	@%p5 bra 	$L__BB5_8;
	add.s32 	%r62, %r22, 1;
	max.s32 	%r63, %r62, 0;
	min.s32 	%r64, %r63, %r9;
	add.s32 	%r65, %r64, %r19;
	mul.wide.s32 	%rd15, %r65, 4;
	add.s64 	%rd16, %rd1, %rd15;
	ld.global.nc.f32 	%f9, [%rd16];
	st.shared.f32 	[%r23+4], %f9;
	add.s32 	%r102, %r101, 2;
	setp.eq.s32 	%p6, %r21, 2;
	@%p6 bra 	$L__BB5_8;
	add.s32 	%r66, %r22, 2;
	max.s32 	%r67, %r66, 0;
	min.s32 	%r68, %r67, %r9;
	add.s32 	%r69, %r68, %r19;
	mul.wide.s32 	%rd17, %r69, 4;
	add.s64 	%rd18, %rd1, %rd17;
	ld.global.nc.f32 	%f10, [%rd18];
	st.shared.f32 	[%r23+8], %f10;
	add.s32 	%r102, %r101, 3;
$L__BB5_8:
	setp.gt.u32 	%p7, %r101, 38;
	@%p7 bra 	$L__BB5_10;
$L__BB5_9:
	add.s32 	%r70, %r102, %r6;
	max.s32 	%r71, %r70, 0;
	min.s32 	%r72, %r71, %r9;
	add.s32 	%r73, %r72, %r19;
	mul.wide.s32 	%rd19, %r73, 4;
	add.s64 	%rd20, %rd1, %rd19;
	ld.global.nc.f32 	%f11, [%rd20];
	add.s32 	%r74, %r102, %r20;
	shl.b32 	%r75, %r74, 2;
	mov.u32 	%r76, smem;
	add.s32 	%r77, %r76, %r75;
	st.shared.f32 	[%r77], %f11;
	add.s32 	%r78, %r70, 1;
	max.s32 	%r79, %r78, 0;
	min.s32 	%r80, %r79, %r9;
	add.s32 	%r81, %r80, %r19;
	mul.wide.s32 	%rd21, %r81, 4;
	add.s64 	%rd22, %rd1, %rd21;
	ld.global.nc.f32 	%f12, [%rd22];
	st.shared.f32 	[%r77+4], %f12;
	add.s32 	%r82, %r70, 2;
	max.s32 	%r83, %r82, 0;
	min.s32 	%r84, %r83, %r9;
	add.s32 	%r85, %r84, %r19;
	mul.wide.s32 	%rd23, %r85, 4;
	add.s64 	%rd24, %rd1, %rd23;
	ld.global.nc.f32 	%f13, [%rd24];
	st.shared.f32 	[%r77+8], %f13;
	add.s32 	%r86, %r70, 3;
	max.s32 	%r87, %r86, 0;
	min.s32 	%r88, %r87, %r9;
	add.s32 	%r89, %r88, %r19;
	mul.wide.s32 	%rd25, %r89, 4;
	add.s64 	%rd26, %rd1, %rd25;
	ld.global.nc.f32 	%f14, [%rd26];
	st.shared.f32 	[%r77+12], %f14;
	add.s32 	%r102, %r102, 4;
	setp.ne.s32 	%p8, %r102, 42;
	@%p8 bra 	$L__BB5_9;
$L__BB5_10:
	add.s32 	%r100, %r16, 16;
	setp.lt.u32 	%p9, %r16, 10;
	@%p9 bra 	$L__BB5_2;
$L__BB5_11:
	bar.sync 	0;
	setp.ge.s32 	%p10, %r2, %r32;
	setp.ge.s32 	%p11, %r5, %r31;
	or.pred  	%p12, %p10, %p11;
	@%p12 bra 	$L__BB5_16;
	setp.ne.s16 	%p13, %rs1, 0;
	@%p13 bra 	$L__BB5_14;
	cvta.to.global.u64 	%rd27, %rd3;
	mad.lo.s32 	%r95, %r4, 42, %r1;
	ld.global.nc.f32 	%f377, [%rd27];
	shl.b32 	%r96, %r95, 2;
	mov.u32 	%r97, smem;
	add.s32 	%r98, %r97, %r96;
	ld.shared.f32 	%f378, [%r98];
	fma.rn.f32 	%f379, %f377, %f378, 0f00000000;
	ld.global.nc.f32 	%f380, [%rd27+4];
	ld.shared.f32 	%f381, [%r98+4];
	fma.rn.f32 	%f382, %f380, %f381, %f379;
	ld.global.nc.f32 	%f383, [%rd27+8];
	ld.shared.f32 	%f384, [%r98+8];
	fma.rn.f32 	%f385, %f383, %f384, %f382;
	ld.global.nc.f32 	%f386, [%rd27+12];
	ld.shared.f32 	%f387, [%r98+12];
	fma.rn.f32 	%f388, %f386, %f387, %f385;
	ld.global.nc.f32 	%f389, [%rd27+16];
	ld.shared.f32 	%f390, [%r98+16];
	fma.rn.f32 	%f391, %f389, %f390, %f388;
	ld.global.nc.f32 	%f392, [%rd27+20];
	ld.shared.f32 	%f393, [%r98+20];
	fma.rn.f32 	%f394, %f392, %f393, %f391;
	ld.global.nc.f32 	%f395, [%rd27+24];
	ld.shared.f32 	%f396, [%r98+24];
	fma.rn.f32 	%f397, %f395, %f396, %f394;
	ld.global.nc.f32 	%f398, [%rd27+28];
	ld.shared.f32 	%f399, [%r98+28];
	fma.rn.f32 	%f400, %f398, %f399, %f397;
	ld.global.nc.f32 	%f401, [%rd27+32];
	ld.shared.f32 	%f402, [%r98+32];
	fma.rn.f32 	%f403, %f401, %f402, %f400;
	ld.global.nc.f32 	%f404, [%rd27+36];
	ld.shared.f32 	%f405, [%r98+36];
	fma.rn.f32 	%f406, %f404, %f405, %f403;
	ld.global.nc.f32 	%f407, [%rd27+40];
	ld.shared.f32 	%f408, [%r98+40];
	fma.rn.f32 	%f409, %f407, %f408, %f406;
	ld.global.nc.f32 	%f410, [%rd27+44];
	ld.shared.f32 	%f411, [%r98+168];
	fma.rn.f32 	%f412, %f410, %f411, %f409;
	ld.global.nc.f32 	%f413, [%rd27+48];
	ld.shared.f32 	%f414, [%r98+172];
	fma.rn.f32 	%f415, %f413, %f414, %f412;
	ld.global.nc.f32 	%f416, [%rd27+52];
	ld.shared.f32 	%f417, [%r98+176];
	fma.rn.f32 	%f418, %f416, %f417, %f415;
	ld.global.nc.f32 	%f419, [%rd27+56];
	ld.shared.f32 	%f420, [%r98+180];
	fma.rn.f32 	%f421, %f419, %f420, %f418;
	ld.global.nc.f32 	%f422, [%rd27+60];
	ld.shared.f32 	%f423, [%r98+184];
	fma.rn.f32 	%f424, %f422, %f423, %f421;
	ld.global.nc.f32 	%f425, [%rd27+64];
	ld.shared.f32 	%f426, [%r98+188];
	fma.rn.f32 	%f427, %f425, %f426, %f424;
	ld.global.nc.f32 	%f428, [%rd27+68];
	ld.shared.f32 	%f429, [%r98+192];
	fma.rn.f32 	%f430, %f428, %f429, %f427;
	ld.global.nc.f32 	%f431, [%rd27+72];
	ld.shared.f32 	%f432, [%r98+196];
	fma.rn.f32 	%f433, %f431, %f432, %f430;
	ld.global.nc.f32 	%f434, [%rd27+76];
	ld.shared.f32 	%f435, [%r98+200];
	fma.rn.f32 	%f436, %f434, %f435, %f433;
	ld.global.nc.f32 	%f437, [%rd27+80];
	ld.shared.f32 	%f438, [%r98+204];
	fma.rn.f32 	%f439, %f437, %f438, %f436;
	ld.global.nc.f32 	%f440, [%rd27+84];
	ld.shared.f32 	%f441, [%r98+208];
	fma.rn.f32 	%f442, %f440, %f441, %f439;
	ld.global.nc.f32 	%f443, [%rd27+88];
	ld.shared.f32 	%f444, [%r98+336];
	fma.rn.f32 	%f445, %f443, %f444, %f442;
	ld.global.nc.f32 	%f446, [%rd27+92];
	ld.shared.f32 	%f447, [%r98+340];
	fma.rn.f32 	%f448, %f446, %f447, %f445;
	ld.global.nc.f32 	%f449, [%rd27+96];
	ld.shared.f32 	%f450, [%r98+344];
	fma.rn.f32 	%f451, %f449, %f450, %f448;
	ld.global.nc.f32 	%f452, [%rd27+100];
	ld.shared.f32 	%f453, [%r98+348];
	fma.rn.f32 	%f454, %f452, %f453, %f451;
	ld.global.nc.f32 	%f455, [%rd27+104];
	ld.shared.f32 	%f456, [%r98+352];
	fma.rn.f32 	%f457, %f455, %f456, %f454;
	ld.global.nc.f32 	%f458, [%rd27+108];
	ld.shared.f32 	%f459, [%r98+356];
	fma.rn.f32 	%f460, %f458, %f459, %f457;
	ld.global.nc.f32 	%f461, [%rd27+112];
	ld.shared.f32 	%f462, [%r98+360];
	fma.rn.f32 	%f463, %f461, %f462, %f460;
	ld.global.nc.f32 	%f464, [%rd27+116];
	ld.shared.f32 	%f465, [%r98+364];
	fma.rn.f32 	%f466, %f464, %f465, %f463;
	ld.global.nc.f32 	%f467, [%rd27+120];
	ld.shared.f32 	%f468, [%r98+368];
	fma.rn.f32 	%f469, %f467, %f468, %f466;
	ld.global.nc.f32 	%f470, [%rd27+124];
	ld.shared.f32 	%f471, [%r98+372];
	fma.rn.f32 	%f472, %f470, %f471, %f469;
	ld.global.nc.f32 	%f473, [%rd27+128];
	ld.shared.f32 	%f474, [%r98+376];
	fma.rn.f32 	%f475, %f473, %f474, %f472;
	ld.global.nc.f32 	%f476, [%rd27+132];
	ld.shared.f32 	%f477, [%r98+504];
	fma.rn.f32 	%f478, %f476, %f477, %f475;
	ld.global.nc.f32 	%f479, [%rd27+136];
	ld.shared.f32 	%f480, [%r98+508];
	fma.rn.f32 	%f481, %f479, %f480, %f478;
	ld.global.nc.f32 	%f482, [%rd27+140];
	ld.shared.f32 	%f483, [%r98+512];
	fma.rn.f32 	%f484, %f482, %f483, %f481;
	ld.global.nc.f32 	%f485, [%rd27+144];
	ld.shared.f32 	%f486, [%r98+516];
	fma.rn.f32 	%f487, %f485, %f486, %f484;
	ld.global.nc.f32 	%f488, [%rd27+148];
	ld.shared.f32 	%f489, [%r98+520];
	fma.rn.f32 	%f490, %f488, %f489, %f487;
	ld.global.nc.f32 	%f491, [%rd27+152];
	ld.shared.f32 	%f492, [%r98+524];
	fma.rn.f32 	%f493, %f491, %f492, %f490;
	ld.global.nc.f32 	%f494, [%rd27+156];
	ld.shared.f32 	%f495, [%r98+528];
	fma.rn.f32 	%f496, %f494, %f495, %f493;
	ld.global.nc.f32 	%f497, [%rd27+160];
	ld.shared.f32 	%f498, [%r98+532];
	fma.rn.f32 	%f499, %f497, %f498, %f496;
	ld.global.nc.f32 	%f500, [%rd27+164];
	ld.shared.f32 	%f501, [%r98+536];
	fma.rn.f32 	%f502, %f500, %f501, %f499;
	ld.global.nc.f32 	%f503, [%rd27+168];
	ld.shared.f32 	%f504, [%r98+540];
	fma.rn.f32 	%f505, %f503, %f504, %f502;
	ld.global.nc.f32 	%f506, [%rd27+172];
	ld.shared.f32 	%f507, [%r98+544];
	fma.rn.f32 	%f508, %f506, %f507, %f505;
	ld.global.nc.f32 	%f509, [%rd27+176];
	ld.shared.f32 	%f510, [%r98+672];
	fma.rn.f32 	%f511, %f509, %f510, %f508;
	ld.global.nc.f32 	%f512, [%rd27+180];
	ld.shared.f32 	%f513, [%r98+676];
	fma.rn.f32 	%f514, %f512, %f513, %f511;
	ld.global.nc.f32 	%f515, [%rd27+184];
	ld.shared.f32 	%f516, [%r98+680];
	fma.rn.f32 	%f517, %f515, %f516, %f514;
	ld.global.nc.f32 	%f518, [%rd27+188];
	ld.shared.f32 	%f519, [%r98+684];
	fma.rn.f32 	%f520, %f518, %f519, %f517;
	ld.global.nc.f32 	%f521, [%rd27+192];
	ld.shared.f32 	%f522, [%r98+688];
	fma.rn.f32 	%f523, %f521, %f522, %f520;
	ld.global.nc.f32 	%f524, [%rd27+196];
	ld.shared.f32 	%f525, [%r98+692];
	fma.rn.f32 	%f526, %f524, %f525, %f523;
	ld.global.nc.f32 	%f527, [%rd27+200];
	ld.shared.f32 	%f528, [%r98+696];
	fma.rn.f32 	%f529, %f527, %f528, %f526;
	ld.global.nc.f32 	%f530, [%rd27+204];
	ld.shared.f32 	%f531, [%r98+700];
	fma.rn.f32 	%f532, %f530, %f531, %f529;
	ld.global.nc.f32 	%f533, [%rd27+208];
	ld.shared.f32 	%f534, [%r98+704];
	fma.rn.f32 	%f535, %f533, %f534, %f532;
	ld.global.nc.f32 	%f536, [%rd27+212];
	ld.shared.f32 	%f537, [%r98+708];
	fma.rn.f32 	%f538, %f536, %f537, %f535;
	ld.global.nc.f32 	%f539, [%rd27+216];
	ld.shared.f32 	%f540, [%r98+712];
	fma.rn.f32 	%f541, %f539, %f540, %f538;
	ld.global.nc.f32 	%f542, [%rd27+220];
	ld.shared.f32 	%f543, [%r98+840];
	fma.rn.f32 	%f544, %f542, %f543, %f541;
	ld.global.nc.f32 	%f545, [%rd27+224];
	ld.shared.f32 	%f546, [%r98+844];
	fma.rn.f32 	%f547, %f545, %f546, %f544;
	ld.global.nc.f32 	%f548, [%rd27+228];
	ld.shared.f32 	%f549, [%r98+848];
	fma.rn.f32 	%f550, %f548, %f549, %f547;
	ld.global.nc.f32 	%f551, [%rd27+232];
	ld.shared.f32 	%f552, [%r98+852];
	fma.rn.f32 	%f553, %f551, %f552, %f550;
	ld.global.nc.f32 	%f554, [%rd27+236];
	ld.shared.f32 	%f555, [%r98+856];
	fma.rn.f32 	%f556, %f554, %f555, %f553;
	ld.global.nc.f32 	%f557, [%rd27+240];
	ld.shared.f32 	%f558, [%r98+860];
	fma.rn.f32 	%f559, %f557, %f558, %f556;
	ld.global.nc.f32 	%f560, [%rd27+244];
	ld.shared.f32 	%f561, [%r98+864];
	fma.rn.f32 	%f562, %f560, %f561, %f559;
	ld.global.nc.f32 	%f563, [%rd27+248];
	ld.shared.f32 	%f564, [%r98+868];
	fma.rn.f32 	%f565, %f563, %f564, %f562;
	ld.global.nc.f32 	%f566, [%rd27+252];
	ld.shared.f32 	%f567, [%r98+872];
	fma.rn.f32 	%f568, %f566, %f567, %f565;
	ld.global.nc.f32 	%f569, [%rd27+256];
	ld.shared.f32 	%f570, [%r98+876];
	fma.rn.f32 	%f571, %f569, %f570, %f568;
	ld.global.nc.f32 	%f572, [%rd27+260];
	ld.shared.f32 	%f573, [%r98+880];
	fma.rn.f32 	%f574, %f572, %f573, %f571;
	ld.global.nc.f32 	%f575, [%rd27+264];
	ld.shared.f32 	%f576, [%r98+1008];
	fma.rn.f32 	%f577, %f575, %f576, %f574;
	ld.global.nc.f32 	%f578, [%rd27+268];
	ld.shared.f32 	%f579, [%r98+1012];
	fma.rn.f32 	%f580, %f578, %f579, %f577;
	ld.global.nc.f32 	%f581, [%rd27+272];
	ld.shared.f32 	%f582, [%r98+1016];
	fma.rn.f32 	%f583, %f581, %f582, %f580;
	ld.global.nc.f32 	%f584, [%rd27+276];
	ld.shared.f32 	%f585, [%r98+1020];
	fma.rn.f32 	%f586, %f584, %f585, %f583;
	ld.global.nc.f32 	%f587, [%rd27+280];
	ld.shared.f32 	%f588, [%r98+1024];
	fma.rn.f32 	%f589, %f587, %f588, %f586;
	ld.global.nc.f32 	%f590, [%rd27+284];
	ld.shared.f32 	%f591, [%r98+1028];
	fma.rn.f32 	%f592, %f590, %f591, %f589;
	ld.global.nc.f32 	%f593, [%rd27+288];
	ld.shared.f32 	%f594, [%r98+1032];
	fma.rn.f32 	%f595, %f593, %f594, %f592;
	ld.global.nc.f32 	%f596, [%rd27+292];
	ld.shared.f32 	%f597, [%r98+1036];
	fma.rn.f32 	%f598, %f596, %f597, %f595;
	ld.global.nc.f32 	%f599, [%rd27+296];
	ld.shared.f32 	%f600, [%r98+1040];
	fma.rn.f32 	%f601, %f599, %f600, %f598;
	ld.global.nc.f32 	%f602, [%rd27+300];
	ld.shared.f32 	%f603, [%r98+1044];
	fma.rn.f32 	%f604, %f602, %f603, %f601;
	ld.global.nc.f32 	%f605, [%rd27+304];
	ld.shared.f32 	%f606, [%r98+1048];
	fma.rn.f32 	%f607, %f605, %f606, %f604;
	ld.global.nc.f32 	%f608, [%rd27+308];
	ld.shared.f32 	%f609, [%r98+1176];
	fma.rn.f32 	%f610, %f608, %f609, %f607;
	ld.global.nc.f32 	%f611, [%rd27+312];
	ld.shared.f32 	%f612, [%r98+1180];
	fma.rn.f32 	%f613, %f611, %f612, %f610;
	ld.global.nc.f32 	%f614, [%rd27+316];
	ld.shared.f32 	%f615, [%r98+1184];
	fma.rn.f32 	%f616, %f614, %f615, %f613;
	ld.global.nc.f32 	%f617, [%rd27+320];
	ld.shared.f32 	%f618, [%r98+1188];
	fma.rn.f32 	%f619, %f617, %f618, %f616;
	ld.global.nc.f32 	%f620, [%rd27+324];
	ld.shared.f32 	%f621, [%r98+1192];
	fma.rn.f32 	%f622, %f620, %f621, %f619;
	ld.global.nc.f32 	%f623, [%rd27+328];
	ld.shared.f32 	%f624, [%r98+1196];
	fma.rn.f32 	%f625, %f623, %f624, %f622;
	ld.global.nc.f32 	%f626, [%rd27+332];
	ld.shared.f32 	%f627, [%r98+1200];
	fma.rn.f32 	%f628, %f626, %f627, %f625;
	ld.global.nc.f32 	%f629, [%rd27+336];
	ld.shared.f32 	%f630, [%r98+1204];
	fma.rn.f32 	%f631, %f629, %f630, %f628;
	ld.global.nc.f32 	%f632, [%rd27+340];
	ld.shared.f32 	%f633, [%r98+1208];
	fma.rn.f32 	%f634, %f632, %f633, %f631;
	ld.global.nc.f32 	%f635, [%rd27+344];
	ld.shared.f32 	%f636, [%r98+1212];
	fma.rn.f32 	%f637, %f635, %f636, %f634;
	ld.global.nc.f32 	%f638, [%rd27+348];
	ld.shared.f32 	%f639, [%r98+1216];
	fma.rn.f32 	%f640, %f638, %f639, %f637;
	ld.global.nc.f32 	%f641, [%rd27+352];
	ld.shared.f32 	%f642, [%r98+1344];
	fma.rn.f32 	%f643, %f641, %f642, %f640;
	ld.global.nc.f32 	%f644, [%rd27+356];
	ld.shared.f32 	%f645, [%r98+1348];
	fma.rn.f32 	%f646, %f644, %f645, %f643;
	ld.global.nc.f32 	%f647, [%rd27+360];
	ld.shared.f32 	%f648, [%r98+1352];
	fma.rn.f32 	%f649, %f647, %f648, %f646;
	ld.global.nc.f32 	%f650, [%rd27+364];
	ld.shared.f32 	%f651, [%r98+1356];
	fma.rn.f32 	%f652, %f650, %f651, %f649;
	ld.global.nc.f32 	%f653, [%rd27+368];
	ld.shared.f32 	%f654, [%r98+1360];
	fma.rn.f32 	%f655, %f653, %f654, %f652;
	ld.global.nc.f32 	%f656, [%rd27+372];
	ld.shared.f32 	%f657, [%r98+1364];
	fma.rn.f32 	%f658, %f656, %f657, %f655;
	ld.global.nc.f32 	%f659, [%rd27+376];
	ld.shared.f32 	%f660, [%r98+1368];
	fma.rn.f32 	%f661, %f659, %f660, %f658;
	ld.global.nc.f32 	%f662, [%rd27+380];
	ld.shared.f32 	%f663, [%r98+1372];
	fma.rn.f32 	%f664, %f662, %f663, %f661;
	ld.global.nc.f32 	%f665, [%rd27+384];
	ld.shared.f32 	%f666, [%r98+1376];
	fma.rn.f32 	%f667, %f665, %f666, %f664;
	ld.global.nc.f32 	%f668, [%rd27+388];
	ld.shared.f32 	%f669, [%r98+1380];
	fma.rn.f32 	%f670, %f668, %f669, %f667;
	ld.global.nc.f32 	%f671, [%rd27+392];
	ld.shared.f32 	%f672, [%r98+1384];
	fma.rn.f32 	%f673, %f671, %f672, %f670;
	ld.global.nc.f32 	%f674, [%rd27+396];
	ld.shared.f32 	%f675, [%r98+1512];
	fma.rn.f32 	%f676, %f674, %f675, %f673;
	ld.global.nc.f32 	%f677, [%rd27+400];
	ld.shared.f32 	%f678, [%r98+1516];
	fma.rn.f32 	%f679, %f677, %f678, %f676;
	ld.global.nc.f32 	%f680, [%rd27+404];
	ld.shared.f32 	%f681, [%r98+1520];
	fma.rn.f32 	%f682, %f680, %f681, %f679;
	ld.global.nc.f32 	%f683, [%rd27+408];
	ld.shared.f32 	%f684, [%r98+1524];
	fma.rn.f32 	%f685, %f683, %f684, %f682;
	ld.global.nc.f32 	%f686, [%rd27+412];
	ld.shared.f32 	%f687, [%r98+1528];
	fma.rn.f32 	%f688, %f686, %f687, %f685;
	ld.global.nc.f32 	%f689, [%rd27+416];
	ld.shared.f32 	%f690, [%r98+1532];
	fma.rn.f32 	%f691, %f689, %f690, %f688;
	ld.global.nc.f32 	%f692, [%rd27+420];
	ld.shared.f32 	%f693, [%r98+1536];
	fma.rn.f32 	%f694, %f692, %f693, %f691;
	ld.global.nc.f32 	%f695, [%rd27+424];
	ld.shared.f32 	%f696, [%r98+1540];
	fma.rn.f32 	%f697, %f695, %f696, %f694;
	ld.global.nc.f32 	%f698, [%rd27+428];
	ld.shared.f32 	%f699, [%r98+1544];
	fma.rn.f32 	%f700, %f698, %f699, %f697;
	ld.global.nc.f32 	%f701, [%rd27+432];
	ld.shared.f32 	%f702, [%r98+1548];
	fma.rn.f32 	%f703, %f701, %f702, %f700;
	ld.global.nc.f32 	%f704, [%rd27+436];
	ld.shared.f32 	%f705, [%r98+1552];
	fma.rn.f32 	%f706, %f704, %f705, %f703;
	ld.global.nc.f32 	%f707, [%rd27+440];
	ld.shared.f32 	%f708, [%r98+1680];
	fma.rn.f32 	%f709, %f707, %f708, %f706;
	ld.global.nc.f32 	%f710, [%rd27+444];
	ld.shared.f32 	%f711, [%r98+1684];
	fma.rn.f32 	%f712, %f710, %f711, %f709;
	ld.global.nc.f32 	%f713, [%rd27+448];
	ld.shared.f32 	%f714, [%r98+1688];
	fma.rn.f32 	%f715, %f713, %f714, %f712;
	ld.global.nc.f32 	%f716, [%rd27+452];
	ld.shared.f32 	%f717, [%r98+1692];
	fma.rn.f32 	%f718, %f716, %f717, %f715;
	ld.global.nc.f32 	%f719, [%rd27+456];
	ld.shared.f32 	%f720, [%r98+1696];
	fma.rn.f32 	%f721, %f719, %f720, %f718;
	ld.global.nc.f32 	%f722, [%rd27+460];
	ld.shared.f32 	%f723, [%r98+1700];
	fma.rn.f32 	%f724, %f722, %f723, %f721;
	ld.global.nc.f32 	%f725, [%rd27+464];
	ld.shared.f32 	%f726, [%r98+1704];
	fma.rn.f32 	%f727, %f725, %f726, %f724;
	ld.global.nc.f32 	%f728, [%rd27+468];
	ld.shared.f32 	%f729, [%r98+1708];
	fma.rn.f32 	%f730, %f728, %f729, %f727;
	ld.global.nc.f32 	%f731, [%rd27+472];
	ld.shared.f32 	%f732, [%r98+1712];
	fma.rn.f32 	%f733, %f731, %f732, %f730;
	ld.global.nc.f32 	%f734, [%rd27+476];
	ld.shared.f32 	%f735, [%r98+1716];
	fma.rn.f32 	%f736, %f734, %f735, %f733;
	ld.global.nc.f32 	%f737, [%rd27+480];
	ld.shared.f32 	%f738, [%r98+1720];
	fma.rn.f32 	%f739, %f737, %f738, %f736;
	bra.uni 	$L__BB5_15;
$L__BB5_14:
	mad.lo.s32 	%r91, %r4, 42, %r1;
	ld.const.f32 	%f15, [cKernel];
	shl.b32 	%r92, %r91, 2;
	mov.u32 	%r93, smem;
	add.s32 	%r94, %r93, %r92;
	ld.shared.f32 	%f16, [%r94];
	fma.rn.f32 	%f17, %f15, %f16, 0f00000000;
	ld.const.f32 	%f18, [cKernel+4];
	ld.shared.f32 	%f19, [%r94+4];
	fma.rn.f32 	%f20, %f18, %f19, %f17;
	ld.const.f32 	%f21, [cKernel+8];
	ld.shared.f32 	%f22, [%r94+8];
	fma.rn.f32 	%f23, %f21, %f22, %f20;
	ld.const.f32 	%f24, [cKernel+12];
	ld.shared.f32 	%f25, [%r94+12];
	fma.rn.f32 	%f26, %f24, %f25, %f23;
	ld.const.f32 	%f27, [cKernel+16];
	ld.shared.f32 	%f28, [%r94+16];
	fma.rn.f32 	%f29, %f27, %f28, %f26;
	ld.const.f32 	%f30, [cKernel+20];
	ld.shared.f32 	%f31, [%r94+20];
	fma.rn.f32 	%f32, %f30, %f31, %f29;
	ld.const.f32 	%f33, [cKernel+24];
	ld.shared.f32 	%f34, [%r94+24];
	fma.rn.f32 	%f35, %f33, %f34, %f32;
	ld.const.f32 	%f36, [cKernel+28];
	ld.shared.f32 	%f37, [%r94+28];
	fma.rn.f32 	%f38, %f36, %f37, %f35;
	ld.const.f32 	%f39, [cKernel+32];
	ld.shared.f32 	%f40, [%r94+32];
	fma.rn.f32 	%f41, %f39, %f40, %f38;
	ld.const.f32 	%f42, [cKernel+36];
	ld.shared.f32 	%f43, [%r94+36];
	fma.rn.f32 	%f44, %f42, %f43, %f41;
	ld.const.f32 	%f45, [cKernel+40];
	ld.shared.f32 	%f46, [%r94+40];
	fma.rn.f32 	%f47, %f45, %f46, %f44;
	ld.const.f32 	%f48, [cKernel+44];
	ld.shared.f32 	%f49, [%r94+168];
	fma.rn.f32 	%f50, %f48, %f49, %f47;
	ld.const.f32 	%f51, [cKernel+48];
	ld.shared.f32 	%f52, [%r94+172];
	fma.rn.f32 	%f53, %f51, %f52, %f50;
	ld.const.f32 	%f54, [cKernel+52];
	ld.shared.f32 	%f55, [%r94+176];
	fma.rn.f32 	%f56, %f54, %f55, %f53;
	ld.const.f32 	%f57, [cKernel+56];
	ld.shared.f32 	%f58, [%r94+180];
	fma.rn.f32 	%f59, %f57, %f58, %f56;
	ld.const.f32 	%f60, [cKernel+60];
	ld.shared.f32 	%f61, [%r94+184];
	fma.rn.f32 	%f62, %f60, %f61, %f59;
	ld.const.f32 	%f63, [cKernel+64];
	ld.shared.f32 	%f64, [%r94+188];
	fma.rn.f32 	%f65, %f63, %f64, %f62;
	ld.const.f32 	%f66, [cKernel+68];
	ld.shared.f32 	%f67, [%r94+192];
	fma.rn.f32 	%f68, %f66, %f67, %f65;
	ld.const.f32 	%f69, [cKernel+72];
	ld.shared.f32 	%f70, [%r94+196];
	fma.rn.f32 	%f71, %f69, %f70, %f68;
	ld.const.f32 	%f72, [cKernel+76];
	ld.shared.f32 	%f73, [%r94+200];
	fma.rn.f32 	%f74, %f72, %f73, %f71;
	ld.const.f32 	%f75, [cKernel+80];
	ld.shared.f32 	%f76, [%r94+204];
	fma.rn.f32 	%f77, %f75, %f76, %f74;
	ld.const.f32 	%f78, [cKernel+84];
	ld.shared.f32 	%f79, [%r94+208];
	fma.rn.f32 	%f80, %f78, %f79, %f77;
	ld.const.f32 	%f81, [cKernel+88];
	ld.shared.f32 	%f82, [%r94+336];
	fma.rn.f32 	%f83, %f81, %f82, %f80;
	ld.const.f32 	%f84, [cKernel+92];
	ld.shared.f32 	%f85, [%r94+340];
	fma.rn.f32 	%f86, %f84, %f85, %f83;
	ld.const.f32 	%f87, [cKernel+96];
	ld.shared.f32 	%f88, [%r94+344];
	fma.rn.f32 	%f89, %f87, %f88, %f86;
	ld.const.f32 	%f90, [cKernel+100];
	ld.shared.f32 	%f91, [%r94+348];
	fma.rn.f32 	%f92, %f90, %f91, %f89;
	ld.const.f32 	%f93, [cKernel+104];
	ld.shared.f32 	%f94, [%r94+352];
	fma.rn.f32 	%f95, %f93, %f94, %f92;
	ld.const.f32 	%f96, [cKernel+108];
	ld.shared.f32 	%f97, [%r94+356];
	fma.rn.f32 	%f98, %f96, %f97, %f95;
	ld.const.f32 	%f99, [cKernel+112];
	ld.shared.f32 	%f100, [%r94+360];
	fma.rn.f32 	%f101, %f99, %f100, %f98;
	ld.const.f32 	%f102, [cKernel+116];
	ld.shared.f32 	%f103, [%r94+364];
	fma.rn.f32 	%f104, %f102, %f103, %f101;
	ld.const.f32 	%f105, [cKernel+120];
	ld.shared.f32 	%f106, [%r94+368];
	fma.rn.f32 	%f107, %f105, %f106, %f104;
	ld.const.f32 	%f108, [cKernel+124];
	ld.shared.f32 	%f109, [%r94+372];
	fma.rn.f32 	%f110, %f108, %f109, %f107;
	ld.const.f32 	%f111, [cKernel+128];
	ld.shared.f32 	%f112, [%r94+376];
	fma.rn.f32 	%f113, %f111, %f112, %f110;
	ld.const.f32 	%f114, [cKernel+132];
	ld.shared.f32 	%f115, [%r94+504];
	fma.rn.f32 	%f116, %f114, %f115, %f113;
	ld.const.f32 	%f117, [cKernel+136];
	ld.shared.f32 	%f118, [%r94+508];
	fma.rn.f32 	%f119, %f117, %f118, %f116;
	ld.const.f32 	%f120, [cKernel+140];
	ld.shared.f32 	%f121, [%r94+512];
	fma.rn.f32 	%f122, %f120, %f121, %f119;
	ld.const.f32 	%f123, [cKernel+144];
	ld.shared.f32 	%f124, [%r94+516];
	fma.rn.f32 	%f125, %f123, %f124, %f122;
	ld.const.f32 	%f126, [cKernel+148];
	ld.shared.f32 	%f127, [%r94+520];
	fma.rn.f32 	%f128, %f126, %f127, %f125;
	ld.const.f32 	%f129, [cKernel+152];
	ld.shared.f32 	%f130, [%r94+524];
	fma.rn.f32 	%f131, %f129, %f130, %f128;
	ld.const.f32 	%f132, [cKernel+156];
	ld.shared.f32 	%f133, [%r94+528];
	fma.rn.f32 	%f134, %f132, %f133, %f131;
	ld.const.f32 	%f135, [cKernel+160];
	ld.shared.f32 	%f136, [%r94+532];
	fma.rn.f32 	%f137, %f135, %f136, %f134;
	ld.const.f32 	%f138, [cKernel+164];
	ld.shared.f32 	%f139, [%r94+536];
	fma.rn.f32 	%f140, %f138, %f139, %f137;
	ld.const.f32 	%f141, [cKernel+168];
	ld.shared.f32 	%f142, [%r94+540];
	fma.rn.f32 	%f143, %f141, %f142, %f140;
	ld.const.f32 	%f144, [cKernel+172];
	ld.shared.f32 	%f145, [%r94+544];
	fma.rn.f32 	%f146, %f144, %f145, %f143;
	ld.const.f32 	%f147, [cKernel+176];
	ld.shared.f32 	%f148, [%r94+672];
	fma.rn.f32 	%f149, %f147, %f148, %f146;
	ld.const.f32 	%f150, [cKernel+180];
	ld.shared.f32 	%f151, [%r94+676];
	fma.rn.f32 	%f152, %f150, %f151, %f149;
	ld.const.f32 	%f153, [cKernel+184];
	ld.shared.f32 	%f154, [%r94+680];
	fma.rn.f32 	%f155, %f153, %f154, %f152;
	ld.const.f32 	%f156, [cKernel+188];
	ld.shared.f32 	%f157, [%r94+684];
	fma.rn.f32 	%f158, %f156, %f157, %f155;
	ld.const.f32 	%f159, [cKernel+192];
	ld.shared.f32 	%f160, [%r94+688];
	fma.rn.f32 	%f161, %f159, %f160, %f158;
	ld.const.f32 	%f162, [cKernel+196];
	ld.shared.f32 	%f163, [%r94+692];
	fma.rn.f32 	%f164, %f162, %f163, %f161;
	ld.const.f32 	%f165, [cKernel+200];
	ld.shared.f32 	%f166, [%r94+696];
	fma.rn.f32 	%f167, %f165, %f166, %f164;
	ld.const.f32 	%f168, [cKernel+204];
	ld.shared.f32 	%f169, [%r94+700];
	fma.rn.f32 	%f170, %f168, %f169, %f167;
	ld.const.f32 	%f171, [cKernel+208];
	ld.shared.f32 	%f172, [%r94+704];
	fma.rn.f32 	%f173, %f171, %f172, %f170;
	ld.const.f32 	%f174, [cKernel+212];
	ld.shared.f32 	%f175, [%r94+708];
	fma.rn.f32 	%f176, %f174, %f175, %f173;
	ld.const.f32 	%f177, [cKernel+216];
	ld.shared.f32 	%f178, [%r94+712];
	fma.rn.f32 	%f179, %f177, %f178, %f176;
	ld.const.f32 	%f180, [cKernel+220];
	ld.shared.f32 	%f181, [%r94+840];
	fma.rn.f32 	%f182, %f180, %f181, %f179;
	ld.const.f32 	%f183, [cKernel+224];
	ld.shared.f32 	%f184, [%r94+844];
	fma.rn.f32 	%f185, %f183, %f184, %f182;
	ld.const.f32 	%f186, [cKernel+228];
	ld.shared.f32 	%f187, [%r94+848];
	fma.rn.f32 	%f188, %f186, %f187, %f185;
	ld.const.f32 	%f189, [cKernel+232];
	ld.shared.f32 	%f190, [%r94+852];
	fma.rn.f32 	%f191, %f189, %f190, %f188;
	ld.const.f32 	%f192, [cKernel+236];
	ld.shared.f32 	%f193, [%r94+856];
	fma.rn.f32 	%f194, %f192, %f193, %f191;
	ld.const.f32 	%f195, [cKernel+240];
	ld.shared.f32 	%f196, [%r94+860];
	fma.rn.f32 	%f197, %f195, %f196, %f194;
	ld.const.f32 	%f198, [cKernel+244];
	ld.shared.f32 	%f199, [%r94+864];
	fma.rn.f32 	%f200, %f198, %f199, %f197;
	ld.const.f32 	%f201, [cKernel+248];
	ld.shared.f32 	%f202, [%r94+868];
	fma.rn.f32 	%f203, %f201, %f202, %f200;
	ld.const.f32 	%f204, [cKernel+252];
	ld.shared.f32 	%f205, [%r94+872];
	fma.rn.f32 	%f206, %f204, %f205, %f203;
	ld.const.f32 	%f207, [cKernel+256];
	ld.shared.f32 	%f208, [%r94+876];
	fma.rn.f32 	%f209, %f207, %f208, %f206;
	ld.const.f32 	%f210, [cKernel+260];
	ld.shared.f32 	%f211, [%r94+880];
	fma.rn.f32 	%f212, %f210, %f211, %f209;
	ld.const.f32 	%f213, [cKernel+264];
	ld.shared.f32 	%f214, [%r94+1008];
	fma.rn.f32 	%f215, %f213, %f214, %f212;
	ld.const.f32 	%f216, [cKernel+268];
	ld.shared.f32 	%f217, [%r94+1012];
	fma.rn.f32 	%f218, %f216, %f217, %f215;
	ld.const.f32 	%f219, [cKernel+272];
	ld.shared.f32 	%f220, [%r94+1016];
	fma.rn.f32 	%f221, %f219, %f220, %f218;
	ld.const.f32 	%f222, [cKernel+276];
	ld.shared.f32 	%f223, [%r94+1020];
	fma.rn.f32 	%f224, %f222, %f223, %f221;
	ld.const.f32 	%f225, [cKernel+280];
	ld.shared.f32 	%f226, [%r94+1024];
	fma.rn.f32 	%f227, %f225, %f226, %f224;
	ld.const.f32 	%f228, [cKernel+284];
	ld.shared.f32 	%f229, [%r94+1028];
	fma.rn.f32 	%f230, %f228, %f229, %f227;
	ld.const.f32 	%f231, [cKernel+288];
	ld.shared.f32 	%f232, [%r94+1032];
	fma.rn.f32 	%f233, %f231, %f232, %f230;
	ld.const.f32 	%f234, [cKernel+292];
	ld.shared.f32 	%f235, [%r94+1036];
	fma.rn.f32 	%f236, %f234, %f235, %f233;
	ld.const.f32 	%f237, [cKernel+296];
	ld.shared.f32 	%f238, [%r94+1040];
	fma.rn.f32 	%f239, %f237, %f238, %f236;
	ld.const.f32 	%f240, [cKernel+300];
	ld.shared.f32 	%f241, [%r94+1044];
	fma.rn.f32 	%f242, %f240, %f241, %f239;
	ld.const.f32 	%f243, [cKernel+304];
	ld.shared.f32 	%f244, [%r94+1048];
	fma.rn.f32 	%f245, %f243, %f244, %f242;
	ld.const.f32 	%f246, [cKernel+308];
	ld.shared.f32 	%f247, [%r94+1176];
	fma.rn.f32 	%f248, %f246, %f247, %f245;
	ld.const.f32 	%f249, [cKernel+312];
	ld.shared.f32 	%f250, [%r94+1180];
	fma.rn.f32 	%f251, %f249, %f250, %f248;
	ld.const.f32 	%f252, [cKernel+316];
	ld.shared.f32 	%f253, [%r94+1184];
	fma.rn.f32 	%f254, %f252, %f253, %f251;
	ld.const.f32 	%f255, [cKernel+320];
	ld.shared.f32 	%f256, [%r94+1188];
	fma.rn.f32 	%f257, %f255, %f256, %f254;
	ld.const.f32 	%f258, [cKernel+324];
	ld.shared.f32 	%f259, [%r94+1192];
	fma.rn.f32 	%f260, %f258, %f259, %f257;
	ld.const.f32 	%f261, [cKernel+328];
	ld.shared.f32 	%f262, [%r94+1196];
	fma.rn.f32 	%f263, %f261, %f262, %f260;
	ld.const.f32 	%f264, [cKernel+332];
	ld.shared.f32 	%f265, [%r94+1200];
	fma.rn.f32 	%f266, %f264, %f265, %f263;
	ld.const.f32 	%f267, [cKernel+336];
	ld.shared.f32 	%f268, [%r94+1204];
	fma.rn.f32 	%f269, %f267, %f268, %f266;
	ld.const.f32 	%f270, [cKernel+340];
	ld.shared.f32 	%f271, [%r94+1208];
	fma.rn.f32 	%f272, %f270, %f271, %f269;
	ld.const.f32 	%f273, [cKernel+344];
	ld.shared.f32 	%f274, [%r94+1212];
	fma.rn.f32 	%f275, %f273, %f274, %f272;
	ld.const.f32 	%f276, [cKernel+348];
	ld.shared.f32 	%f277, [%r94+1216];
	fma.rn.f32 	%f278, %f276, %f277, %f275;
	ld.const.f32 	%f279, [cKernel+352];
	ld.shared.f32 	%f280, [%r94+1344];
	fma.rn.f32 	%f281, %f279, %f280, %f278;
	ld.const.f32 	%f282, [cKernel+356];
	ld.shared.f32 	%f283, [%r94+1348];
	fma.rn.f32 	%f284, %f282, %f283, %f281;
	ld.const.f32 	%f285, [cKernel+360];
	ld.shared.f32 	%f286, [%r94+1352];
	fma.rn.f32 	%f287, %f285, %f286, %f284;
	ld.const.f32 	%f288, [cKernel+364];
	ld.shared.f32 	%f289, [%r94+1356];
	fma.rn.f32 	%f290, %f288, %f289, %f287;
	ld.const.f32 	%f291, [cKernel+368];
	ld.shared.f32 	%f292, [%r94+1360];
	fma.rn.f32 	%f293, %f291, %f292, %f290;
	ld.const.f32 	%f294, [cKernel+372];
	ld.shared.f32 	%f295, [%r94+1364];
	fma.rn.f32 	%f296, %f294, %f295, %f293;
	ld.const.f32 	%f297, [cKernel+376];
	ld.shared.f32 	%f298, [%r94+1368];
	fma.rn.f32 	%f299, %f297, %f298, %f296;
	ld.const.f32 	%f300, [cKernel+380];
	ld.shared.f32 	%f301, [%r94+1372];
	fma.rn.f32 	%f302, %f300, %f301, %f299;
	ld.const.f32 	%f303, [cKernel+384];
	ld.shared.f32 	%f304, [%r94+1376];
	fma.rn.f32 	%f305, %f303, %f304, %f302;
	ld.const.f32 	%f306, [cKernel+388];
	ld.shared.f32 	%f307, [%r94+1380];
	fma.rn.f32 	%f308, %f306, %f307, %f305;
	ld.const.f32 	%f309, [cKernel+392];
	ld.shared.f32 	%f310, [%r94+1384];
	fma.rn.f32 	%f311, %f309, %f310, %f308;
	ld.const.f32 	%f312, [cKernel+396];
	ld.shared.f32 	%f313, [%r94+1512];
	fma.rn.f32 	%f314, %f312, %f313, %f311;
	ld.const.f32 	%f315, [cKernel+400];
	ld.shared.f32 	%f316, [%r94+1516];
	fma.rn.f32 	%f317, %f315, %f316, %f314;
	ld.const.f32 	%f318, [cKernel+404];
	ld.shared.f32 	%f319, [%r94+1520];
	fma.rn.f32 	%f320, %f318, %f319, %f317;
	ld.const.f32 	%f321, [cKernel+408];
	ld.shared.f32 	%f322, [%r94+1524];
	fma.rn.f32 	%f323, %f321, %f322, %f320;
	ld.const.f32 	%f324, [cKernel+412];
	ld.shared.f32 	%f325, [%r94+1528];
	fma.rn.f32 	%f326, %f324, %f325, %f323;
	ld.const.f32 	%f327, [cKernel+416];
	ld.shared.f32 	%f328, [%r94+1532];
	fma.rn.f32 	%f329, %f327, %f328, %f326;
	ld.const.f32 	%f330, [cKernel+420];
	ld.shared.f32 	%f331, [%r94+1536];
	fma.rn.f32 	%f332, %f330, %f331, %f329;
	ld.const.f32 	%f333, [cKernel+424];
	ld.shared.f32 	%f334, [%r94+1540];
	fma.rn.f32 	%f335, %f333, %f334, %f332;
	ld.const.f32 	%f336, [cKernel+428];
	ld.shared.f32 	%f337, [%r94+1544];
	fma.rn.f32 	%f338, %f336, %f337, %f335;
	ld.const.f32 	%f339, [cKernel+432];
	ld.shared.f32 	%f340, [%r94+1548];
	fma.rn.f32 	%f341, %f339, %f340, %f338;
	ld.const.f32 	%f342, [cKernel+436];
	ld.shared.f32 	%f343, [%r94+1552];
	fma.rn.f32 	%f344, %f342, %f343, %f341;
	ld.const.f32 	%f345, [cKernel+440];
	ld.shared.f32 	%f346, [%r94+1680];
	fma.rn.f32 	%f347, %f345, %f346, %f344;
	ld.const.f32 	%f348, [cKernel+444];
	ld.shared.f32 	%f349, [%r94+1684];
	fma.rn.f32 	%f350, %f348, %f349, %f347;
	ld.const.f32 	%f351, [cKernel+448];
	ld.shared.f32 	%f352, [%r94+1688];
	fma.rn.f32 	%f353, %f351, %f352, %f350;
	ld.const.f32 	%f354, [cKernel+452];
	ld.shared.f32 	%f355, [%r94+1692];
	fma.rn.f32 	%f356, %f354, %f355, %f353;
	ld.const.f32 	%f357, [cKernel+456];
	ld.shared.f32 	%f358, [%r94+1696];
	fma.rn.f32 	%f359, %f357, %f358, %f356;
	ld.const.f32 	%f360, [cKernel+460];
	ld.shared.f32 	%f361, [%r94+1700];
	fma.rn.f32 	%f362, %f360, %f361, %f359;
	ld.const.f32 	%f363, [cKernel+464];
	ld.shared.f32 	%f364, [%r94+1704];
	fma.rn.f32 	%f365, %f363, %f364, %f362;
	ld.const.f32 	%f366, [cKernel+468];
	ld.shared.f32 	%f367, [%r94+1708];
	fma.rn.f32 	%f368, %f366, %f367, %f365;
	ld.const.f32 	%f369, [cKernel+472];
	ld.shared.f32 	%f370, [%r94+1712];
	fma.rn.f32 	%f371, %f369, %f370, %f368;
	ld.const.f32 	%f372, [cKernel+476];
	ld.shared.f32 	%f373, [%r94+1716];
	fma.rn.f32 	%f374, %f372, %f373, %f371;
	ld.const.f32 	%f375, [cKernel+480];
	ld.shared.f32 	%f376, [%r94+1720];
	fma.rn.f32 	%f739, %f375, %f376, %f374;
$L__BB5_15:
	mad.lo.s32 	%r99, %r32, %r5, %r2;
	cvta.to.global.u64 	%rd28, %rd2;
	mul.wide.s32 	%rd29, %r99, 4;
	add.s64 	%rd30, %rd28, %rd29;
	st.global.f32 	[%rd30], %f739;
$L__BB5_16:
	ret;
$L__BB5_17:
	mul.lo.s32 	%r46, %r17, %r32;
	add.s32 	%r47, %r10, %r46;
	mul.wide.s32 	%rd5, %r47, 4;
	add.s64 	%rd6, %rd1, %rd5;
	ld.global.nc.f32 	%f4, [%rd6];
	add.s32 	%r48, %r11, %r46;
	mul.wide.s32 	%rd7, %r48, 4;
	add.s64 	%rd8, %rd1, %rd7;
	ld.global.nc.f32 	%f5, [%rd8];
	add.s32 	%r49, %r12, %r46;
	mul.wide.s32 	%rd9, %r49, 4;
	add.s64 	%rd10, %rd1, %rd9;
	ld.global.nc.f32 	%f6, [%rd10];
	add.s32 	%r50, %r13, %r46;
	mul.wide.s32 	%rd11, %r50, 4;
	add.s64 	%rd12, %rd1, %rd11;
	ld.global.nc.f32 	%f7, [%rd12];
	mad.lo.s32 	%r51, %r16, 42, %r8;
	shl.b32 	%r52, %r51, 2;
	mov.u32 	%r53, smem;
	add.s32 	%r54, %r53, %r52;
	st.shared.v2.f32 	[%r54], {%f4, %f5};
	st.shared.v2.f32 	[%r54+8], {%f6, %f7};
	mov.u32 	%r101, %r14;
	bra.uni 	$L__BB5_3;

}
	// .globl	_Z12conv2d_tiledILi32ELi16ELi13EEvPKfPfiiS1_b
.visible .entry _Z12conv2d_tiledILi32ELi16ELi13EEvPKfPfiiS1_b(
	.param .u64 .ptr .align 1 _Z12conv2d_tiledILi32ELi16ELi13EEvPKfPfiiS1_b_param_0,
	.param .u64 .ptr .align 1 _Z12conv2d_tiledILi32ELi16ELi13EEvPKfPfiiS1_b_param_1,
	.param .u32 _Z12conv2d_tiledILi32ELi16ELi13EEvPKfPfiiS1_b_param_2,
	.param .u32 _Z12conv2d_tiledILi32ELi16ELi13EEvPKfPfiiS1_b_param_3,
	.param .u64 .ptr .align 1 _Z12conv2d_tiledILi32ELi16ELi13EEvPKfPfiiS1_b_param_4,
	.param .u8 _Z12conv2d_tiledILi32ELi16ELi13EEvPKfPfiiS1_b_param_5
)
.maxntid 512
.minnctapersm 2
{
	.reg .pred 	%p<14>;
	.reg .b16 	%rs<2>;
	.reg .b32 	%r<104>;
	.reg .b32 	%f<1028>;
	.reg .b64 	%rd<31>;

	ld.param.u64 	%rd4, [_Z12conv2d_tiledILi32ELi16ELi13EEvPKfPfiiS1_b_param_0];
	ld.param.u64 	%rd2, [_Z12conv2d_tiledILi32ELi16ELi13EEvPKfPfiiS1_b_param_1];
	ld.param.u32 	%r31, [_Z12conv2d_tiledILi32ELi16ELi13EEvPKfPfiiS1_b_param_2];
	ld.param.u32 	%r32, [_Z12conv2d_tiledILi32ELi16ELi13EEvPKfPfiiS1_b_param_3];
	ld.param.u64 	%rd3, [_Z12conv2d_tiledILi32ELi16ELi13EEvPKfPfiiS1_b_param_4];
	ld.param.s8 	%rs1, [_Z12conv2d_tiledILi32ELi16ELi13EEvPKfPfiiS1_b_param_5];
	cvta.to.global.u64 	%rd1, %rd4;
	mov.u32 	%r33, %ctaid.x;
	shl.b32 	%r34, %r33, 5;
	mov.u32 	%r1, %tid.x;
	add.s32 	%r2, %r34, %r1;
	mov.u32 	%r35, %ctaid.y;
	shl.b32 	%r3, %r35, 4;
	mov.u32 	%r4, %tid.y;
	add.s32 	%r5, %r3, %r4;
	add.s32 	%r6, %r34, -6;
	setp.gt.u32 	%p1, %r4, 27;
	@%p1 bra 	$L__BB6_11;
	add.s32 	%r7, %r31, -1;
	shl.b32 	%r8, %r1, 2;
	add.s32 	%r36, %r8, %r6;
	max.s32 	%r37, %r36, 0;
	add.s32 	%r9, %r32, -1;
	min.s32 	%r10, %r37, %r9;
	max.s32 	%r38, %r36, -1;
	add.s32 	%r39, %r38, 1;
	min.s32 	%r11, %r39, %r9;
	max.s32 	%r40, %r36, -2;
	add.s32 	%r41, %r40, 2;
	min.s32 	%r12, %r41, %r9;
	max.s32 	%r42, %r36, -3;
	add.s32 	%r43, %r42, 3;
	min.s32 	%r13, %r43, %r9;
	add.s32 	%r14, %r8, 128;
	add.s32 	%r15, %r3, -6;
	mov.u32 	%r100, %r4;
$L__BB6_2:
	mov.u32 	%r16, %r100;
	setp.lt.u32 	%p2, %r1, 11;
	add.s32 	%r44, %r15, %r16;
	max.s32 	%r45, %r44, 0;
	min.s32 	%r17, %r45, %r7;
	mov.u32 	%r101, %r8;
	@%p2 bra 	$L__BB6_17;
$L__BB6_3:
	setp.gt.u32 	%p3, %r101, 43;
	@%p3 bra 	$L__BB6_10;
	mul.lo.s32 	%r19, %r17, %r32;
	mul.lo.s32 	%r20, %r16, 44;
	neg.s32 	%r55, %r101;
	and.b32  	%r21, %r55, 3;
	setp.eq.s32 	%p4, %r21, 0;
	mov.u32 	%r102, %r101;
	@%p4 bra 	$L__BB6_8;
	add.s32 	%r22, %r101, %r6;
	max.s32 	%r56, %r22, 0;
	min.s32 	%r57, %r56, %r9;
	add.s32 	%r58, %r57, %r19;
	mul.wide.s32 	%rd13, %r58, 4;
	add.s64 	%rd14, %rd1, %rd13;
	ld.global.nc.f32 	%f8, [%rd14];
	add.s32 	%r59, %r101, %r20;
	shl.b32 	%r60, %r59, 2;
	mov.u32 	%r61, smem;
	add.s32 	%r23, %r61, %r60;
	st.shared.f32 	[%r23], %f8;
	add.s32 	%r102, %r101, 1;
	setp.eq.s32 	%p5, %r21, 1;
	@%p5 bra 	$L__BB6_8;
	add.s32 	%r62, %r22, 1;
	max.s32 	%r63, %r62, 0;
	min.s32 	%r64, %r63, %r9;
	add.s32 	%r65, %r64, %r19;
	mul.wide.s32 	%rd15, %r65, 4;
	add.s64 	%rd16, %rd1, %rd15;
	ld.global.nc.f32 	%f9, [%rd16];
	st.shared.f32 	[%r23+4], %f9;
	add.s32 	%r102, %r101, 2;
	setp.eq.s32 	%p6, %r21, 2;
	@%p6 bra 	$L__BB6_8;
	add.s32 	%r66, %r22, 2;
	max.s32 	%r67, %r66, 0;
	min.s32 	%r68, %r67, %r9;
	add.s32 	%r69, %r68, %r19;
	mul.wide.s32 	%rd17, %r69, 4;
	add.s64 	%rd18, %rd1, %rd17;
	ld.global.nc.f32 	%f10, [%rd18];
	st.shared.f32 	[%r23+8], %f10;
	add.s32 	%r102, %r101, 3;
$L__BB6_8:
	setp.gt.u32 	%p7, %r101, 40;
	@%p7 bra 	$L__BB6_10;
$L__BB6_9:
	add.s32 	%r70, %r102, %r6;
	max.s32 	%r71, %r70, 0;
	min.s32 	%r72, %r71, %r9;
	add.s32 	%r73, %r72, %r19;
	mul.wide.s32 	%rd19, %r73, 4;
	add.s64 	%rd20, %rd1, %rd19;
	ld.global.nc.f32 	%f11, [%rd20];
	add.s32 	%r74, %r102, %r20;
	shl.b32 	%r75, %r74, 2;
	mov.u32 	%r76, smem;
	add.s32 	%r77, %r76, %r75;
	st.shared.f32 	[%r77], %f11;
	add.s32 	%r78, %r70, 1;
	max.s32 	%r79, %r78, 0;
	min.s32 	%r80, %r79, %r9;
	add.s32 	%r81, %r80, %r19;
	mul.wide.s32 	%rd21, %r81, 4;
	add.s64 	%rd22, %rd1, %rd21;
	ld.global.nc.f32 	%f12, [%rd22];
	st.shared.f32 	[%r77+4], %f12;
	add.s32 	%r82, %r70, 2;
	max.s32 	%r83, %r82, 0;
	min.s32 	%r84, %r83, %r9;
	add.s32 	%r85, %r84, %r19;
	mul.wide.s32 	%rd23, %r85, 4;
	add.s64 	%rd24, %rd1, %rd23;
	ld.global.nc.f32 	%f13, [%rd24];
	st.shared.f32 	[%r77+8], %f13;
	add.s32 	%r86, %r70, 3;
	max.s32 	%r87, %r86, 0;
	min.s32 	%r88, %r87, %r9;
	add.s32 	%r89, %r88, %r19;
	mul.wide.s32 	%rd25, %r89, 4;
	add.s64 	%rd26, %rd1, %rd25;
	ld.global.nc.f32 	%f14, [%rd26];
	st.shared.f32 	[%r77+12], %f14;
	add.s32 	%r102, %r102, 4;
	setp.ne.s32 	%p8, %r102, 44;
	@%p8 bra 	$L__BB6_9;
$L__BB6_10:
	add.s32 	%r100, %r16, 16;
	setp.lt.u32 	%p9, %r16, 12;
	@%p9 bra 	$L__BB6_2;
$L__BB6_11:
	bar.sync 	0;
	setp.ge.s32 	%p10, %r2, %r32;
	setp.ge.s32 	%p11, %r5, %r31;
	or.pred  	%p12, %p10, %p11;
	@%p12 bra 	$L__BB6_16;
	setp.ne.s16 	%p13, %rs1, 0;
	@%p13 bra 	$L__BB6_14;
	cvta.to.global.u64 	%rd27, %rd3;
	mad.lo.s32 	%r95, %r4, 44, %r1;
	ld.global.nc.f32 	%f521, [%rd27];
	shl.b32 	%r96, %r95, 2;
	mov.u32 	%r97, smem;
	add.s32 	%r98, %r97, %r96;
	ld.shared.f32 	%f522, [%r98];
	fma.rn.f32 	%f523, %f521, %f522, 0f00000000;
	ld.global.nc.f32 	%f524, [%rd27+4];
	ld.shared.f32 	%f525, [%r98+4];
	fma.rn.f32 	%f526, %f524, %f525, %f523;
	ld.global.nc.f32 	%f527, [%rd27+8];
	ld.shared.f32 	%f528, [%r98+8];
	fma.rn.f32 	%f529, %f527, %f528, %f526;
	ld.global.nc.f32 	%f530, [%rd27+12];
	ld.shared.f32 	%f531, [%r98+12];
	fma.rn.f32 	%f532, %f530, %f531, %f529;
	ld.global.nc.f32 	%f533, [%rd27+16];
	ld.shared.f32 	%f534, [%r98+16];
	fma.rn.f32 	%f535, %f533, %f534, %f532;
	ld.global.nc.f32 	%f536, [%rd27+20];
	ld.shared.f32 	%f537, [%r98+20];
	fma.rn.f32 	%f538, %f536, %f537, %f535;
	ld.global.nc.f32 	%f539, [%rd27+24];
	ld.shared.f32 	%f540, [%r98+24];
	fma.rn.f32 	%f541, %f539, %f540, %f538;
	ld.global.nc.f32 	%f542, [%rd27+28];
	ld.shared.f32 	%f543, [%r98+28];
	fma.rn.f32 	%f544, %f542, %f543, %f541;
	ld.global.nc.f32 	%f545, [%rd27+32];
	ld.shared.f32 	%f546, [%r98+32];
	fma.rn.f32 	%f547, %f545, %f546, %f544;
	ld.global.nc.f32 	%f548, [%rd27+36];
	ld.shared.f32 	%f549, [%r98+36];
	fma.rn.f32 	%f550, %f548, %f549, %f547;
	ld.global.nc.f32 	%f551, [%rd27+40];
	ld.shared.f32 	%f552, [%r98+40];
	fma.rn.f32 	%f553, %f551, %f552, %f550;
	ld.global.nc.f32 	%f554, [%rd27+44];
	ld.shared.f32 	%f555, [%r98+44];
	fma.rn.f32 	%f556, %f554, %f555, %f553;
	ld.global.nc.f32 	%f557, [%rd27+48];
	ld.shared.f32 	%f558, [%r98+48];
	fma.rn.f32 	%f559, %f557, %f558, %f556;
	ld.global.nc.f32 	%f560, [%rd27+52];
	ld.shared.f32 	%f561, [%r98+176];
	fma.rn.f32 	%f562, %f560, %f561, %f559;
	ld.global.nc.f32 	%f563, [%rd27+56];
	ld.shared.f32 	%f564, [%r98+180];
	fma.rn.f32 	%f565, %f563, %f564, %f562;
	ld.global.nc.f32 	%f566, [%rd27+60];
	ld.shared.f32 	%f567, [%r98+184];
	fma.rn.f32 	%f568, %f566, %f567, %f565;
	ld.global.nc.f32 	%f569, [%rd27+64];
	ld.shared.f32 	%f570, [%r98+188];
	fma.rn.f32 	%f571, %f569, %f570, %f568;
	ld.global.nc.f32 	%f572, [%rd27+68];
	ld.shared.f32 	%f573, [%r98+192];
	fma.rn.f32 	%f574, %f572, %f573, %f571;
	ld.global.nc.f32 	%f575, [%rd27+72];
	ld.shared.f32 	%f576, [%r98+196];
	fma.rn.f32 	%f577, %f575, %f576, %f574;
	ld.global.nc.f32 	%f578, [%rd27+76];
	ld.shared.f32 	%f579, [%r98+200];
	fma.rn.f32 	%f580, %f578, %f579, %f577;
	ld.global.nc.f32 	%f581, [%rd27+80];
	ld.shared.f32 	%f582, [%r98+204];
	fma.rn.f32 	%f583, %f581, %f582, %f580;
	ld.global.nc.f32 	%f584, [%rd27+84];
	ld.shared.f32 	%f585, [%r98+208];
	fma.rn.f32 	%f586, %f584, %f585, %f583;
	ld.global.nc.f32 	%f587, [%rd27+88];
	ld.shared.f32 	%f588, [%r98+212];
	fma.rn.f32 	%f589, %f587, %f588, %f586;
	ld.global.nc.f32 	%f590, [%rd27+92];
	ld.shared.f32 	%f591, [%r98+216];
	fma.rn.f32 	%f592, %f590, %f591, %f589;
	ld.global.nc.f32 	%f593, [%rd27+96];
	ld.shared.f32 	%f594, [%r98+220];
	fma.rn.f32 	%f595, %f593, %f594, %f592;
	ld.global.nc.f32 	%f596, [%rd27+100];
	ld.shared.f32 	%f597, [%r98+224];
	fma.rn.f32 	%f598, %f596, %f597, %f595;
	ld.global.nc.f32 	%f599, [%rd27+104];
	ld.shared.f32 	%f600, [%r98+352];
	fma.rn.f32 	%f601, %f599, %f600, %f598;
	ld.global.nc.f32 	%f602, [%rd27+108];
	ld.shared.f32 	%f603, [%r98+356];
	fma.rn.f32 	%f604, %f602, %f603, %f601;
	ld.global.nc.f32 	%f605, [%rd27+112];
	ld.shared.f32 	%f606, [%r98+360];
	fma.rn.f32 	%f607, %f605, %f606, %f604;
	ld.global.nc.f32 	%f608, [%rd27+116];
	ld.shared.f32 	%f609, [%r98+364];
	fma.rn.f32 	%f610, %f608, %f609, %f607;
	ld.global.nc.f32 	%f611, [%rd27+120];
	ld.shared.f32 	%f612, [%r98+368];
	fma.rn.f32 	%f613, %f611, %f612, %f610;
	ld.global.nc.f32 	%f614, [%rd27+124];
	ld.shared.f32 	%f615, [%r98+372];
	fma.rn.f32 	%f616, %f614, %f615, %f613;
	ld.global.nc.f32 	%f617, [%rd27+128];
	ld.shared.f32 	%f618, [%r98+376];
	fma.rn.f32 	%f619, %f617, %f618, %f616;
	ld.global.nc.f32 	%f620, [%rd27+132];
	ld.shared.f32 	%f621, [%r98+380];
	fma.rn.f32 	%f622, %f620, %f621, %f619;
	ld.global.nc.f32 	%f623, [%rd27+136];
	ld.shared.f32 	%f624, [%r98+384];
	fma.rn.f32 	%f625, %f623, %f624, %f622;
	ld.global.nc.f32 	%f626, [%rd27+140];
	ld.shared.f32 	%f627, [%r98+388];
	fma.rn.f32 	%f628, %f626, %f627, %f625;
	ld.global.nc.f32 	%f629, [%rd27+144];
	ld.shared.f32 	%f630, [%r98+392];
	fma.rn.f32 	%f631, %f629, %f630, %f628;
	ld.global.nc.f32 	%f632, [%rd27+148];
	ld.shared.f32 	%f633, [%r98+396];
	fma.rn.f32 	%f634, %f632, %f633, %f631;
	ld.global.nc.f32 	%f635, [%rd27+152];
	ld.shared.f32 	%f636, [%r98+400];
	fma.rn.f32 	%f637, %f635, %f636, %f634;
	ld.global.nc.f32 	%f638, [%rd27+156];
	ld.shared.f32 	%f639, [%r98+528];
	fma.rn.f32 	%f640, %f638, %f639, %f637;
	ld.global.nc.f32 	%f641, [%rd27+160];
	ld.shared.f32 	%f642, [%r98+532];
	fma.rn.f32 	%f643, %f641, %f642, %f640;
	ld.global.nc.f32 	%f644, [%rd27+164];
	ld.shared.f32 	%f645, [%r98+536];
	fma.rn.f32 	%f646, %f644, %f645, %f643;
	ld.global.nc.f32 	%f647, [%rd27+168];
	ld.shared.f32 	%f648, [%r98+540];
	fma.rn.f32 	%f649, %f647, %f648, %f646;
	ld.global.nc.f32 	%f650, [%rd27+172];
	ld.shared.f32 	%f651, [%r98+544];
	fma.rn.f32 	%f652, %f650, %f651, %f649;
	ld.global.nc.f32 	%f653, [%rd27+176];
	ld.shared.f32 	%f654, [%r98+548];
	fma.rn.f32 	%f655, %f653, %f654, %f652;
	ld.global.nc.f32 	%f656, [%rd27+180];
	ld.shared.f32 	%f657, [%r98+552];
	fma.rn.f32 	%f658, %f656, %f657, %f655;
	ld.global.nc.f32 	%f659, [%rd27+184];
	ld.shared.f32 	%f660, [%r98+556];
	fma.rn.f32 	%f661, %f659, %f660, %f658;
	ld.global.nc.f32 	%f662, [%rd27+188];
	ld.shared.f32 	%f663, [%r98+560];
	fma.rn.f32 	%f664, %f662, %f663, %f661;
	ld.global.nc.f32 	%f665, [%rd27+192];
	ld.shared.f32 	%f666, [%r98+564];
	fma.rn.f32 	%f667, %f665, %f666, %f664;
	ld.global.nc.f32 	%f668, [%rd27+196];
	ld.shared.f32 	%f669, [%r98+568];
	fma.rn.f32 	%f670, %f668, %f669, %f667;
	ld.global.nc.f32 	%f671, [%rd27+200];
	ld.shared.f32 	%f672, [%r98+572];
	fma.rn.f32 	%f673, %f671, %f672, %f670;
	ld.global.nc.f32 	%f674, [%rd27+204];
	ld.shared.f32 	%f675, [%r98+576];
	fma.rn.f32 	%f676, %f674, %f675, %f673;
	ld.global.nc.f32 	%f677, [%rd27+208];
	ld.shared.f32 	%f678, [%r98+704];
	fma.rn.f32 	%f679, %f677, %f678, %f676;
	ld.global.nc.f32 	%f680, [%rd27+212];
	ld.shared.f32 	%f681, [%r98+708];
	fma.rn.f32 	%f682, %f680, %f681, %f679;
	ld.global.nc.f32 	%f683, [%rd27+216];
	ld.shared.f32 	%f684, [%r98+712];
	fma.rn.f32 	%f685, %f683, %f684, %f682;
	ld.global.nc.f32 	%f686, [%rd27+220];
	ld.shared.f32 	%f687, [%r98+716];
	fma.rn.f32 	%f688, %f686, %f687, %f685;
	ld.global.nc.f32 	%f689, [%rd27+224];
	ld.shared.f32 	%f690, [%r98+720];
	fma.rn.f32 	%f691, %f689, %f690, %f688;
	ld.global.nc.f32 	%f692, [%rd27+228];
	ld.shared.f32 	%f693, [%r98+724];
	fma.rn.f32 	%f694, %f692, %f693, %f691;
	ld.global.nc.f32 	%f695, [%rd27+232];
	ld.shared.f32 	%f696, [%r98+728];
	fma.rn.f32 	%f697, %f695, %f696, %f694;
	ld.global.nc.f32 	%f698, [%rd27+236];
	ld.shared.f32 	%f699, [%r98+732];
	fma.rn.f32 	%f700, %f698, %f699, %f697;
	ld.global.nc.f32 	%f701, [%rd27+240];
	ld.shared.f32 	%f702, [%r98+736];
	fma.rn.f32 	%f703, %f701, %f702, %f700;
	ld.global.nc.f32 	%f704, [%rd27+244];
	ld.shared.f32 	%f705, [%r98+740];
	fma.rn.f32 	%f706, %f704, %f705, %f703;
	ld.global.nc.f32 	%f707, [%rd27+248];
	ld.shared.f32 	%f708, [%r98+744];
	fma.rn.f32 	%f709, %f707, %f708, %f706;
	ld.global.nc.f32 	%f710, [%rd27+252];
	ld.shared.f32 	%f711, [%r98+748];
	fma.rn.f32 	%f712, %f710, %f711, %f709;
	ld.global.nc.f32 	%f713, [%rd27+256];
	ld.shared.f32 	%f714, [%r98+752];
	fma.rn.f32 	%f715, %f713, %f714, %f712;
	ld.global.nc.f32 	%f716, [%rd27+260];
	ld.shared.f32 	%f717, [%r98+880];
	fma.rn.f32 	%f718, %f716, %f717, %f715;
	ld.global.nc.f32 	%f719, [%rd27+264];
	ld.shared.f32 	%f720, [%r98+884];
	fma.rn.f32 	%f721, %f719, %f720, %f718;
	ld.global.nc.f32 	%f722, [%rd27+268];
	ld.shared.f32 	%f723, [%r98+888];
	fma.rn.f32 	%f724, %f722, %f723, %f721;
	ld.global.nc.f32 	%f725, [%rd27+272];
	ld.shared.f32 	%f726, [%r98+892];
	fma.rn.f32 	%f727, %f725, %f726, %f724;
	ld.global.nc.f32 	%f728, [%rd27+276];
	ld.shared.f32 	%f729, [%r98+896];
	fma.rn.f32 	%f730, %f728, %f729, %f727;
	ld.global.nc.f32 	%f731, [%rd27+280];
	ld.shared.f32 	%f732, [%r98+900];
	fma.rn.f32 	%f733, %f731, %f732, %f730;
	ld.global.nc.f32 	%f734, [%rd27+284];
	ld.shared.f32 	%f735, [%r98+904];
	fma.rn.f32 	%f736, %f734, %f735, %f733;
	ld.global.nc.f32 	%f737, [%rd27+288];
	ld.shared.f32 	%f738, [%r98+908];
	fma.rn.f32 	%f739, %f737, %f738, %f736;
	ld.global.nc.f32 	%f740, [%rd27+292];
	ld.shared.f32 	%f741, [%r98+912];
	fma.rn.f32 	%f742, %f740, %f741, %f739;
	ld.global.nc.f32 	%f743, [%rd27+296];
	ld.shared.f32 	%f744, [%r98+916];
	fma.rn.f32 	%f745, %f743, %f744, %f742;
	ld.global.nc.f32 	%f746, [%rd27+300];
	ld.shared.f32 	%f747, [%r98+920];
	fma.rn.f32 	%f748, %f746, %f747, %f745;
	ld.global.nc.f32 	%f749, [%rd27+304];
	ld.shared.f32 	%f750, [%r98+924];
	fma.rn.f32 	%f751, %f749, %f750, %f748;
	ld.global.nc.f32 	%f752, [%rd27+308];
	ld.shared.f32 	%f753, [%r98+928];
	fma.rn.f32 	%f754, %f752, %f753, %f751;
	ld.global.nc.f32 	%f755, [%rd27+312];
	ld.shared.f32 	%f756, [%r98+1056];
	fma.rn.f32 	%f757, %f755, %f756, %f754;
	ld.global.nc.f32 	%f758, [%rd27+316];
	ld.shared.f32 	%f759, [%r98+1060];
	fma.rn.f32 	%f760, %f758, %f759, %f757;
	ld.global.nc.f32 	%f761, [%rd27+320];
	ld.shared.f32 	%f762, [%r98+1064];
	fma.rn.f32 	%f763, %f761, %f762, %f760;
	ld.global.nc.f32 	%f764, [%rd27+324];
	ld.shared.f32 	%f765, [%r98+1068];
	fma.rn.f32 	%f766, %f764, %f765, %f763;
	ld.global.nc.f32 	%f767, [%rd27+328];
	ld.shared.f32 	%f768, [%r98+1072];
	fma.rn.f32 	%f769, %f767, %f768, %f766;
	ld.global.nc.f32 	%f770, [%rd27+332];
	ld.shared.f32 	%f771, [%r98+1076];
	fma.rn.f32 	%f772, %f770, %f771, %f769;
	ld.global.nc.f32 	%f773, [%rd27+336];
	ld.shared.f32 	%f774, [%r98+1080];
	fma.rn.f32 	%f775, %f773, %f774, %f772;
	ld.global.nc.f32 	%f776, [%rd27+340];
	ld.shared.f32 	%f777, [%r98+1084];
	fma.rn.f32 	%f778, %f776, %f777, %f775;
	ld.global.nc.f32 	%f779, [%rd27+344];
	ld.shared.f32 	%f780, [%r98+1088];
	fma.rn.f32 	%f781, %f779, %f780, %f778;
	ld.global.nc.f32 	%f782, [%rd27+348];
	ld.shared.f32 	%f783, [%r98+1092];
	fma.rn.f32 	%f784, %f782, %f783, %f781;
	ld.global.nc.f32 	%f785, [%rd27+352];
	ld.shared.f32 	%f786, [%r98+1096];
	fma.rn.f32 	%f787, %f785, %f786, %f784;
	ld.global.nc.f32 	%f788, [%rd27+356];
	ld.shared.f32 	%f789, [%r98+1100];
	fma.rn.f32 	%f790, %f788, %f789, %f787;
	ld.global.nc.f32 	%f791, [%rd27+360];
	ld.shared.f32 	%f792, [%r98+1104];
	fma.rn.f32 	%f793, %f791, %f792, %f790;
	ld.global.nc.f32 	%f794, [%rd27+364];
	ld.shared.f32 	%f795, [%r98+1232];
	fma.rn.f32 	%f796, %f794, %f795, %f793;
	ld.global.nc.f32 	%f797, [%rd27+368];
	ld.shared.f32 	%f798, [%r98+1236];
	fma.rn.f32 	%f799, %f797, %f798, %f796;
	ld.global.nc.f32 	%f800, [%rd27+372];
	ld.shared.f32 	%f801, [%r98+1240];
	fma.rn.f32 	%f802, %f800, %f801, %f799;
	ld.global.nc.f32 	%f803, [%rd27+376];
	ld.shared.f32 	%f804, [%r98+1244];
	fma.rn.f32 	%f805, %f803, %f804, %f802;
	ld.global.nc.f32 	%f806, [%rd27+380];
	ld.shared.f32 	%f807, [%r98+1248];
	fma.rn.f32 	%f808, %f806, %f807, %f805;
	ld.global.nc.f32 	%f809, [%rd27+384];
	ld.shared.f32 	%f810, [%r98+1252];
	fma.rn.f32 	%f811, %f809, %f810, %f808;
	ld.global.nc.f32 	%f812, [%rd27+388];
	ld.shared.f32 	%f813, [%r98+1256];
	fma.rn.f32 	%f814, %f812, %f813, %f811;
	ld.global.nc.f32 	%f815, [%rd27+392];
	ld.shared.f32 	%f816, [%r98+1260];
	fma.rn.f32 	%f817, %f815, %f816, %f814;
	ld.global.nc.f32 	%f818, [%rd27+396];
	ld.shared.f32 	%f819, [%r98+1264];
	fma.rn.f32 	%f820, %f818, %f819, %f817;
	ld.global.nc.f32 	%f821, [%rd27+400];
	ld.shared.f32 	%f822, [%r98+1268];
	fma.rn.f32 	%f823, %f821, %f822, %f820;
	ld.global.nc.f32 	%f824, [%rd27+404];
	ld.shared.f32 	%f825, [%r98+1272];
	fma.rn.f32 	%f826, %f824, %f825, %f823;
	ld.global.nc.f32 	%f827, [%rd27+408];
	ld.shared.f32 	%f828, [%r98+1276];
	fma.rn.f32 	%f829, %f827, %f828, %f826;
	ld.global.nc.f32 	%f830, [%rd27+412];
	ld.shared.f32 	%f831, [%r98+1280];
	fma.rn.f32 	%f832, %f830, %f831, %f829;
	ld.global.nc.f32 	%f833, [%rd27+416];
	ld.shared.f32 	%f834, [%r98+1408];
	fma.rn.f32 	%f835, %f833, %f834, %f832;
	ld.global.nc.f32 	%f836, [%rd27+420];
	ld.shared.f32 	%f837, [%r98+1412];
	fma.rn.f32 	%f838, %f836, %f837, %f835;
	ld.global.nc.f32 	%f839, [%rd27+424];
	ld.shared.f32 	%f840, [%r98+1416];
	fma.rn.f32 	%f841, %f839, %f840, %f838;
	ld.global.nc.f32 	%f842, [%rd27+428];
	ld.shared.f32 	%f843, [%r98+1420];
	fma.rn.f32 	%f844, %f842, %f843, %f841;
	ld.global.nc.f32 	%f845, [%rd27+432];
	ld.shared.f32 	%f846, [%r98+1424];
	fma.rn.f32 	%f847, %f845, %f846, %f844;
	ld.global.nc.f32 	%f848, [%rd27+436];
	ld.shared.f32 	%f849, [%r98+1428];
	fma.rn.f32 	%f850, %f848, %f849, %f847;
	ld.global.nc.f32 	%f851, [%rd27+440];
	ld.shared.f32 	%f852, [%r98+1432];
	fma.rn.f32 	%f853, %f851, %f852, %f850;
	ld.global.nc.f32 	%f854, [%rd27+444];
	ld.shared.f32 	%f855, [%r98+1436];
	fma.rn.f32 	%f856, %f854, %f855, %f853;
	ld.global.nc.f32 	%f857, [%rd27+448];
	ld.shared.f32 	%f858, [%r98+1440];
	fma.rn.f32 	%f859, %f857, %f858, %f856;
	ld.global.nc.f32 	%f860, [%rd27+452];
	ld.shared.f32 	%f861, [%r98+1444];
	fma.rn.f32 	%f862, %f860, %f861, %f859;
	ld.global.nc.f32 	%f863, [%rd27+456];
	ld.shared.f32 	%f864, [%r98+1448];
	fma.rn.f32 	%f865, %f863, %f864, %f862;
	ld.global.nc.f32 	%f866, [%rd27+460];
	ld.shared.f32 	%f867, [%r98+1452];
	fma.rn.f32 	%f868, %f866, %f867, %f865;
	ld.global.nc.f32 	%f869, [%rd27+464];
	ld.shared.f32 	%f870, [%r98+1456];
	fma.rn.f32 	%f871, %f869, %f870, %f868;
	ld.global.nc.f32 	%f872, [%rd27+468];
	ld.shared.f32 	%f873, [%r98+1584];
	fma.rn.f32 	%f874, %f872, %f873, %f871;
	ld.global.nc.f32 	%f875, [%rd27+472];
	ld.shared.f32 	%f876, [%r98+1588];
	fma.rn.f32 	%f877, %f875, %f876, %f874;
	ld.global.nc.f32 	%f878, [%rd27+476];
	ld.shared.f32 	%f879, [%r98+1592];
	fma.rn.f32 	%f880, %f878, %f879, %f877;
	ld.global.nc.f32 	%f881, [%rd27+480];
	ld.shared.f32 	%f882, [%r98+1596];
	fma.rn.f32 	%f883, %f881, %f882, %f880;
	ld.global.nc.f32 	%f884, [%rd27+484];
	ld.shared.f32 	%f885, [%r98+1600];
	fma.rn.f32 	%f886, %f884, %f885, %f883;
	ld.global.nc.f32 	%f887, [%rd27+488];
	ld.shared.f32 	%f888, [%r98+1604];
	fma.rn.f32 	%f889, %f887, %f888, %f886;
	ld.global.nc.f32 	%f890, [%rd27+492];
	ld.shared.f32 	%f891, [%r98+1608];
	fma.rn.f32 	%f892, %f890, %f891, %f889;
	ld.global.nc.f32 	%f893, [%rd27+496];
	ld.shared.f32 	%f894, [%r98+1612];
	fma.rn.f32 	%f895, %f893, %f894, %f892;
	ld.global.nc.f32 	%f896, [%rd27+500];
	ld.shared.f32 	%f897, [%r98+1616];
	fma.rn.f32 	%f898, %f896, %f897, %f895;
	ld.global.nc.f32 	%f899, [%rd27+504];
	ld.shared.f32 	%f900, [%r98+1620];
	fma.rn.f32 	%f901, %f899, %f900, %f898;
	ld.global.nc.f32 	%f902, [%rd27+508];
	ld.shared.f32 	%f903, [%r98+1624];
	fma.rn.f32 	%f904, %f902, %f903, %f901;
	ld.global.nc.f32 	%f905, [%rd27+512];
	ld.shared.f32 	%f906, [%r98+1628];
	fma.rn.f32 	%f907, %f905, %f906, %f904;
	ld.global.nc.f32 	%f908, [%rd27+516];
	ld.shared.f32 	%f909, [%r98+1632];
	fma.rn.f32 	%f910, %f908, %f909, %f907;
	ld.global.nc.f32 	%f911, [%rd27+520];
	ld.shared.f32 	%f912, [%r98+1760];
	fma.rn.f32 	%f913, %f911, %f912, %f910;
	ld.global.nc.f32 	%f914, [%rd27+524];
	ld.shared.f32 	%f915, [%r98+1764];
	fma.rn.f32 	%f916, %f914, %f915, %f913;
	ld.global.nc.f32 	%f917, [%rd27+528];
	ld.shared.f32 	%f918, [%r98+1768];
	fma.rn.f32 	%f919, %f917, %f918, %f916;
	ld.global.nc.f32 	%f920, [%rd27+532];
	ld.shared.f32 	%f921, [%r98+1772];
	fma.rn.f32 	%f922, %f920, %f921, %f919;
	ld.global.nc.f32 	%f923, [%rd27+536];
	ld.shared.f32 	%f924, [%r98+1776];
	fma.rn.f32 	%f925, %f923, %f924, %f922;
	ld.global.nc.f32 	%f926, [%rd27+540];
	ld.shared.f32 	%f927, [%r98+1780];
	fma.rn.f32 	%f928, %f926, %f927, %f925;
	ld.global.nc.f32 	%f929, [%rd27+544];
	ld.shared.f32 	%f930, [%r98+1784];
	fma.rn.f32 	%f931, %f929, %f930, %f928;
	ld.global.nc.f32 	%f932, [%rd27+548];
	ld.shared.f32 	%f933, [%r98+1788];
	fma.rn.f32 	%f934, %f932, %f933, %f931;
	ld.global.nc.f32 	%f935, [%rd27+552];
	ld.shared.f32 	%f936, [%r98+1792];
	fma.rn.f32 	%f937, %f935, %f936, %f934;
	ld.global.nc.f32 	%f938, [%rd27+556];
	ld.shared.f32 	%f939, [%r98+1796];
	fma.rn.f32 	%f940, %f938, %f939, %f937;
	ld.global.nc.f32 	%f941, [%rd27+560];
	ld.shared.f32 	%f942, [%r98+1800];
	fma.rn.f32 	%f943, %f941, %f942, %f940;
	ld.global.nc.f32 	%f944, [%rd27+564];
	ld.shared.f32 	%f945, [%r98+1804];
	fma.rn.f32 	%f946, %f944, %f945, %f943;
	ld.global.nc.f32 	%f947, [%rd27+568];
	ld.shared.f32 	%f948, [%r98+1808];
	fma.rn.f32 	%f949, %f947, %f948, %f946;
	ld.global.nc.f32 	%f950, [%rd27+572];
	ld.shared.f32 	%f951, [%r98+1936];
	fma.rn.f32 	%f952, %f950, %f951, %f949;
	ld.global.nc.f32 	%f953, [%rd27+576];
	ld.shared.f32 	%f954, [%r98+1940];
	fma.rn.f32 	%f955, %f953, %f954, %f952;
	ld.global.nc.f32 	%f956, [%rd27+580];
	ld.shared.f32 	%f957, [%r98+1944];
	fma.rn.f32 	%f958, %f956, %f957, %f955;
	ld.global.nc.f32 	%f959, [%rd27+584];
	ld.shared.f32 	%f960, [%r98+1948];
	fma.rn.f32 	%f961, %f959, %f960, %f958;
	ld.global.nc.f32 	%f962, [%rd27+588];
	ld.shared.f32 	%f963, [%r98+1952];
	fma.rn.f32 	%f964, %f962, %f963, %f961;
	ld.global.nc.f32 	%f965, [%rd27+592];
	ld.shared.f32 	%f966, [%r98+1956];
	fma.rn.f32 	%f967, %f965, %f966, %f964;
	ld.global.nc.f32 	%f968, [%rd27+596];
	ld.shared.f32 	%f969, [%r98+1960];
	fma.rn.f32 	%f970, %f968, %f969, %f967;
	ld.global.nc.f32 	%f971, [%rd27+600];
	ld.shared.f32 	%f972, [%r98+1964];
	fma.rn.f32 	%f973, %f971, %f972, %f970;
	ld.global.nc.f32 	%f974, [%rd27+604];
	ld.shared.f32 	%f975, [%r98+1968];
	fma.rn.f32 	%f976, %f974, %f975, %f973;
	ld.global.nc.f32 	%f977, [%rd27+608];
	ld.shared.f32 	%f978, [%r98+1972];
	fma.rn.f32 	%f979, %f977, %f978, %f976;
	ld.global.nc.f32 	%f980, [%rd27+612];
	ld.shared.f32 	%f981, [%r98+1976];
	fma.rn.f32 	%f982, %f980, %f981, %f979;
	ld.global.nc.f32 	%f983, [%rd27+616];
	ld.shared.f32 	%f984, [%r98+1980];
	fma.rn.f32 	%f985, %f983, %f984, %f982;
	ld.global.nc.f32 	%f986, [%rd27+620];
	ld.shared.f32 	%f987, [%r98+1984];
	fma.rn.f32 	%f988, %f986, %f987, %f985;
	ld.global.nc.f32 	%f989, [%rd27+624];
	ld.shared.f32 	%f990, [%r98+2112];
	fma.rn.f32 	%f991, %f989, %f990, %f988;
	ld.global.nc.f32 	%f992, [%rd27+628];
	ld.shared.f32 	%f993, [%r98+2116];
	fma.rn.f32 	%f994, %f992, %f993, %f991;
	ld.global.nc.f32 	%f995, [%rd27+632];
	ld.shared.f32 	%f996, [%r98+2120];
	fma.rn.f32 	%f997, %f995, %f996, %f994;
	ld.global.nc.f32 	%f998, [%rd27+636];
	ld.shared.f32 	%f999, [%r98+2124];
	fma.rn.f32 	%f1000, %f998, %f999, %f997;
	ld.global.nc.f32 	%f1001, [%rd27+640];
	ld.shared.f32 	%f1002, [%r98+2128];
	fma.rn.f32 	%f1003, %f1001, %f1002, %f1000;
	ld.global.nc.f32 	%f1004, [%rd27+644];
	ld.shared.f32 	%f1005, [%r98+2132];
	fma.rn.f32 	%f1006, %f1004, %f1005, %f1003;
	ld.global.nc.f32 	%f1007, [%rd27+648];
	ld.shared.f32 	%f1008, [%r98+2136];
	fma.rn.f32 	%f1009, %f1007, %f1008, %f1006;
	ld.global.nc.f32 	%f1010, [%rd27+652];
	ld.shared.f32 	%f1011, [%r98+2140];
	fma.rn.f32 	%f1012, %f1010, %f1011, %f1009;
	ld.global.nc.f32 	%f1013, [%rd27+656];
	ld.shared.f32 	%f1014, [%r98+2144];
	fma.rn.f32 	%f1015, %f1013, %f1014, %f1012;
	ld.global.nc.f32 	%f1016, [%rd27+660];
	ld.shared.f32 	%f1017, [%r98+2148];
	fma.rn.f32 	%f1018, %f1016, %f1017, %f1015;
	ld.global.nc.f32 	%f1019, [%rd27+664];
	ld.shared.f32 	%f1020, [%r98+2152];
	fma.rn.f32 	%f1021, %f1019, %f1020, %f1018;
	ld.global.nc.f32 	%f1022, [%rd27+668];
	ld.shared.f32 	%f1023, [%r98+2156];
	fma.rn.f32 	%f1024, %f1022, %f1023, %f1021;
	ld.global.nc.f32 	%f1025, [%rd27+672];
	ld.shared.f32 	%f1026, [%r98+2160];
	fma.rn.f32 	%f1027, %f1025, %f1026, %f1024;
	bra.uni 	$L__BB6_15;
$L__BB6_14:
	mad.lo.s32 	%r91, %r4, 44, %r1;
	ld.const.f32 	%f15, [cKernel];
	shl.b32 	%r92, %r91, 2;
	mov.u32 	%r93, smem;
	add.s32 	%r94, %r93, %r92;
	ld.shared.f32 	%f16, [%r94];
	fma.rn.f32 	%f17, %f15, %f16, 0f00000000;
	ld.const.f32 	%f18, [cKernel+4];
	ld.shared.f32 	%f19, [%r94+4];
	fma.rn.f32 	%f20, %f18, %f19, %f17;
	ld.const.f32 	%f21, [cKernel+8];
	ld.shared.f32 	%f22, [%r94+8];
	fma.rn.f32 	%f23, %f21, %f22, %f20;
	ld.const.f32 	%f24, [cKernel+12];
	ld.shared.f32 	%f25, [%r94+12];
	fma.rn.f32 	%f26, %f24, %f25, %f23;
	ld.const.f32 	%f27, [cKernel+16];
	ld.shared.f32 	%f28, [%r94+16];
	fma.rn.f32 	%f29, %f27, %f28, %f26;
	ld.const.f32 	%f30, [cKernel+20];
	ld.shared.f32 	%f31, [%r94+20];
	fma.rn.f32 	%f32, %f30, %f31, %f29;
	ld.const.f32 	%f33, [cKernel+24];
	ld.shared.f32 	%f34, [%r94+24];
	fma.rn.f32 	%f35, %f33, %f34, %f32;
	ld.const.f32 	%f36, [cKernel+28];
	ld.shared.f32 	%f37, [%r94+28];
	fma.rn.f32 	%f38, %f36, %f37, %f35;
	ld.const.f32 	%f39, [cKernel+32];
	ld.shared.f32 	%f40, [%r94+32];
	fma.rn.f32 	%f41, %f39, %f40, %f38;
	ld.const.f32 	%f42, [cKernel+36];
	ld.shared.f32 	%f43, [%r94+36];
	fma.rn.f32 	%f44, %f42, %f43, %f41;
	ld.const.f32 	%f45, [cKernel+40];
	ld.shared.f32 	%f46, [%r94+40];
	fma.rn.f32 	%f47, %f45, %f46, %f44;
	ld.const.f32 	%f48, [cKernel+44];
	ld.shared.f32 	%f49, [%r94+44];
	fma.rn.f32 	%f50, %f48, %f49, %f47;
	ld.const.f32 	%f51, [cKernel+48];
	ld.shared.f32 	%f52, [%r94+48];
	fma.rn.f32 	%f53, %f51, %f52, %f50;
	ld.const.f32 	%f54, [cKernel+52];
	ld.shared.f32 	%f55, [%r94+176];
	fma.rn.f32 	%f56, %f54, %f55, %f53;
	ld.const.f32 	%f57, [cKernel+56];
	ld.shared.f32 	%f58, [%r94+180];
	fma.rn.f32 	%f59, %f57, %f58, %f56;
	ld.const.f32 	%f60, [cKernel+60];
	ld.shared.f32 	%f61, [%r94+184];
	fma.rn.f32 	%f62, %f60, %f61, %f59;
	ld.const.f32 	%f63, [cKernel+64];
	ld.shared.f32 	%f64, [%r94+188];
	fma.rn.f32 	%f65, %f63, %f64, %f62;
	ld.const.f32 	%f66, [cKernel+68];
	ld.shared.f32 	%f67, [%r94+192];
	fma.rn.f32 	%f68, %f66, %f67, %f65;
	ld.const.f32 	%f69, [cKernel+72];
	ld.shared.f32 	%f70, [%r94+196];
	fma.rn.f32 	%f71, %f69, %f70, %f68;
	ld.const.f32 	%f72, [cKernel+76];
	ld.shared.f32 	%f73, [%r94+200];
	fma.rn.f32 	%f74, %f72, %f73, %f71;
	ld.const.f32 	%f75, [cKernel+80];
	ld.shared.f32 	%f76, [%r94+204];
	fma.rn.f32 	%f77, %f75, %f76, %f74;
	ld.const.f32 	%f78, [cKernel+84];
	ld.shared.f32 	%f79, [%r94+208];
	fma.rn.f32 	%f80, %f78, %f79, %f77;
	ld.const.f32 	%f81, [cKernel+88];
	ld.shared.f32 	%f82, [%r94+212];
	fma.rn.f32 	%f83, %f81, %f82, %f80;
	ld.const.f32 	%f84, [cKernel+92];
	ld.shared.f32 	%f85, [%r94+216];
	fma.rn.f32 	%f86, %f84, %f85, %f83;
	ld.const.f32 	%f87, [cKernel+96];
	ld.shared.f32 	%f88, [%r94+220];
	fma.rn.f32 	%f89, %f87, %f88, %f86;
	ld.const.f32 	%f90, [cKernel+100];
	ld.shared.f32 	%f91, [%r94+224];
	fma.rn.f32 	%f92, %f90, %f91, %f89;
	ld.const.f32 	%f93, [cKernel+104];
	ld.shared.f32 	%f94, [%r94+352];
	fma.rn.f32 	%f95, %f93, %f94, %f92;
	ld.const.f32 	%f96, [cKernel+108];
	ld.shared.f32 	%f97, [%r94+356];
	fma.rn.f32 	%f98, %f96, %f97, %f95;
	ld.const.f32 	%f99, [cKernel+112];
	ld.shared.f32 	%f100, [%r94+360];
	fma.rn.f32 	%f101, %f99, %f100, %f98;
	ld.const.f32 	%f102, [cKernel+116];
	ld.shared.f32 	%f103, [%r94+364];
	fma.rn.f32 	%f104, %f102, %f103, %f101;
	ld.const.f32 	%f105, [cKernel+120];
	ld.shared.f32 	%f106, [%r94+368];
	fma.rn.f32 	%f107, %f105, %f106, %f104;
	ld.const.f32 	%f108, [cKernel+124];
	ld.shared.f32 	%f109, [%r94+372];
	fma.rn.f32 	%f110, %f108, %f109, %f107;
	ld.const.f32 	%f111, [cKernel+128];
	ld.shared.f32 	%f112, [%r94+376];
	fma.rn.f32 	%f113, %f111, %f112, %f110;
	ld.const.f32 	%f114, [cKernel+132];
	ld.shared.f32 	%f115, [%r94+380];
	fma.rn.f32 	%f116, %f114, %f115, %f113;
	ld.const.f32 	%f117, [cKernel+136];
	ld.shared.f32 	%f118, [%r94+384];
	fma.rn.f32 	%f119, %f117, %f118, %f116;
	ld.const.f32 	%f120, [cKernel+140];
	ld.shared.f32 	%f121, [%r94+388];
	fma.rn.f32 	%f122, %f120, %f121, %f119;
	ld.const.f32 	%f123, [cKernel+144];
	ld.shared.f32 	%f124, [%r94+392];
	fma.rn.f32 	%f125, %f123, %f124, %f122;
	ld.const.f32 	%f126, [cKernel+148];
	ld.shared.f32 	%f127, [%r94+396];
	fma.rn.f32 	%f128, %f126, %f127, %f125;
	ld.const.f32 	%f129, [cKernel+152];
	ld.shared.f32 	%f130, [%r94+400];
	fma.rn.f32 	%f131, %f129, %f130, %f128;
	ld.const.f32 	%f132, [cKernel+156];
	ld.shared.f32 	%f133, [%r94+528];
	fma.rn.f32 	%f134, %f132, %f133, %f131;
	ld.const.f32 	%f135, [cKernel+160];
	ld.shared.f32 	%f136, [%r94+532];
	fma.rn.f32 	%f137, %f135, %f136, %f134;
	ld.const.f32 	%f138, [cKernel+164];
	ld.shared.f32 	%f139, [%r94+536];
	fma.rn.f32 	%f140, %f138, %f139, %f137;
	ld.const.f32 	%f141, [cKernel+168];
	ld.shared.f32 	%f142, [%r94+540];
	fma.rn.f32 	%f143, %f141, %f142, %f140;
	ld.const.f32 	%f144, [cKernel+172];
	ld.shared.f32 	%f145, [%r94+544];
	fma.rn.f32 	%f146, %f144, %f145, %f143;
	ld.const.f32 	%f147, [cKernel+176];
	ld.shared.f32 	%f148, [%r94+548];
	fma.rn.f32 	%f149, %f147, %f148, %f146;
	ld.const.f32 	%f150, [cKernel+180];
	ld.shared.f32 	%f151, [%r94+552];
	fma.rn.f32 	%f152, %f150, %f151, %f149;
	ld.const.f32 	%f153, [cKernel+184];
	ld.shared.f32 	%f154, [%r94+556];
	fma.rn.f32 	%f155, %f153, %f154, %f152;
	ld.const.f32 	%f156, [cKernel+188];
	ld.shared.f32 	%f157, [%r94+560];
	fma.rn.f32 	%f158, %f156, %f157, %f155;
	ld.const.f32 	%f159, [cKernel+192];
	ld.shared.f32 	%f160, [%r94+564];
	fma.rn.f32 	%f161, %f159, %f160, %f158;
	ld.const.f32 	%f162, [cKernel+196];
	ld.shared.f32 	%f163, [%r94+568];
	fma.rn.f32 	%f164, %f162, %f163, %f161;
	ld.const.f32 	%f165, [cKernel+200];
	ld.shared.f32 	%f166, [%r94+572];
	fma.rn.f32 	%f167, %f165, %f166, %f164;
	ld.const.f32 	%f168, [cKernel+204];
	ld.shared.f32 	%f169, [%r94+576];
	fma.rn.f32 	%f170, %f168, %f169, %f167;
	ld.const.f32 	%f171, [cKernel+208];
	ld.shared.f32 	%f172, [%r94+704];
	fma.rn.f32 	%f173, %f171, %f172, %f170;
	ld.const.f32 	%f174, [cKernel+212];
	ld.shared.f32 	%f175, [%r94+708];
	fma.rn.f32 	%f176, %f174, %f175, %f173;
	ld.const.f32 	%f177, [cKernel+216];
	ld.shared.f32 	%f178, [%r94+712];
	fma.rn.f32 	%f179, %f177, %f178, %f176;
	ld.const.f32 	%f180, [cKernel+220];
	ld.shared.f32 	%f181, [%r94+716];
	fma.rn.f32 	%f182, %f180, %f181, %f179;
	ld.const.f32 	%f183, [cKernel+224];
	ld.shared.f32 	%f184, [%r94+720];
	fma.rn.f32 	%f185, %f183, %f184, %f182;
	ld.const.f32 	%f186, [cKernel+228];
	ld.shared.f32 	%f187, [%r94+724];
	fma.rn.f32 	%f188, %f186, %f187, %f185;
	ld.const.f32 	%f189, [cKernel+232];
	ld.shared.f32 	%f190, [%r94+728];
	fma.rn.f32 	%f191, %f189, %f190, %f188;
	ld.const.f32 	%f192, [cKernel+236];
	ld.shared.f32 	%f193, [%r94+732];
	fma.rn.f32 	%f194, %f192, %f193, %f191;
	ld.const.f32 	%f195, [cKernel+240];
	ld.shared.f32 	%f196, [%r94+736];
	fma.rn.f32 	%f197, %f195, %f196, %f194;
	ld.const.f32 	%f198, [cKernel+244];
	ld.shared.f32 	%f199, [%r94+740];
	fma.rn.f32 	%f200, %f198, %f199, %f197;
	ld.const.f32 	%f201, [cKernel+248];
	ld.shared.f32 	%f202, [%r94+744];
	fma.rn.f32 	%f203, %f201, %f202, %f200;
	ld.const.f32 	%f204, [cKernel+252];
	ld.shared.f32 	%f205, [%r94+748];
	fma.rn.f32 	%f206, %f204, %f205, %f203;
	ld.const.f32 	%f207, [cKernel+256];
	ld.shared.f32 	%f208, [%r94+752];
	fma.rn.f32 	%f209, %f207, %f208, %f206;
	ld.const.f32 	%f210, [cKernel+260];
	ld.shared.f32 	%f211, [%r94+880];
	fma.rn.f32 	%f212, %f210, %f211, %f209;
	ld.const.f32 	%f213, [cKernel+264];
	ld.shared.f32 	%f214, [%r94+884];
	fma.rn.f32 	%f215, %f213, %f214, %f212;
	ld.const.f32 	%f216, [cKernel+268];
	ld.shared.f32 	%f217, [%r94+888];
	fma.rn.f32 	%f218, %f216, %f217, %f215;
	ld.const.f32 	%f219, [cKernel+272];
	ld.shared.f32 	%f220, [%r94+892];
	fma.rn.f32 	%f221, %f219, %f220, %f218;
	ld.const.f32 	%f222, [cKernel+276];
	ld.shared.f32 	%f223, [%r94+896];
	fma.rn.f32 	%f224, %f222, %f223, %f221;
	ld.const.f32 	%f225, [cKernel+280];
	ld.shared.f32 	%f226, [%r94+900];
	fma.rn.f32 	%f227, %f225, %f226, %f224;
	ld.const.f32 	%f228, [cKernel+284];
	ld.shared.f32 	%f229, [%r94+904];
	fma.rn.f32 	%f230, %f228, %f229, %f227;
	ld.const.f32 	%f231, [cKernel+288];
	ld.shared.f32 	%f232, [%r94+908];
	fma.rn.f32 	%f233, %f231, %f232, %f230;
	ld.const.f32 	%f234, [cKernel+292];
	ld.shared.f32 	%f235, [%r94+912];
	fma.rn.f32 	%f236, %f234, %f235, %f233;
	ld.const.f32 	%f237, [cKernel+296];
	ld.shared.f32 	%f238, [%r94+916];
	fma.rn.f32 	%f239, %f237, %f238, %f236;
	ld.const.f32 	%f240, [cKernel+300];
	ld.shared.f32 	%f241, [%r94+920];
	fma.rn.f32 	%f242, %f240, %f241, %f239;
	ld.const.f32 	%f243, [cKernel+304];
	ld.shared.f32 	%f244, [%r94+924];
	fma.rn.f32 	%f245, %f243, %f244, %f242;
	ld.const.f32 	%f246, [cKernel+308];
	ld.shared.f32 	%f247, [%r94+928];
	fma.rn.f32 	%f248, %f246, %f247, %f245;
	ld.const.f32 	%f249, [cKernel+312];
	ld.shared.f32 	%f250, [%r94+1056];
	fma.rn.f32 	%f251, %f249, %f250, %f248;
	ld.const.f32 	%f252, [cKernel+316];
	ld.shared.f32 	%f253, [%r94+1060];
	fma.rn.f32 	%f254, %f252, %f253, %f251;
	ld.const.f32 	%f255, [cKernel+320];
	ld.shared.f32 	%f256, [%r94+1064];
	fma.rn.f32 	%f257, %f255, %f256, %f254;
	ld.const.f32 	%f258, [cKernel+324];
	ld.shared.f32 	%f259, [%r94+1068];
	fma.rn.f32 	%f260, %f258, %f259, %f257;
	ld.const.f32 	%f261, [cKernel+328];
	ld.shared.f32 	%f262, [%r94+1072];
	fma.rn.f32 	%f263, %f261, %f262, %f260;
	ld.const.f32 	%f264, [cKernel+332];
	ld.shared.f32 	%f265, [%r94+1076];
	fma.rn.f32 	%f266, %f264, %f265, %f263;
	ld.const.f32 	%f267, [cKernel+336];
	ld.shared.f32 	%f268, [%r94+1080];
	fma.rn.f32 	%f269, %f267, %f268, %f266;
	ld.const.f32 	%f270, [cKernel+340];
	ld.shared.f32 	%f271, [%r94+1084];
	fma.rn.f32 	%f272, %f270, %f271, %f269;
	ld.const.f32 	%f273, [cKernel+344];
	ld.shared.f32 	%f274, [%r94+1088];
	fma.rn.f32 	%f275, %f273, %f274, %f272;
	ld.const.f32 	%f276, [cKernel+348];
	ld.shared.f32 	%f277, [%r94+1092];
	fma.rn.f32 	%f278, %f276, %f277, %f275;
	ld.const.f32 	%f279, [cKernel+352];
	ld.shared.f32 	%f280, [%r94+1096];
	fma.rn.f32 	%f281, %f279, %f280, %f278;
	ld.const.f32 	%f282, [cKernel+356];
	ld.shared.f32 	%f283, [%r94+1100];
	fma.rn.f32 	%f284, %f282, %f283, %f281;
	ld.const.f32 	%f285, [cKernel+360];
	ld.shared.f32 	%f286, [%r94+1104];
	fma.rn.f32 	%f287, %f285, %f286, %f284;
	ld.const.f32 	%f288, [cKernel+364];
	ld.shared.f32 	%f289, [%r94+1232];
	fma.rn.f32 	%f290, %f288, %f289, %f287;
	ld.const.f32 	%f291, [cKernel+368];
	ld.shared.f32 	%f292, [%r94+1236];
	fma.rn.f32 	%f293, %f291, %f292, %f290;
	ld.const.f32 	%f294, [cKernel+372];
	ld.shared.f32 	%f295, [%r94+1240];
	fma.rn.f32 	%f296, %f294, %f295, %f293;
	ld.const.f32 	%f297, [cKernel+376];
	ld.shared.f32 	%f298, [%r94+1244];
	fma.rn.f32 	%f299, %f297, %f298, %f296;
	ld.const.f32 	%f300, [cKernel+380];
	ld.shared.f32 	%f301, [%r94+1248];
	fma.rn.f32 	%f302, %f300, %f301, %f299;
	ld.const.f32 	%f303, [cKernel+384];
	ld.shared.f32 	%f304, [%r94+1252];
	fma.rn.f32 	%f305, %f303, %f304, %f302;
	ld.const.f32 	%f306, [cKernel+388];
	ld.shared.f32 	%f307, [%r94+1256];
	fma.rn.f32 	%f308, %f306, %f307, %f305;
	ld.const.f32 	%f309, [cKernel+392];
	ld.shared.f32 	%f310, [%r94+1260];
	fma.rn.f32 	%f311, %f309, %f310, %f308;
	ld.const.f32 	%f312, [cKernel+396];
	ld.shared.f32 	%f313, [%r94+1264];
	fma.rn.f32 	%f314, %f312, %f313, %f311;
	ld.const.f32 	%f315, [cKernel+400];
	ld.shared.f32 	%f316, [%r94+1268];
	fma.rn.f32 	%f317, %f315, %f316, %f314;
	ld.const.f32 	%f318, [cKernel+404];
	ld.shared.f32 	%f319, [%r94+1272];
	fma.rn.f32 	%f320, %f318, %f319, %f317;
	ld.const.f32 	%f321, [cKernel+408];
	ld.shared.f32 	%f322, [%r94+1276];
	fma.rn.f32 	%f323, %f321, %f322, %f320;
	ld.const.f32 	%f324, [cKernel+412];
	ld.shared.f32 	%f325, [%r94+1280];
	fma.rn.f32 	%f326, %f324, %f325, %f323;
	ld.const.f32 	%f327, [cKernel+416];
	ld.shared.f32 	%f328, [%r94+1408];
	fma.rn.f32 	%f329, %f327, %f328, %f326;
	ld.const.f32 	%f330, [cKernel+420];
	ld.shared.f32 	%f331, [%r94+1412];
	fma.rn.f32 	%f332, %f330, %f331, %f329;
	ld.const.f32 	%f333, [cKernel+424];
	ld.shared.f32 	%f334, [%r94+1416];
	fma.rn.f32 	%f335, %f333, %f334, %f332;
	ld.const.f32 	%f336, [cKernel+428];
	ld.shared.f32 	%f337, [%r94+1420];
	fma.rn.f32 	%f338, %f336, %f337, %f335;
	ld.const.f32 	%f339, [cKernel+432];
	ld.shared.f32 	%f340, [%r94+1424];
	fma.rn.f32 	%f341, %f339, %f340, %f338;
	ld.const.f32 	%f342, [cKernel+436];
	ld.shared.f32 	%f343, [%r94+1428];
	fma.rn.f32 	%f344, %f342, %f343, %f341;
	ld.const.f32 	%f345, [cKernel+440];
	ld.shared.f32 	%f346, [%r94+1432];
	fma.rn.f32 	%f347, %f345, %f346, %f344;
	ld.const.f32 	%f348, [cKernel+444];
	ld.shared.f32 	%f349, [%r94+1436];
	fma.rn.f32 	%f350, %f348, %f349, %f347;
	ld.const.f32 	%f351, [cKernel+448];
	ld.shared.f32 	%f352, [%r94+1440];
	fma.rn.f32 	%f353, %f351, %f352, %f350;
	ld.const.f32 	%f354, [cKernel+452];
	ld.shared.f32 	%f355, [%r94+1444];
	fma.rn.f32 	%f356, %f354, %f355, %f353;
	ld.const.f32 	%f357, [cKernel+456];
	ld.shared.f32 	%f358, [%r94+1448];
	fma.rn.f32 	%f359, %f357, %f358, %f356;
	ld.const.f32 	%f360, [cKernel+460];
	ld.shared.f32 	%f361, [%r94+1452];
	fma.rn.f32 	%f362, %f360, %f361, %f359;
	ld.const.f32 	%f363, [cKernel+464];
	ld.shared.f32 	%f364, [%r94+1456];
	fma.rn.f32 	%f365, %f363, %f364, %f362;
	ld.const.f32 	%f366, [cKernel+468];
	ld.shared.f32 	%f367, [%r94+1584];
	fma.rn.f32 	%f368, %f366, %f367, %f365;
	ld.const.f32 	%f369, [cKernel+472];
	ld.shared.f32 	%f370, [%r94+1588];
	fma.rn.f32 	%f371, %f369, %f370, %f368;
	ld.const.f32 	%f372, [cKernel+476];
	ld.shared.f32 	%f373, [%r94+1592];
	fma.rn.f32 	%f374, %f372, %f373, %f371;
	ld.const.f32 	%f375, [cKernel+480];
	ld.shared.f32 	%f376, [%r94+1596];
	fma.rn.f32 	%f377, %f375, %f376, %f374;
	ld.const.f32 	%f378, [cKernel+484];
	ld.shared.f32 	%f379, [%r94+1600];
	fma.rn.f32 	%f380, %f378, %f379, %f377;
	ld.const.f32 	%f381, [cKernel+488];
	ld.shared.f32 	%f382, [%r94+1604];
	fma.rn.f32 	%f383, %f381, %f382, %f380;
	ld.const.f32 	%f384, [cKernel+492];
	ld.shared.f32 	%f385, [%r94+1608];
	fma.rn.f32 	%f386, %f384, %f385, %f383;
	ld.const.f32 	%f387, [cKernel+496];
	ld.shared.f32 	%f388, [%r94+1612];
	fma.rn.f32 	%f389, %f387, %f388, %f386;
	ld.const.f32 	%f390, [cKernel+500];
	ld.shared.f32 	%f391, [%r94+1616];
	fma.rn.f32 	%f392, %f390, %f391, %f389;
	ld.const.f32 	%f393, [cKernel+504];
	ld.shared.f32 	%f394, [%r94+1620];
	fma.rn.f32 	%f395, %f393, %f394, %f392;
	ld.const.f32 	%f396, [cKernel+508];
	ld.shared.f32 	%f397, [%r94+1624];
	fma.rn.f32 	%f398, %f396, %f397, %f395;
	ld.const.f32 	%f399, [cKernel+512];
	ld.shared.f32 	%f400, [%r94+1628];
	fma.rn.f32 	%f401, %f399, %f400, %f398;
	ld.const.f32 	%f402, [cKernel+516];
	ld.shared.f32 	%f403, [%r94+1632];
	fma.rn.f32 	%f404, %f402, %f403, %f401;
	ld.const.f32 	%f405, [cKernel+520];
	ld.shared.f32 	%f406, [%r94+1760];
	fma.rn.f32 	%f407, %f405, %f406, %f404;
	ld.const.f32 	%f408, [cKernel+524];
	ld.shared.f32 	%f409, [%r94+1764];
	fma.rn.f32 	%f410, %f408, %f409, %f407;
	ld.const.f32 	%f411, [cKernel+528];
	ld.shared.f32 	%f412, [%r94+1768];
	fma.rn.f32 	%f413, %f411, %f412, %f410;
	ld.const.f32 	%f414, [cKernel+532];
	ld.shared.f32 	%f415, [%r94+1772];
	fma.rn.f32 	%f416, %f414, %f415, %f413;
	ld.const.f32 	%f417, [cKernel+536];
	ld.shared.f32 	%f418, [%r94+1776];
	fma.rn.f32 	%f419, %f417, %f418, %f416;
	ld.const.f32 	%f420, [cKernel+540];
	ld.shared.f32 	%f421, [%r94+1780];
	fma.rn.f32 	%f422, %f420, %f421, %f419;
	ld.const.f32 	%f423, [cKernel+544];
	ld.shared.f32 	%f424, [%r94+1784];
	fma.rn.f32 	%f425, %f423, %f424, %f422;
	ld.const.f32 	%f426, [cKernel+548];
	ld.shared.f32 	%f427, [%r94+1788];
	fma.rn.f32 	%f428, %f426, %f427, %f425;
	ld.const.f32 	%f429, [cKernel+552];
	ld.shared.f32 	%f430, [%r94+1792];
	fma.rn.f32 	%f431, %f429, %f430, %f428;
	ld.const.f32 	%f432, [cKernel+556];
	ld.shared.f32 	%f433, [%r94+1796];
	fma.rn.f32 	%f434, %f432, %f433, %f431;
	ld.const.f32 	%f435, [cKernel+560];
	ld.shared.f32 	%f436, [%r94+1800];
	fma.rn.f32 	%f437, %f435, %f436, %f434;
	ld.const.f32 	%f438, [cKernel+564];
	ld.shared.f32 	%f439, [%r94+1804];
	fma.rn.f32 	%f440, %f438, %f439, %f437;
	ld.const.f32 	%f441, [cKernel+568];
	ld.shared.f32 	%f442, [%r94+1808];
	fma.rn.f32 	%f443, %f441, %f442, %f440;
	ld.const.f32 	%f444, [cKernel+572];
	ld.shared.f32 	%f445, [%r94+1936];
	fma.rn.f32 	%f446, %f444, %f445, %f443;
	ld.const.f32 	%f447, [cKernel+576];
	ld.shared.f32 	%f448, [%r94+1940];
	fma.rn.f32 	%f449, %f447, %f448, %f446;
	ld.const.f32 	%f450, [cKernel+580];
	ld.shared.f32 	%f451, [%r94+1944];
	fma.rn.f32 	%f452, %f450, %f451, %f449;
	ld.const.f32 	%f453, [cKernel+584];
	ld.shared.f32 	%f454, [%r94+1948];
	fma.rn.f32 	%f455, %f453, %f454, %f452;
	ld.const.f32 	%f456, [cKernel+588];
	ld.shared.f32 	%f457, [%r94+1952];
	fma.rn.f32 	%f458, %f456, %f457, %f455;
	ld.const.f32 	%f459, [cKernel+592];
	ld.shared.f32 	%f460, [%r94+1956];
	fma.rn.f32 	%f461, %f459, %f460, %f458;
	ld.const.f32 	%f462, [cKernel+596];
	ld.shared.f32 	%f463, [%r94+1960];
	fma.rn.f32 	%f464, %f462, %f463, %f461;
	ld.const.f32 	%f465, [cKernel+600];
	ld.shared.f32 	%f466, [%r94+1964];
	fma.rn.f32 	%f467, %f465, %f466, %f464;
	ld.const.f32 	%f468, [cKernel+604];
	ld.shared.f32 	%f469, [%r94+1968];
	fma.rn.f32 	%f470, %f468, %f469, %f467;
	ld.const.f32 	%f471, [cKernel+608];
	ld.shared.f32 	%f472, [%r94+1972];
	fma.rn.f32 	%f473, %f471, %f472, %f470;
	ld.const.f32 	%f474, [cKernel+612];
	ld.shared.f32 	%f475, [%r94+1976];
	fma.rn.f32 	%f476, %f474, %f475, %f473;
	ld.const.f32 	%f477, [cKernel+616];
	ld.shared.f32 	%f478, [%r94+1980];
	fma.rn.f32 	%f479, %f477, %f478, %f476;
	ld.const.f32 	%f480, [cKernel+620];
	ld.shared.f32 	%f481, [%r94+1984];
	fma.rn.f32 	%f482, %f480, %f481, %f479;
	ld.const.f32 	%f483, [cKernel+624];
	ld.shared.f32 	%f484, [%r94+2112];
	fma.rn.f32 	%f485, %f483, %f484, %f482;
	ld.const.f32 	%f486, [cKernel+628];
	ld.shared.f32 	%f487, [%r94+2116];
	fma.rn.f32 	%f488, %f486, %f487, %f485;
	ld.const.f32 	%f489, [cKernel+632];
	ld.shared.f32 	%f490, [%r94+2120];
	fma.rn.f32 	%f491, %f489, %f490, %f488;
	ld.const.f32 	%f492, [cKernel+636];
	ld.shared.f32 	%f493, [%r94+2124];
	fma.rn.f32 	%f494, %f492, %f493, %f491;
	ld.const.f32 	%f495, [cKernel+640];
	ld.shared.f32 	%f496, [%r94+2128];
	fma.rn.f32 	%f497, %f495, %f496, %f494;
	ld.const.f32 	%f498, [cKernel+644];
	ld.shared.f32 	%f499, [%r94+2132];
	fma.rn.f32 	%f500, %f498, %f499, %f497;
	ld.const.f32 	%f501, [cKernel+648];
	ld.shared.f32 	%f502, [%r94+2136];
	fma.rn.f32 	%f503, %f501, %f502, %f500;
	ld.const.f32 	%f504, [cKernel+652];
	ld.shared.f32 	%f505, [%r94+2140];
	fma.rn.f32 	%f506, %f504, %f505, %f503;
	ld.const.f32 	%f507, [cKernel+656];
	ld.shared.f32 	%f508, [%r94+2144];
	fma.rn.f32 	%f509, %f507, %f508, %f506;
	ld.const.f32 	%f510, [cKernel+660];
	ld.shared.f32 	%f511, [%r94+2148];
	fma.rn.f32 	%f512, %f510, %f511, %f509;
	ld.const.f32 	%f513, [cKernel+664];
	ld.shared.f32 	%f514, [%r94+2152];
	fma.rn.f32 	%f515, %f513, %f514, %f512;
	ld.const.f32 	%f516, [cKernel+668];
	ld.shared.f32 	%f517, [%r94+2156];
	fma.rn.f32 	%f518, %f516, %f517, %f515;
	ld.const.f32 	%f519, [cKernel+672];
	ld.shared.f32 	%f520, [%r94+2160];
	fma.rn.f32 	%f1027, %f519, %f520, %f518;
$L__BB6_15:
	mad.lo.s32 	%r99, %r32, %r5, %r2;
	cvta.to.global.u64 	%rd28, %rd2;
	mul.wide.s32 	%rd29, %r99, 4;
	add.s64 	%rd30, %rd28, %rd29;
	st.global.f32 	[%rd30], %f1027;
$L__BB6_16:
	ret;
$L__BB6_17:
	mul.lo.s32 	%r46, %r17, %r32;
	add.s32 	%r47, %r10, %r46;
	mul.wide.s32 	%rd5, %r47, 4;
	add.s64 	%rd6, %rd1, %rd5;
	ld.global.nc.f32 	%f4, [%rd6];
	add.s32 	%r48, %r11, %r46;
	mul.wide.s32 	%rd7, %r48, 4;
	add.s64 	%rd8, %rd1, %rd7;
	ld.global.nc.f32 	%f5, [%rd8];
	add.s32 	%r49, %r12, %r46;
	mul.wide.s32 	%rd9, %r49, 4;
	add.s64 	%rd10, %rd1, %rd9;
	ld.global.nc.f32 	%f6, [%rd10];
	add.s32 	%r50, %r13, %r46;
	mul.wide.s32 	%rd11, %r50, 4;
	add.s64 	%rd12, %rd1, %rd11;
	ld.global.nc.f32 	%f7, [%rd12];
	mad.lo.s32 	%r51, %r16, 44, %r8;
	shl.b32 	%r52, %r51, 2;
	mov.u32 	%r53, smem;
	add.s32 	%r54, %r53, %r52;
	st.shared.v4.f32 	[%r54], {%f4, %f5, %f6, %f7};
	mov.u32 	%r101, %r14;
	bra.uni 	$L__BB6_3;

}
	// .globl	_Z12conv2d_tiledILi32ELi16ELi15EEvPKfPfiiS1_b
.visible .entry _Z12conv2d_tiledILi32ELi16ELi15EEvPKfPfiiS1_b(
	.param .u64 .ptr .align 1 _Z12conv2d_tiledILi32ELi16ELi15EEvPKfPfiiS1_b_param_0,
	.param .u64 .ptr .align 1 _Z12conv2d_tiledILi32ELi16ELi15EEvPKfPfiiS1_b_param_1,
	.param .u32 _Z12conv2d_tiledILi32ELi16ELi15EEvPKfPfiiS1_b_param_2,
	.param .u32 _Z12conv2d_tiledILi32ELi16ELi15EEvPKfPfiiS1_b_param_3,
	.param .u64 .ptr .align 1 _Z12conv2d_tiledILi32ELi16ELi15EEvPKfPfiiS1_b_param_4,
	.param .u8 _Z12conv2d_tiledILi32ELi16ELi15EEvPKfPfiiS1_b_param_5
)
.maxntid 512
.minnctapersm 2
{
	.reg .pred 	%p<14>;
	.reg .b16 	%rs<2>;
	.reg .b32 	%r<104>;
	.reg .b32 	%f<1364>;
	.reg .b64 	%rd<31>;

	ld.param.u64 	%rd4, [_Z12conv2d_tiledILi32ELi16ELi15EEvPKfPfiiS1_b_param_0];
	ld.param.u64 	%rd2, [_Z12conv2d_tiledILi32ELi16ELi15EEvPKfPfiiS1_b_param_1];
	ld.param.u32 	%r31, [_Z12conv2d_tiledILi32ELi16ELi15EEvPKfPfiiS1_b_param_2];
	ld.param.u32 	%r32, [_Z12conv2d_tiledILi32ELi16ELi15EEvPKfPfiiS1_b_param_3];
	ld.param.u64 	%rd3, [_Z12conv2d_tiledILi32ELi16ELi15EEvPKfPfiiS1_b_param_4];
	ld.param.s8 	%rs1, [_Z12conv2d_tiledILi32ELi16ELi15EEvPKfPfiiS1_b_param_5];
	cvta.to.global.u64 	%rd1, %rd4;
	mov.u32 	%r33, %ctaid.x;
	shl.b32 	%r34, %r33, 5;
	mov.u32 	%r1, %tid.x;
	add.s32 	%r2, %r34, %r1;
	mov.u32 	%r35, %ctaid.y;
	shl.b32 	%r3, %r35, 4;
	mov.u32 	%r4, %tid.y;
	add.s32 	%r5, %r3, %r4;
	add.s32 	%r6, %r34, -7;
	setp.gt.u32 	%p1, %r4, 29;
	@%p1 bra 	$L__BB7_11;
	add.s32 	%r7, %r31, -1;
	shl.b32 	%r8, %r1, 2;
	add.s32 	%r36, %r8, %r6;
	max.s32 	%r37, %r36, 0;
	add.s32 	%r9, %r32, -1;
	min.s32 	%r10, %r37, %r9;
	max.s32 	%r38, %r36, -1;
	add.s32 	%r39, %r38, 1;
	min.s32 	%r11, %r39, %r9;
	max.s32 	%r40, %r36, -2;
	add.s32 	%r41, %r40, 2;
	min.s32 	%r12, %r41, %r9;
	max.s32 	%r42, %r36, -3;
	add.s32 	%r43, %r42, 3;
	min.s32 	%r13, %r43, %r9;
	add.s32 	%r14, %r8, 128;
	add.s32 	%r15, %r3, -7;
	mov.u32 	%r100, %r4;
$L__BB7_2:
	mov.u32 	%r16, %r100;
	setp.lt.u32 	%p2, %r1, 11;
	add.s32 	%r44, %r15, %r16;
	max.s32 	%r45, %r44, 0;
	min.s32 	%r17, %r45, %r7;
	mov.u32 	%r101, %r8;
	@%p2 bra 	$L__BB7_17;
$L__BB7_3:
	setp.gt.u32 	%p3, %r101, 45;
	@%p3 bra 	$L__BB7_10;
	mul.lo.s32 	%r19, %r17, %r32;
	mul.lo.s32 	%r20, %r16, 46;
	sub.s32 	%r55, 2, %r101;
	and.b32  	%r21, %r55, 3;
	setp.eq.s32 	%p4, %r21, 0;
	mov.u32 	%r102, %r101;
	@%p4 bra 	$L__BB7_8;
	add.s32 	%r22, %r101, %r6;
	max.s32 	%r56, %r22, 0;
	min.s32 	%r57, %r56, %r9;
	add.s32 	%r58, %r57, %r19;
	mul.wide.s32 	%rd13, %r58, 4;
	add.s64 	%rd14, %rd1, %rd13;
	ld.global.nc.f32 	%f8, [%rd14];
	add.s32 	%r59, %r101, %r20;
	shl.b32 	%r60, %r59, 2;
	mov.u32 	%r61, smem;
	add.s32 	%r23, %r61, %r60;
	st.shared.f32 	[%r23], %f8;
	add.s32 	%r102, %r101, 1;
	setp.eq.s32 	%p5, %r21, 1;
	@%p5 bra 	$L__BB7_8;
	add.s32 	%r62, %r22, 1;
	max.s32 	%r63, %r62, 0;
	min.s32 	%r64, %r63, %r9;
	add.s32 	%r65, %r64, %r19;
	mul.wide.s32 	%rd15, %r65, 4;
	add.s64 	%rd16, %rd1, %rd15;
	ld.global.nc.f32 	%f9, [%rd16];
	st.shared.f32 	[%r23+4], %f9;
	add.s32 	%r102, %r101, 2;
	setp.eq.s32 	%p6, %r21, 2;
	@%p6 bra 	$L__BB7_8;
	add.s32 	%r66, %r22, 2;
	max.s32 	%r67, %r66, 0;
	min.s32 	%r68, %r67, %r9;
	add.s32 	%r69, %r68, %r19;
	mul.wide.s32 	%rd17, %r69, 4;
	add.s64 	%rd18, %rd1, %rd17;
	ld.global.nc.f32 	%f10, [%rd18];
	st.shared.f32 	[%r23+8], %f10;
	add.s32 	%r102, %r101, 3;
$L__BB7_8:
	setp.gt.u32 	%p7, %r101, 42;
	@%p7 bra 	$L__BB7_10;
$L__BB7_9:
	add.s32 	%r70, %r102, %r6;
	max.s32 	%r71, %r70, 0;
	min.s32 	%r72, %r71, %r9;
	add.s32 	%r73, %r72, %r19;
	mul.wide.s32 	%rd19, %r73, 4;
	add.s64 	%rd20, %rd1, %rd19;
	ld.global.nc.f32 	%f11, [%rd20];
	add.s32 	%r74, %r102, %r20;
	shl.b32 	%r75, %r74, 2;
	mov.u32 	%r76, smem;
	add.s32 	%r77, %r76, %r75;
	st.shared.f32 	[%r77], %f11;
	add.s32 	%r78, %r70, 1;
	max.s32 	%r79, %r78, 0;
	min.s32 	%r80, %r79, %r9;
	add.s32 	%r81, %r80, %r19;
	mul.wide.s32 	%rd21, %r81, 4;
	add.s64 	%rd22, %rd1, %rd21;
	ld.global.nc.f32 	%f12, [%rd22];
	st.shared.f32 	[%r77+4], %f12;
	add.s32 	%r82, %r70, 2;
	max.s32 	%r83, %r82, 0;
	min.s32 	%r84, %r83, %r9;
	add.s32 	%r85, %r84, %r19;
	mul.wide.s32 	%rd23, %r85, 4;
	add.s64 	%rd24, %rd1, %rd23;
	ld.global.nc.f32 	%f13, [%rd24];
	st.shared.f32 	[%r77+8], %f13;
	add.s32 	%r86, %r70, 3;
	max.s32 	%r87, %r86, 0;
	min.s32 	%r88, %r87, %r9;
	add.s32 	%r89, %r88, %r19;
	mul.wide.s32 	%rd25, %r89, 4;
	add.s64 	%rd26, %rd1, %rd25;
	ld.global.nc.f32 	%f14, [%rd26];
	st.shared.f32 	[%r77+12], %f14;
	add.s32 	%r102, %r102, 4;
	setp.ne.s32 	%p8, %r102, 46;
	@%p8 bra 	$L__BB7_9;
$L__BB7_10:
	add.s32 	%r100, %r16, 16;
	setp.lt.u32 	%p9, %r16, 14;
	@%p9 bra 	$L__BB7_2;
$L__BB7_11:
	bar.sync 	0;
	setp.ge.s32 	%p10, %r2, %r32;
	setp.ge.s32 	%p11, %r5, %r31;
	or.pred  	%p12, %p10, %p11;
	@%p12 bra 	$L__BB7_16;
	setp.ne.s16 	%p13, %rs1, 0;
	@%p13 bra 	$L__BB7_14;
	cvta.to.global.u64 	%rd27, %rd3;
	mad.lo.s32 	%r95, %r4, 46, %r1;
	ld.global.nc.f32 	%f689, [%rd27];
	shl.b32 	%r96, %r95, 2;
	mov.u32 	%r97, smem;
	add.s32 	%r98, %r97, %r96;
	ld.shared.f32 	%f690, [%r98];
	fma.rn.f32 	%f691, %f689, %f690, 0f00000000;
	ld.global.nc.f32 	%f692, [%rd27+4];
	ld.shared.f32 	%f693, [%r98+4];
	fma.rn.f32 	%f694, %f692, %f693, %f691;
	ld.global.nc.f32 	%f695, [%rd27+8];
	ld.shared.f32 	%f696, [%r98+8];
	fma.rn.f32 	%f697, %f695, %f696, %f694;
	ld.global.nc.f32 	%f698, [%rd27+12];
	ld.shared.f32 	%f699, [%r98+12];
	fma.rn.f32 	%f700, %f698, %f699, %f697;
	ld.global.nc.f32 	%f701, [%rd27+16];
	ld.shared.f32 	%f702, [%r98+16];
	fma.rn.f32 	%f703, %f701, %f702, %f700;
	ld.global.nc.f32 	%f704, [%rd27+20];
	ld.shared.f32 	%f705, [%r98+20];
	fma.rn.f32 	%f706, %f704, %f705, %f703;
	ld.global.nc.f32 	%f707, [%rd27+24];
	ld.shared.f32 	%f708, [%r98+24];
	fma.rn.f32 	%f709, %f707, %f708, %f706;
	ld.global.nc.f32 	%f710, [%rd27+28];
	ld.shared.f32 	%f711, [%r98+28];
	fma.rn.f32 	%f712, %f710, %f711, %f709;
	ld.global.nc.f32 	%f713, [%rd27+32];
	ld.shared.f32 	%f714, [%r98+32];
	fma.rn.f32 	%f715, %f713, %f714, %f712;
	ld.global.nc.f32 	%f716, [%rd27+36];
	ld.shared.f32 	%f717, [%r98+36];
	fma.rn.f32 	%f718, %f716, %f717, %f715;
	ld.global.nc.f32 	%f719, [%rd27+40];
	ld.shared.f32 	%f720, [%r98+40];
	fma.rn.f32 	%f721, %f719, %f720, %f718;
	ld.global.nc.f32 	%f722, [%rd27+44];
	ld.shared.f32 	%f723, [%r98+44];
	fma.rn.f32 	%f724, %f722, %f723, %f721;
	ld.global.nc.f32 	%f725, [%rd27+48];
	ld.shared.f32 	%f726, [%r98+48];
	fma.rn.f32 	%f727, %f725, %f726, %f724;
	ld.global.nc.f32 	%f728, [%rd27+52];
	ld.shared.f32 	%f729, [%r98+52];
	fma.rn.f32 	%f730, %f728, %f729, %f727;
	ld.global.nc.f32 	%f731, [%rd27+56];
	ld.shared.f32 	%f732, [%r98+56];
	fma.rn.f32 	%f733, %f731, %f732, %f730;
	ld.global.nc.f32 	%f734, [%rd27+60];
	ld.shared.f32 	%f735, [%r98+184];
	fma.rn.f32 	%f736, %f734, %f735, %f733;
	ld.global.nc.f32 	%f737, [%rd27+64];
	ld.shared.f32 	%f738, [%r98+188];
	fma.rn.f32 	%f739, %f737, %f738, %f736;
	ld.global.nc.f32 	%f740, [%rd27+68];
	ld.shared.f32 	%f741, [%r98+192];
	fma.rn.f32 	%f742, %f740, %f741, %f739;
	ld.global.nc.f32 	%f743, [%rd27+72];
	ld.shared.f32 	%f744, [%r98+196];
	fma.rn.f32 	%f745, %f743, %f744, %f742;
	ld.global.nc.f32 	%f746, [%rd27+76];
	ld.shared.f32 	%f747, [%r98+200];
	fma.rn.f32 	%f748, %f746, %f747, %f745;
	ld.global.nc.f32 	%f749, [%rd27+80];
	ld.shared.f32 	%f750, [%r98+204];
	fma.rn.f32 	%f751, %f749, %f750, %f748;
	ld.global.nc.f32 	%f752, [%rd27+84];
	ld.shared.f32 	%f753, [%r98+208];
	fma.rn.f32 	%f754, %f752, %f753, %f751;
	ld.global.nc.f32 	%f755, [%rd27+88];
	ld.shared.f32 	%f756, [%r98+212];
	fma.rn.f32 	%f757, %f755, %f756, %f754;
	ld.global.nc.f32 	%f758, [%rd27+92];
	ld.shared.f32 	%f759, [%r98+216];
	fma.rn.f32 	%f760, %f758, %f759, %f757;
	ld.global.nc.f32 	%f761, [%rd27+96];
	ld.shared.f32 	%f762, [%r98+220];
	fma.rn.f32 	%f763, %f761, %f762, %f760;
	ld.global.nc.f32 	%f764, [%rd27+100];
	ld.shared.f32 	%f765, [%r98+224];
	fma.rn.f32 	%f766, %f764, %f765, %f763;
	ld.global.nc.f32 	%f767, [%rd27+104];
	ld.shared.f32 	%f768, [%r98+228];
	fma.rn.f32 	%f769, %f767, %f768, %f766;
	ld.global.nc.f32 	%f770, [%rd27+108];
	ld.shared.f32 	%f771, [%r98+232];
	fma.rn.f32 	%f772, %f770, %f771, %f769;
	ld.global.nc.f32 	%f773, [%rd27+112];
	ld.shared.f32 	%f774, [%r98+236];
	fma.rn.f32 	%f775, %f773, %f774, %f772;
	ld.global.nc.f32 	%f776, [%rd27+116];
	ld.shared.f32 	%f777, [%r98+240];
	fma.rn.f32 	%f778, %f776, %f777, %f775;
	ld.global.nc.f32 	%f779, [%rd27+120];
	ld.shared.f32 	%f780, [%r98+368];
	fma.rn.f32 	%f781, %f779, %f780, %f778;
	ld.global.nc.f32 	%f782, [%rd27+124];
	ld.shared.f32 	%f783, [%r98+372];
	fma.rn.f32 	%f784, %f782, %f783, %f781;
	ld.global.nc.f32 	%f785, [%rd27+128];
	ld.shared.f32 	%f786, [%r98+376];
	fma.rn.f32 	%f787, %f785, %f786, %f784;
	ld.global.nc.f32 	%f788, [%rd27+132];
	ld.shared.f32 	%f789, [%r98+380];
	fma.rn.f32 	%f790, %f788, %f789, %f787;
	ld.global.nc.f32 	%f791, [%rd27+136];
	ld.shared.f32 	%f792, [%r98+384];
	fma.rn.f32 	%f793, %f791, %f792, %f790;
	ld.global.nc.f32 	%f794, [%rd27+140];
	ld.shared.f32 	%f795, [%r98+388];
	fma.rn.f32 	%f796, %f794, %f795, %f793;
	ld.global.nc.f32 	%f797, [%rd27+144];
	ld.shared.f32 	%f798, [%r98+392];
	fma.rn.f32 	%f799, %f797, %f798, %f796;
	ld.global.nc.f32 	%f800, [%rd27+148];
	ld.shared.f32 	%f801, [%r98+396];
	fma.rn.f32 	%f802, %f800, %f801, %f799;
	ld.global.nc.f32 	%f803, [%rd27+152];
	ld.shared.f32 	%f804, [%r98+400];
	fma.rn.f32 	%f805, %f803, %f804, %f802;
	ld.global.nc.f32 	%f806, [%rd27+156];
	ld.shared.f32 	%f807, [%r98+404];
	fma.rn.f32 	%f808, %f806, %f807, %f805;
	ld.global.nc.f32 	%f809, [%rd27+160];
	ld.shared.f32 	%f810, [%r98+408];
	fma.rn.f32 	%f811, %f809, %f810, %f808;
	ld.global.nc.f32 	%f812, [%rd27+164];
	ld.shared.f32 	%f813, [%r98+412];
	fma.rn.f32 	%f814, %f812, %f813, %f811;
	ld.global.nc.f32 	%f815, [%rd27+168];
	ld.shared.f32 	%f816, [%r98+416];
	fma.rn.f32 	%f817, %f815, %f816, %f814;
	ld.global.nc.f32 	%f818, [%rd27+172];
	ld.shared.f32 	%f819, [%r98+420];
	fma.rn.f32 	%f820, %f818, %f819, %f817;
	ld.global.nc.f32 	%f821, [%rd27+176];
	ld.shared.f32 	%f822, [%r98+424];
	fma.rn.f32 	%f823, %f821, %f822, %f820;
	ld.global.nc.f32 	%f824, [%rd27+180];
	ld.shared.f32 	%f825, [%r98+552];
	fma.rn.f32 	%f826, %f824, %f825, %f823;
	ld.global.nc.f32 	%f827, [%rd27+184];
	ld.shared.f32 	%f828, [%r98+556];
	fma.rn.f32 	%f829, %f827, %f828, %f826;
	ld.global.nc.f32 	%f830, [%rd27+188];
	ld.shared.f32 	%f831, [%r98+560];
	fma.rn.f32 	%f832, %f830, %f831, %f829;
	ld.global.nc.f32 	%f833, [%rd27+192];
	ld.shared.f32 	%f834, [%r98+564];
	fma.rn.f32 	%f835, %f833, %f834, %f832;
	ld.global.nc.f32 	%f836, [%rd27+196];
	ld.shared.f32 	%f837, [%r98+568];
	fma.rn.f32 	%f838, %f836, %f837, %f835;
	ld.global.nc.f32 	%f839, [%rd27+200];
	ld.shared.f32 	%f840, [%r98+572];
	fma.rn.f32 	%f841, %f839, %f840, %f838;
	ld.global.nc.f32 	%f842, [%rd27+204];
	ld.shared.f32 	%f843, [%r98+576];
	fma.rn.f32 	%f844, %f842, %f843, %f841;
	ld.global.nc.f32 	%f845, [%rd27+208];
	ld.shared.f32 	%f846, [%r98+580];
	fma.rn.f32 	%f847, %f845, %f846, %f844;
	ld.global.nc.f32 	%f848, [%rd27+212];
	ld.shared.f32 	%f849, [%r98+584];
	fma.rn.f32 	%f850, %f848, %f849, %f847;
	ld.global.nc.f32 	%f851, [%rd27+216];
	ld.shared.f32 	%f852, [%r98+588];
	fma.rn.f32 	%f853, %f851, %f852, %f850;
	ld.global.nc.f32 	%f854, [%rd27+220];
	ld.shared.f32 	%f855, [%r98+592];
	fma.rn.f32 	%f856, %f854, %f855, %f853;
	ld.global.nc.f32 	%f857, [%rd27+224];
	ld.shared.f32 	%f858, [%r98+596];
	fma.rn.f32 	%f859, %f857, %f858, %f856;
	ld.global.nc.f32 	%f860, [%rd27+228];
	ld.shared.f32 	%f861, [%r98+600];
	fma.rn.f32 	%f862, %f860, %f861, %f859;
	ld.global.nc.f32 	%f863, [%rd27+232];
	ld.shared.f32 	%f864, [%r98+604];
	fma.rn.f32 	%f865, %f863, %f864, %f862;
	ld.global.nc.f32 	%f866, [%rd27+236];
	ld.shared.f32 	%f867, [%r98+608];
	fma.rn.f32 	%f868, %f866, %f867, %f865;
	ld.global.nc.f32 	%f869, [%rd27+240];
	ld.shared.f32 	%f870, [%r98+736];
	fma.rn.f32 	%f871, %f869, %f870, %f868;
	ld.global.nc.f32 	%f872, [%rd27+244];
	ld.shared.f32 	%f873, [%r98+740];
	fma.rn.f32 	%f874, %f872, %f873, %f871;
	ld.global.nc.f32 	%f875, [%rd27+248];
	ld.shared.f32 	%f876, [%r98+744];
	fma.rn.f32 	%f877, %f875, %f876, %f874;
	ld.global.nc.f32 	%f878, [%rd27+252];
	ld.shared.f32 	%f879, [%r98+748];
	fma.rn.f32 	%f880, %f878, %f879, %f877;
	ld.global.nc.f32 	%f881, [%rd27+256];
	ld.shared.f32 	%f882, [%r98+752];
	fma.rn.f32 	%f883, %f881, %f882, %f880;
	ld.global.nc.f32 	%f884, [%rd27+260];
	ld.shared.f32 	%f885, [%r98+756];
	fma.rn.f32 	%f886, %f884, %f885, %f883;
	ld.global.nc.f32 	%f887, [%rd27+264];
	ld.shared.f32 	%f888, [%r98+760];
	fma.rn.f32 	%f889, %f887, %f888, %f886;
	ld.global.nc.f32 	%f890, [%rd27+268];
	ld.shared.f32 	%f891, [%r98+764];
	fma.rn.f32 	%f892, %f890, %f891, %f889;
	ld.global.nc.f32 	%f893, [%rd27+272];
	ld.shared.f32 	%f894, [%r98+768];
	fma.rn.f32 	%f895, %f893, %f894, %f892;
	ld.global.nc.f32 	%f896, [%rd27+276];
	ld.shared.f32 	%f897, [%r98+772];
	fma.rn.f32 	%f898, %f896, %f897, %f895;
	ld.global.nc.f32 	%f899, [%rd27+280];
	ld.shared.f32 	%f900, [%r98+776];
	fma.rn.f32 	%f901, %f899, %f900, %f898;
	ld.global.nc.f32 	%f902, [%rd27+284];
	ld.shared.f32 	%f903, [%r98+780];
	fma.rn.f32 	%f904, %f902, %f903, %f901;
	ld.global.nc.f32 	%f905, [%rd27+288];
	ld.shared.f32 	%f906, [%r98+784];
	fma.rn.f32 	%f907, %f905, %f906, %f904;
	ld.global.nc.f32 	%f908, [%rd27+292];
	ld.shared.f32 	%f909, [%r98+788];
	fma.rn.f32 	%f910, %f908, %f909, %f907;
	ld.global.nc.f32 	%f911, [%rd27+296];
	ld.shared.f32 	%f912, [%r98+792];
	fma.rn.f32 	%f913, %f911, %f912, %f910;
	ld.global.nc.f32 	%f914, [%rd27+300];
	ld.shared.f32 	%f915, [%r98+920];
	fma.rn.f32 	%f916, %f914, %f915, %f913;
	ld.global.nc.f32 	%f917, [%rd27+304];
	ld.shared.f32 	%f918, [%r98+924];
	fma.rn.f32 	%f919, %f917, %f918, %f916;
	ld.global.nc.f32 	%f920, [%rd27+308];
	ld.shared.f32 	%f921, [%r98+928];
	fma.rn.f32 	%f922, %f920, %f921, %f919;
	ld.global.nc.f32 	%f923, [%rd27+312];
	ld.shared.f32 	%f924, [%r98+932];
	fma.rn.f32 	%f925, %f923, %f924, %f922;
	ld.global.nc.f32 	%f926, [%rd27+316];
	ld.shared.f32 	%f927, [%r98+936];
	fma.rn.f32 	%f928, %f926, %f927, %f925;
	ld.global.nc.f32 	%f929, [%rd27+320];
	ld.shared.f32 	%f930, [%r98+940];
	fma.rn.f32 	%f931, %f929, %f930, %f928;
	ld.global.nc.f32 	%f932, [%rd27+324];
	ld.shared.f32 	%f933, [%r98+944];
	fma.rn.f32 	%f934, %f932, %f933, %f931;
	ld.global.nc.f32 	%f935, [%rd27+328];
	ld.shared.f32 	%f936, [%r98+948];
	fma.rn.f32 	%f937, %f935, %f936, %f934;
	ld.global.nc.f32 	%f938, [%rd27+332];
	ld.shared.f32 	%f939, [%r98+952];
	fma.rn.f32 	%f940, %f938, %f939, %f937;
	ld.global.nc.f32 	%f941, [%rd27+336];
	ld.shared.f32 	%f942, [%r98+956];
	fma.rn.f32 	%f943, %f941, %f942, %f940;
	ld.global.nc.f32 	%f944, [%rd27+340];
	ld.shared.f32 	%f945, [%r98+960];
	fma.rn.f32 	%f946, %f944, %f945, %f943;
	ld.global.nc.f32 	%f947, [%rd27+344];
	ld.shared.f32 	%f948, [%r98+964];
	fma.rn.f32 	%f949, %f947, %f948, %f946;
	ld.global.nc.f32 	%f950, [%rd27+348];
	ld.shared.f32 	%f951, [%r98+968];
	fma.rn.f32 	%f952, %f950, %f951, %f949;
	ld.global.nc.f32 	%f953, [%rd27+352];
	ld.shared.f32 	%f954, [%r98+972];
	fma.rn.f32 	%f955, %f953, %f954, %f952;
	ld.global.nc.f32 	%f956, [%rd27+356];
	ld.shared.f32 	%f957, [%r98+976];
	fma.rn.f32 	%f958, %f956, %f957, %f955;
	ld.global.nc.f32 	%f959, [%rd27+360];
	ld.shared.f32 	%f960, [%r98+1104];
	fma.rn.f32 	%f961, %f959, %f960, %f958;
	ld.global.nc.f32 	%f962, [%rd27+364];
	ld.shared.f32 	%f963, [%r98+1108];
	fma.rn.f32 	%f964, %f962, %f963, %f961;
	ld.global.nc.f32 	%f965, [%rd27+368];
	ld.shared.f32 	%f966, [%r98+1112];
	fma.rn.f32 	%f967, %f965, %f966, %f964;
	ld.global.nc.f32 	%f968, [%rd27+372];
	ld.shared.f32 	%f969, [%r98+1116];
	fma.rn.f32 	%f970, %f968, %f969, %f967;
	ld.global.nc.f32 	%f971, [%rd27+376];
	ld.shared.f32 	%f972, [%r98+1120];
	fma.rn.f32 	%f973, %f971, %f972, %f970;
	ld.global.nc.f32 	%f974, [%rd27+380];
	ld.shared.f32 	%f975, [%r98+1124];
	fma.rn.f32 	%f976, %f974, %f975, %f973;
	ld.global.nc.f32 	%f977, [%rd27+384];
	ld.shared.f32 	%f978, [%r98+1128];
	fma.rn.f32 	%f979, %f977, %f978, %f976;
	ld.global.nc.f32 	%f980, [%rd27+388];
	ld.shared.f32 	%f981, [%r98+1132];
	fma.rn.f32 	%f982, %f980, %f981, %f979;
	ld.global.nc.f32 	%f983, [%rd27+392];
	ld.shared.f32 	%f984, [%r98+1136];
	fma.rn.f32 	%f985, %f983, %f984, %f982;
	ld.global.nc.f32 	%f986, [%rd27+396];
	ld.shared.f32 	%f987, [%r98+1140];
	fma.rn.f32 	%f988, %f986, %f987, %f985;
	ld.global.nc.f32 	%f989, [%rd27+400];
	ld.shared.f32 	%f990, [%r98+1144];
	fma.rn.f32 	%f991, %f989, %f990, %f988;
	ld.global.nc.f32 	%f992, [%rd27+404];
	ld.shared.f32 	%f993, [%r98+1148];
	fma.rn.f32 	%f994, %f992, %f993, %f991;
	ld.global.nc.f32 	%f995, [%rd27+408];
	ld.shared.f32 	%f996, [%r98+1152];
	fma.rn.f32 	%f997, %f995, %f996, %f994;
	ld.global.nc.f32 	%f998, [%rd27+412];
	ld.shared.f32 	%f999, [%r98+1156];
	fma.rn.f32 	%f1000, %f998, %f999, %f997;
	ld.global.nc.f32 	%f1001, [%rd27+416];
	ld.shared.f32 	%f1002, [%r98+1160];
	fma.rn.f32 	%f1003, %f1001, %f1002, %f1000;
	ld.global.nc.f32 	%f1004, [%rd27+420];
	ld.shared.f32 	%f1005, [%r98+1288];
	fma.rn.f32 	%f1006, %f1004, %f1005, %f1003;
	ld.global.nc.f32 	%f1007, [%rd27+424];
	ld.shared.f32 	%f1008, [%r98+1292];
	fma.rn.f32 	%f1009, %f1007, %f1008, %f1006;
	ld.global.nc.f32 	%f1010, [%rd27+428];
	ld.shared.f32 	%f1011, [%r98+1296];
	fma.rn.f32 	%f1012, %f1010, %f1011, %f1009;
	ld.global.nc.f32 	%f1013, [%rd27+432];
	ld.shared.f32 	%f1014, [%r98+1300];
	fma.rn.f32 	%f1015, %f1013, %f1014, %f1012;
	ld.global.nc.f32 	%f1016, [%rd27+436];
	ld.shared.f32 	%f1017, [%r98+1304];
	fma.rn.f32 	%f1018, %f1016, %f1017, %f1015;
	ld.global.nc.f32 	%f1019, [%rd27+440];
	ld.shared.f32 	%f1020, [%r98+1308];
	fma.rn.f32 	%f1021, %f1019, %f1020, %f1018;
	ld.global.nc.f32 	%f1022, [%rd27+444];
	ld.shared.f32 	%f1023, [%r98+1312];
	fma.rn.f32 	%f1024, %f1022, %f1023, %f1021;
	ld.global.nc.f32 	%f1025, [%rd27+448];
	ld.shared.f32 	%f1026, [%r98+1316];
	fma.rn.f32 	%f1027, %f1025, %f1026, %f1024;
	ld.global.nc.f32 	%f1028, [%rd27+452];
	ld.shared.f32 	%f1029, [%r98+1320];
	fma.rn.f32 	%f1030, %f1028, %f1029, %f1027;
	ld.global.nc.f32 	%f1031, [%rd27+456];
	ld.shared.f32 	%f1032, [%r98+1324];
	fma.rn.f32 	%f1033, %f1031, %f1032, %f1030;
	ld.global.nc.f32 	%f1034, [%rd27+460];
	ld.shared.f32 	%f1035, [%r98+1328];
	fma.rn.f32 	%f1036, %f1034, %f1035, %f1033;
	ld.global.nc.f32 	%f1037, [%rd27+464];
	ld.shared.f32 	%f1038, [%r98+1332];
	fma.rn.f32 	%f1039, %f1037, %f1038, %f1036;
	ld.global.nc.f32 	%f1040, [%rd27+468];
	ld.shared.f32 	%f1041, [%r98+1336];
	fma.rn.f32 	%f1042, %f1040, %f1041, %f1039;
	ld.global.nc.f32 	%f1043, [%rd27+472];
	ld.shared.f32 	%f1044, [%r98+1340];
	fma.rn.f32 	%f1045, %f1043, %f1044, %f1042;
	ld.global.nc.f32 	%f1046, [%rd27+476];
	ld.shared.f32 	%f1047, [%r98+1344];
	fma.rn.f32 	%f1048, %f1046, %f1047, %f1045;
	ld.global.nc.f32 	%f1049, [%rd27+480];
	ld.shared.f32 	%f1050, [%r98+1472];
	fma.rn.f32 	%f1051, %f1049, %f1050, %f1048;
	ld.global.nc.f32 	%f1052, [%rd27+484];
	ld.shared.f32 	%f1053, [%r98+1476];
	fma.rn.f32 	%f1054, %f1052, %f1053, %f1051;
	ld.global.nc.f32 	%f1055, [%rd27+488];
	ld.shared.f32 	%f1056, [%r98+1480];
	fma.rn.f32 	%f1057, %f1055, %f1056, %f1054;
	ld.global.nc.f32 	%f1058, [%rd27+492];
	ld.shared.f32 	%f1059, [%r98+1484];
	fma.rn.f32 	%f1060, %f1058, %f1059, %f1057;
	ld.global.nc.f32 	%f1061, [%rd27+496];
	ld.shared.f32 	%f1062, [%r98+1488];
	fma.rn.f32 	%f1063, %f1061, %f1062, %f1060;
	ld.global.nc.f32 	%f1064, [%rd27+500];
	ld.shared.f32 	%f1065, [%r98+1492];
	fma.rn.f32 	%f1066, %f1064, %f1065, %f1063;
	ld.global.nc.f32 	%f1067, [%rd27+504];
	ld.shared.f32 	%f1068, [%r98+1496];
	fma.rn.f32 	%f1069, %f1067, %f1068, %f1066;
	ld.global.nc.f32 	%f1070, [%rd27+508];
	ld.shared.f32 	%f1071, [%r98+1500];
	fma.rn.f32 	%f1072, %f1070, %f1071, %f1069;
	ld.global.nc.f32 	%f1073, [%rd27+512];
	ld.shared.f32 	%f1074, [%r98+1504];
	fma.rn.f32 	%f1075, %f1073, %f1074, %f1072;
	ld.global.nc.f32 	%f1076, [%rd27+516];
	ld.shared.f32 	%f1077, [%r98+1508];
	fma.rn.f32 	%f1078, %f1076, %f1077, %f1075;
	ld.global.nc.f32 	%f1079, [%rd27+520];
	ld.shared.f32 	%f1080, [%r98+1512];
	fma.rn.f32 	%f1081, %f1079, %f1080, %f1078;
	ld.global.nc.f32 	%f1082, [%rd27+524];
	ld.shared.f32 	%f1083, [%r98+1516];
	fma.rn.f32 	%f1084, %f1082, %f1083, %f1081;
	ld.global.nc.f32 	%f1085, [%rd27+528];
	ld.shared.f32 	%f1086, [%r98+1520];
	fma.rn.f32 	%f1087, %f1085, %f1086, %f1084;
	ld.global.nc.f32 	%f1088, [%rd27+532];
	ld.shared.f32 	%f1089, [%r98+1524];
	fma.rn.f32 	%f1090, %f1088, %f1089, %f1087;
	ld.global.nc.f32 	%f1091, [%rd27+536];
	ld.shared.f32 	%f1092, [%r98+1528];
	fma.rn.f32 	%f1093, %f1091, %f1092, %f1090;
	ld.global.nc.f32 	%f1094, [%rd27+540];
	ld.shared.f32 	%f1095, [%r98+1656];
	fma.rn.f32 	%f1096, %f1094, %f1095, %f1093;
	ld.global.nc.f32 	%f1097, [%rd27+544];
	ld.shared.f32 	%f1098, [%r98+1660];
	fma.rn.f32 	%f1099, %f1097, %f1098, %f1096;
	ld.global.nc.f32 	%f1100, [%rd27+548];
	ld.shared.f32 	%f1101, [%r98+1664];
	fma.rn.f32 	%f1102, %f1100, %f1101, %f1099;
	ld.global.nc.f32 	%f1103, [%rd27+552];
	ld.shared.f32 	%f1104, [%r98+1668];
	fma.rn.f32 	%f1105, %f1103, %f1104, %f1102;
	ld.global.nc.f32 	%f1106, [%rd27+556];
	ld.shared.f32 	%f1107, [%r98+1672];
	fma.rn.f32 	%f1108, %f1106, %f1107, %f1105;
	ld.global.nc.f32 	%f1109, [%rd27+560];
	ld.shared.f32 	%f1110, [%r98+1676];
	fma.rn.f32 	%f1111, %f1109, %f1110, %f1108;
	ld.global.nc.f32 	%f1112, [%rd27+564];
	ld.shared.f32 	%f1113, [%r98+1680];
	fma.rn.f32 	%f1114, %f1112, %f1113, %f1111;
	ld.global.nc.f32 	%f1115, [%rd27+568];
	ld.shared.f32 	%f1116, [%r98+1684];
	fma.rn.f32 	%f1117, %f1115, %f1116, %f1114;
	ld.global.nc.f32 	%f1118, [%rd27+572];
	ld.shared.f32 	%f1119, [%r98+1688];
	fma.rn.f32 	%f1120, %f1118, %f1119, %f1117;
	ld.global.nc.f32 	%f1121, [%rd27+576];
	ld.shared.f32 	%f1122, [%r98+1692];
	fma.rn.f32 	%f1123, %f1121, %f1122, %f1120;
	ld.global.nc.f32 	%f1124, [%rd27+580];
	ld.shared.f32 	%f1125, [%r98+1696];
	fma.rn.f32 	%f1126, %f1124, %f1125, %f1123;
	ld.global.nc.f32 	%f1127, [%rd27+584];
	ld.shared.f32 	%f1128, [%r98+1700];
	fma.rn.f32 	%f1129, %f1127, %f1128, %f1126;
	ld.global.nc.f32 	%f1130, [%rd27+588];
	ld.shared.f32 	%f1131, [%r98+1704];
	fma.rn.f32 	%f1132, %f1130, %f1131, %f1129;
	ld.global.nc.f32 	%f1133, [%rd27+592];
	ld.shared.f32 	%f1134, [%r98+1708];
	fma.rn.f32 	%f1135, %f1133, %f1134, %f1132;
	ld.global.nc.f32 	%f1136, [%rd27+596];
	ld.shared.f32 	%f1137, [%r98+1712];
	fma.rn.f32 	%f1138, %f1136, %f1137, %f1135;
	ld.global.nc.f32 	%f1139, [%rd27+600];
	ld.shared.f32 	%f1140, [%r98+1840];
	fma.rn.f32 	%f1141, %f1139, %f1140, %f1138;
	ld.global.nc.f32 	%f1142, [%rd27+604];
	ld.shared.f32 	%f1143, [%r98+1844];
	fma.rn.f32 	%f1144, %f1142, %f1143, %f1141;
	ld.global.nc.f32 	%f1145, [%rd27+608];
	ld.shared.f32 	%f1146, [%r98+1848];
	fma.rn.f32 	%f1147, %f1145, %f1146, %f1144;
	ld.global.nc.f32 	%f1148, [%rd27+612];
	ld.shared.f32 	%f1149, [%r98+1852];
	fma.rn.f32 	%f1150, %f1148, %f1149, %f1147;
	ld.global.nc.f32 	%f1151, [%rd27+616];
	ld.shared.f32 	%f1152, [%r98+1856];
	fma.rn.f32 	%f1153, %f1151, %f1152, %f1150;
	ld.global.nc.f32 	%f1154, [%rd27+620];
	ld.shared.f32 	%f1155, [%r98+1860];
	fma.rn.f32 	%f1156, %f1154, %f1155, %f1153;
	ld.global.nc.f32 	%f1157, [%rd27+624];
	ld.shared.f32 	%f1158, [%r98+1864];
	fma.rn.f32 	%f1159, %f1157, %f1158, %f1156;
	ld.global.nc.f32 	%f1160, [%rd27+628];
	ld.shared.f32 	%f1161, [%r98+1868];
	fma.rn.f32 	%f1162, %f1160, %f1161, %f1159;
	ld.global.nc.f32 	%f1163, [%rd27+632];
	ld.shared.f32 	%f1164, [%r98+1872];
	fma.rn.f32 	%f1165, %f1163, %f1164, %f1162;
	ld.global.nc.f32 	%f1166, [%rd27+636];
	ld.shared.f32 	%f1167, [%r98+1876];
	fma.rn.f32 	%f1168, %f1166, %f1167, %f1165;
	ld.global.nc.f32 	%f1169, [%rd27+640];
	ld.shared.f32 	%f1170, [%r98+1880];
	fma.rn.f32 	%f1171, %f1169, %f1170, %f1168;
	ld.global.nc.f32 	%f1172, [%rd27+644];
	ld.shared.f32 	%f1173, [%r98+1884];
	fma.rn.f32 	%f1174, %f1172, %f1173, %f1171;
	ld.global.nc.f32 	%f1175, [%rd27+648];
	ld.shared.f32 	%f1176, [%r98+1888];
	fma.rn.f32 	%f1177, %f1175, %f1176, %f1174;
	ld.global.nc.f32 	%f1178, [%rd27+652];
	ld.shared.f32 	%f1179, [%r98+1892];
	fma.rn.f32 	%f1180, %f1178, %f1179, %f1177;
	ld.global.nc.f32 	%f1181, [%rd27+656];
	ld.shared.f32 	%f1182, [%r98+1896];
	fma.rn.f32 	%f1183, %f1181, %f1182, %f1180;
	ld.global.nc.f32 	%f1184, [%rd27+660];
	ld.shared.f32 	%f1185, [%r98+2024];
	fma.rn.f32 	%f1186, %f1184, %f1185, %f1183;
	ld.global.nc.f32 	%f1187, [%rd27+664];
	ld.shared.f32 	%f1188, [%r98+2028];
	fma.rn.f32 	%f1189, %f1187, %f1188, %f1186;
	ld.global.nc.f32 	%f1190, [%rd27+668];
	ld.shared.f32 	%f1191, [%r98+2032];
	fma.rn.f32 	%f1192, %f1190, %f1191, %f1189;
	ld.global.nc.f32 	%f1193, [%rd27+672];
	ld.shared.f32 	%f1194, [%r98+2036];
	fma.rn.f32 	%f1195, %f1193, %f1194, %f1192;
	ld.global.nc.f32 	%f1196, [%rd27+676];
	ld.shared.f32 	%f1197, [%r98+2040];
	fma.rn.f32 	%f1198, %f1196, %f1197, %f1195;
	ld.global.nc.f32 	%f1199, [%rd27+680];
	ld.shared.f32 	%f1200, [%r98+2044];
	fma.rn.f32 	%f1201, %f1199, %f1200, %f1198;
	ld.global.nc.f32 	%f1202, [%rd27+684];
	ld.shared.f32 	%f1203, [%r98+2048];
	fma.rn.f32 	%f1204, %f1202, %f1203, %f1201;
	ld.global.nc.f32 	%f1205, [%rd27+688];
	ld.shared.f32 	%f1206, [%r98+2052];
	fma.rn.f32 	%f1207, %f1205, %f1206, %f1204;
	ld.global.nc.f32 	%f1208, [%rd27+692];
	ld.shared.f32 	%f1209, [%r98+2056];
	fma.rn.f32 	%f1210, %f1208, %f1209, %f1207;
	ld.global.nc.f32 	%f1211, [%rd27+696];
	ld.shared.f32 	%f1212, [%r98+2060];
	fma.rn.f32 	%f1213, %f1211, %f1212, %f1210;
	ld.global.nc.f32 	%f1214, [%rd27+700];
	ld.shared.f32 	%f1215, [%r98+2064];
	fma.rn.f32 	%f1216, %f1214, %f1215, %f1213;
	ld.global.nc.f32 	%f1217, [%rd27+704];
	ld.shared.f32 	%f1218, [%r98+2068];
	fma.rn.f32 	%f1219, %f1217, %f1218, %f1216;
	ld.global.nc.f32 	%f1220, [%rd27+708];
	ld.shared.f32 	%f1221, [%r98+2072];
	fma.rn.f32 	%f1222, %f1220, %f1221, %f1219;
	ld.global.nc.f32 	%f1223, [%rd27+712];
	ld.shared.f32 	%f1224, [%r98+2076];
	fma.rn.f32 	%f1225, %f1223, %f1224, %f1222;
	ld.global.nc.f32 	%f1226, [%rd27+716];
	ld.shared.f32 	%f1227, [%r98+2080];
	fma.rn.f32 	%f1228, %f1226, %f1227, %f1225;
	ld.global.nc.f32 	%f1229, [%rd27+720];
	ld.shared.f32 	%f1230, [%r98+2208];
	fma.rn.f32 	%f1231, %f1229, %f1230, %f1228;
	ld.global.nc.f32 	%f1232, [%rd27+724];
	ld.shared.f32 	%f1233, [%r98+2212];
	fma.rn.f32 	%f1234, %f1232, %f1233, %f1231;
	ld.global.nc.f32 	%f1235, [%rd27+728];
	ld.shared.f32 	%f1236, [%r98+2216];
	fma.rn.f32 	%f1237, %f1235, %f1236, %f1234;
	ld.global.nc.f32 	%f1238, [%rd27+732];
	ld.shared.f32 	%f1239, [%r98+2220];
	fma.rn.f32 	%f1240, %f1238, %f1239, %f1237;
	ld.global.nc.f32 	%f1241, [%rd27+736];
	ld.shared.f32 	%f1242, [%r98+2224];
	fma.rn.f32 	%f1243, %f1241, %f1242, %f1240;
	ld.global.nc.f32 	%f1244, [%rd27+740];
	ld.shared.f32 	%f1245, [%r98+2228];
	fma.rn.f32 	%f1246, %f1244, %f1245, %f1243;
	ld.global.nc.f32 	%f1247, [%rd27+744];
	ld.shared.f32 	%f1248, [%r98+2232];
	fma.rn.f32 	%f1249, %f1247, %f1248, %f1246;
	ld.global.nc.f32 	%f1250, [%rd27+748];
	ld.shared.f32 	%f1251, [%r98+2236];
	fma.rn.f32 	%f1252, %f1250, %f1251, %f1249;
	ld.global.nc.f32 	%f1253, [%rd27+752];
	ld.shared.f32 	%f1254, [%r98+2240];
	fma.rn.f32 	%f1255, %f1253, %f1254, %f1252;
	ld.global.nc.f32 	%f1256, [%rd27+756];
	ld.shared.f32 	%f1257, [%r98+2244];
	fma.rn.f32 	%f1258, %f1256, %f1257, %f1255;
	ld.global.nc.f32 	%f1259, [%rd27+760];
	ld.shared.f32 	%f1260, [%r98+2248];
	fma.rn.f32 	%f1261, %f1259, %f1260, %f1258;
	ld.global.nc.f32 	%f1262, [%rd27+764];
	ld.shared.f32 	%f1263, [%r98+2252];
	fma.rn.f32 	%f1264, %f1262, %f1263, %f1261;
	ld.global.nc.f32 	%f1265, [%rd27+768];
	ld.shared.f32 	%f1266, [%r98+2256];
	fma.rn.f32 	%f1267, %f1265, %f1266, %f1264;
	ld.global.nc.f32 	%f1268, [%rd27+772];
	ld.shared.f32 	%f1269, [%r98+2260];
	fma.rn.f32 	%f1270, %f1268, %f1269, %f1267;
	ld.global.nc.f32 	%f1271, [%rd27+776];
	ld.shared.f32 	%f1272, [%r98+2264];
	fma.rn.f32 	%f1273, %f1271, %f1272, %f1270;
	ld.global.nc.f32 	%f1274, [%rd27+780];
	ld.shared.f32 	%f1275, [%r98+2392];
	fma.rn.f32 	%f1276, %f1274, %f1275, %f1273;
	ld.global.nc.f32 	%f1277, [%rd27+784];
	ld.shared.f32 	%f1278, [%r98+2396];
	fma.rn.f32 	%f1279, %f1277, %f1278, %f1276;
	ld.global.nc.f32 	%f1280, [%rd27+788];
	ld.shared.f32 	%f1281, [%r98+2400];
	fma.rn.f32 	%f1282, %f1280, %f1281, %f1279;
	ld.global.nc.f32 	%f1283, [%rd27+792];
	ld.shared.f32 	%f1284, [%r98+2404];
	fma.rn.f32 	%f1285, %f1283, %f1284, %f1282;
	ld.global.nc.f32 	%f1286, [%rd27+796];
	ld.shared.f32 	%f1287, [%r98+2408];
	fma.rn.f32 	%f1288, %f1286, %f1287, %f1285;
	ld.global.nc.f32 	%f1289, [%rd27+800];
	ld.shared.f32 	%f1290, [%r98+2412];
	fma.rn.f32 	%f1291, %f1289, %f1290, %f1288;
	ld.global.nc.f32 	%f1292, [%rd27+804];
	ld.shared.f32 	%f1293, [%r98+2416];
	fma.rn.f32 	%f1294, %f1292, %f1293, %f1291;
	ld.global.nc.f32 	%f1295, [%rd27+808];
	ld.shared.f32 	%f1296, [%r98+2420];
	fma.rn.f32 	%f1297, %f1295, %f1296, %f1294;
	ld.global.nc.f32 	%f1298, [%rd27+812];
	ld.shared.f32 	%f1299, [%r98+2424];
	fma.rn.f32 	%f1300, %f1298, %f1299, %f1297;
	ld.global.nc.f32 	%f1301, [%rd27+816];
	ld.shared.f32 	%f1302, [%r98+2428];
	fma.rn.f32 	%f1303, %f1301, %f1302, %f1300;
	ld.global.nc.f32 	%f1304, [%rd27+820];
	ld.shared.f32 	%f1305, [%r98+2432];
	fma.rn.f32 	%f1306, %f1304, %f1305, %f1303;
	ld.global.nc.f32 	%f1307, [%rd27+824];
	ld.shared.f32 	%f1308, [%r98+2436];
	fma.rn.f32 	%f1309, %f1307, %f1308, %f1306;
	ld.global.nc.f32 	%f1310, [%rd27+828];
	ld.shared.f32 	%f1311, [%r98+2440];
	fma.rn.f32 	%f1312, %f1310, %f1311, %f1309;
	ld.global.nc.f32 	%f1313, [%rd27+832];
	ld.shared.f32 	%f1314, [%r98+2444];
	fma.rn.f32 	%f1315, %f1313, %f1314, %f1312;
	ld.global.nc.f32 	%f1316, [%rd27+836];
	ld.shared.f32 	%f1317, [%r98+2448];
	fma.rn.f32 	%f1318, %f1316, %f1317, %f1315;
	ld.global.nc.f32 	%f1319, [%rd27+840];
	ld.shared.f32 	%f1320, [%r98+2576];
	fma.rn.f32 	%f1321, %f1319, %f1320, %f1318;
	ld.global.nc.f32 	%f1322, [%rd27+844];
	ld.shared.f32 	%f1323, [%r98+2580];
	fma.rn.f32 	%f1324, %f1322, %f1323, %f1321;
	ld.global.nc.f32 	%f1325, [%rd27+848];
	ld.shared.f32 	%f1326, [%r98+2584];
	fma.rn.f32 	%f1327, %f1325, %f1326, %f1324;
	ld.global.nc.f32 	%f1328, [%rd27+852];
	ld.shared.f32 	%f1329, [%r98+2588];
	fma.rn.f32 	%f1330, %f1328, %f1329, %f1327;
	ld.global.nc.f32 	%f1331, [%rd27+856];
	ld.shared.f32 	%f1332, [%r98+2592];
	fma.rn.f32 	%f1333, %f1331, %f1332, %f1330;
	ld.global.nc.f32 	%f1334, [%rd27+860];
	ld.shared.f32 	%f1335, [%r98+2596];
	fma.rn.f32 	%f1336, %f1334, %f1335, %f1333;
	ld.global.nc.f32 	%f1337, [%rd27+864];
	ld.shared.f32 	%f1338, [%r98+2600];
	fma.rn.f32 	%f1339, %f1337, %f1338, %f1336;
	ld.global.nc.f32 	%f1340, [%rd27+868];
	ld.shared.f32 	%f1341, [%r98+2604];
	fma.rn.f32 	%f1342, %f1340, %f1341, %f1339;
	ld.global.nc.f32 	%f1343, [%rd27+872];
	ld.shared.f32 	%f1344, [%r98+2608];
	fma.rn.f32 	%f1345, %f1343, %f1344, %f1342;
	ld.global.nc.f32 	%f1346, [%rd27+876];
	ld.shared.f32 	%f1347, [%r98+2612];
	fma.rn.f32 	%f1348, %f1346, %f1347, %f1345;
	ld.global.nc.f32 	%f1349, [%rd27+880];
	ld.shared.f32 	%f1350, [%r98+2616];
	fma.rn.f32 	%f1351, %f1349, %f1350, %f1348;
	ld.global.nc.f32 	%f1352, [%rd27+884];
	ld.shared.f32 	%f1353, [%r98+2620];
	fma.rn.f32 	%f1354, %f1352, %f1353, %f1351;
	ld.global.nc.f32 	%f1355, [%rd27+888];
	ld.shared.f32 	%f1356, [%r98+2624];
	fma.rn.f32 	%f1357, %f1355, %f1356, %f1354;
	ld.global.nc.f32 	%f1358, [%rd27+892];
	ld.shared.f32 	%f1359, [%r98+2628];
	fma.rn.f32 	%f1360, %f1358, %f1359, %f1357;
	ld.global.nc.f32 	%f1361, [%rd27+896];
	ld.shared.f32 	%f1362, [%r98+2632];
	fma.rn.f32 	%f1363, %f1361, %f1362, %f1360;
	bra.uni 	$L__BB7_15;
$L__BB7_14:
	mad.lo.s32 	%r91, %r4, 46, %r1;
	ld.const.f32 	%f15, [cKernel];
	shl.b32 	%r92, %r91, 2;
	mov.u32 	%r93, smem;
	add.s32 	%r94, %r93, %r92;
	ld.shared.f32 	%f16, [%r94];
	fma.rn.f32 	%f17, %f15, %f16, 0f00000000;
	ld.const.f32 	%f18, [cKernel+4];
	ld.shared.f32 	%f19, [%r94+4];
	fma.rn.f32 	%f20, %f18, %f19, %f17;
	ld.const.f32 	%f21, [cKernel+8];
	ld.shared.f32 	%f22, [%r94+8];
	fma.rn.f32 	%f23, %f21, %f22, %f20;
	ld.const.f32 	%f24, [cKernel+12];
	ld.shared.f32 	%f25, [%r94+12];
	fma.rn.f32 	%f26, %f24, %f25, %f23;
	ld.const.f32 	%f27, [cKernel+16];
	ld.shared.f32 	%f28, [%r94+16];
	fma.rn.f32 	%f29, %f27, %f28, %f26;
	ld.const.f32 	%f30, [cKernel+20];
	ld.shared.f32 	%f31, [%r94+20];
	fma.rn.f32 	%f32, %f30, %f31, %f29;
	ld.const.f32 	%f33, [cKernel+24];
	ld.shared.f32 	%f34, [%r94+24];
	fma.rn.f32 	%f35, %f33, %f34, %f32;
	ld.const.f32 	%f36, [cKernel+28];
	ld.shared.f32 	%f37, [%r94+28];
	fma.rn.f32 	%f38, %f36, %f37, %f35;
	ld.const.f32 	%f39, [cKernel+32];
	ld.shared.f32 	%f40, [%r94+32];
	fma.rn.f32 	%f41, %f39, %f40, %f38;
	ld.const.f32 	%f42, [cKernel+36];
	ld.shared.f32 	%f43, [%r94+36];
	fma.rn.f32 	%f44, %f42, %f43, %f41;
	ld.const.f32 	%f45, [cKernel+40];
	ld.shared.f32 	%f46, [%r94+40];
	fma.rn.f32 	%f47, %f45, %f46, %f44;
	ld.const.f32 	%f48, [cKernel+44];
	ld.shared.f32 	%f49, [%r94+44];
	fma.rn.f32 	%f50, %f48, %f49, %f47;
	ld.const.f32 	%f51, [cKernel+48];
	ld.shared.f32 	%f52, [%r94+48];
	fma.rn.f32 	%f53, %f51, %f52, %f50;
	ld.const.f32 	%f54, [cKernel+52];
	ld.shared.f32 	%f55, [%r94+52];
	fma.rn.f32 	%f56, %f54, %f55, %f53;
	ld.const.f32 	%f57, [cKernel+56];
	ld.shared.f32 	%f58, [%r94+56];
	fma.rn.f32 	%f59, %f57, %f58, %f56;
	ld.const.f32 	%f60, [cKernel+60];
	ld.shared.f32 	%f61, [%r94+184];
	fma.rn.f32 	%f62, %f60, %f61, %f59;
	ld.const.f32 	%f63, [cKernel+64];
	ld.shared.f32 	%f64, [%r94+188];
	fma.rn.f32 	%f65, %f63, %f64, %f62;
	ld.const.f32 	%f66, [cKernel+68];
	ld.shared.f32 	%f67, [%r94+192];
	fma.rn.f32 	%f68, %f66, %f67, %f65;
	ld.const.f32 	%f69, [cKernel+72];
	ld.shared.f32 	%f70, [%r94+196];
	fma.rn.f32 	%f71, %f69, %f70, %f68;
	ld.const.f32 	%f72, [cKernel+76];
	ld.shared.f32 	%f73, [%r94+200];
	fma.rn.f32 	%f74, %f72, %f73, %f71;
	ld.const.f32 	%f75, [cKernel+80];
	ld.shared.f32 	%f76, [%r94+204];
	fma.rn.f32 	%f77, %f75, %f76, %f74;
	ld.const.f32 	%f78, [cKernel+84];
	ld.shared.f32 	%f79, [%r94+208];
	fma.rn.f32 	%f80, %f78, %f79, %f77;
	ld.const.f32 	%f81, [cKernel+88];
	ld.shared.f32 	%f82, [%r94+212];
	fma.rn.f32 	%f83, %f81, %f82, %f80;
	ld.const.f32 	%f84, [cKernel+92];
	ld.shared.f32 	%f85, [%r94+216];
	fma.rn.f32 	%f86, %f84, %f85, %f83;
	ld.const.f32 	%f87, [cKernel+96];
	ld.shared.f32 	%f88, [%r94+220];
	fma.rn.f32 	%f89, %f87, %f88, %f86;
	ld.const.f32 	%f90, [cKernel+100];
	ld.shared.f32 	%f91, [%r94+224];
	fma.rn.f32 	%f92, %f90, %f91, %f89;
	ld.const.f32 	%f93, [cKernel+104];
	ld.shared.f32 	%f94, [%r94+228];
	fma.rn.f32 	%f95, %f93, %f94, %f92;
	ld.const.f32 	%f96, [cKernel+108];
	ld.shared.f32 	%f97, [%r94+232];
	fma.rn.f32 	%f98, %f96, %f97, %f95;
	ld.const.f32 	%f99, [cKernel+112];
	ld.shared.f32 	%f100, [%r94+236];
	fma.rn.f32 	%f101, %f99, %f100, %f98;
	ld.const.f32 	%f102, [cKernel+116];
	ld.shared.f32 	%f103, [%r94+240];
	fma.rn.f32 	%f104, %f102, %f103, %f101;
	ld.const.f32 	%f105, [cKernel+120];
	ld.shared.f32 	%f106, [%r94+368];
	fma.rn.f32 	%f107, %f105, %f106, %f104;
	ld.const.f32 	%f108, [cKernel+124];
	ld.shared.f32 	%f109, [%r94+372];
	fma.rn.f32 	%f110, %f108, %f109, %f107;
	ld.const.f32 	%f111, [cKernel+128];
	ld.shared.f32 	%f112, [%r94+376];
	fma.rn.f32 	%f113, %f111, %f112, %f110;
	ld.const.f32 	%f114, [cKernel+132];
	ld.shared.f32 	%f115, [%r94+380];
	fma.rn.f32 	%f116, %f114, %f115, %f113;
	ld.const.f32 	%f117, [cKernel+136];
	ld.shared.f32 	%f118, [%r94+384];
	fma.rn.f32 	%f119, %f117, %f118, %f116;
	ld.const.f32 	%f120, [cKernel+140];
	ld.shared.f32 	%f121, [%r94+388];
	fma.rn.f32 	%f122, %f120, %f121, %f119;
	ld.const.f32 	%f123, [cKernel+144];
	ld.shared.f32 	%f124, [%r94+392];
	fma.rn.f32 	%f125, %f123, %f124, %f122;
	ld.const.f32 	%f126, [cKernel+148];
	ld.shared.f32 	%f127, [%r94+396];
	fma.rn.f32 	%f128, %f126, %f127, %f125;
	ld.const.f32 	%f129, [cKernel+152];
	ld.shared.f32 	%f130, [%r94+400];
	fma.rn.f32 	%f131, %f129, %f130, %f128;
	ld.const.f32 	%f132, [cKernel+156];
	ld.shared.f32 	%f133, [%r94+404];
	fma.rn.f32 	%f134, %f132, %f133, %f131;
	ld.const.f32 	%f135, [cKernel+160];
	ld.shared.f32 	%f136, [%r94+408];
	fma.rn.f32 	%f137, %f135, %f136, %f134;
	ld.const.f32 	%f138, [cKernel+164];
	ld.shared.f32 	%f139, [%r94+412];
	fma.rn.f32 	%f140, %f138, %f139, %f137;
	ld.const.f32 	%f141, [cKernel+168];
	ld.shared.f32 	%f142, [%r94+416];
	fma.rn.f32 	%f143, %f141, %f142, %f140;
	ld.const.f32 	%f144, [cKernel+172];
	ld.shared.f32 	%f145, [%r94+420];
	fma.rn.f32 	%f146, %f144, %f145, %f143;
	ld.const.f32 	%f147, [cKernel+176];
	ld.shared.f32 	%f148, [%r94+424];
	fma.rn.f32 	%f149, %f147, %f148, %f146;
	ld.const.f32 	%f150, [cKernel+180];
	ld.shared.f32 	%f151, [%r94+552];
	fma.rn.f32 	%f152, %f150, %f151, %f149;
	ld.const.f32 	%f153, [cKernel+184];
	ld.shared.f32 	%f154, [%r94+556];
	fma.rn.f32 	%f155, %f153, %f154, %f152;
	ld.const.f32 	%f156, [cKernel+188];
	ld.shared.f32 	%f157, [%r94+560];
	fma.rn.f32 	%f158, %f156, %f157, %f155;
	ld.const.f32 	%f159, [cKernel+192];
	ld.shared.f32 	%f160, [%r94+564];
	fma.rn.f32 	%f161, %f159, %f160, %f158;
	ld.const.f32 	%f162, [cKernel+196];
	ld.shared.f32 	%f163, [%r94+568];
	fma.rn.f32 	%f164, %f162, %f163, %f161;
	ld.const.f32 	%f165, [cKernel+200];
	ld.shared.f32 	%f166, [%r94+572];
	fma.rn.f32 	%f167, %f165, %f166, %f164;
	ld.const.f32 	%f168, [cKernel+204];
	ld.shared.f32 	%f169, [%r94+576];
	fma.rn.f32 	%f170, %f168, %f169, %f167;
	ld.const.f32 	%f171, [cKernel+208];
	ld.shared.f32 	%f172, [%r94+580];
	fma.rn.f32 	%f173, %f171, %f172, %f170;
	ld.const.f32 	%f174, [cKernel+212];
	ld.shared.f32 	%f175, [%r94+584];
	fma.rn.f32 	%f176, %f174, %f175, %f173;
	ld.const.f32 	%f177, [cKernel+216];
	ld.shared.f32 	%f178, [%r94+588];
	fma.rn.f32 	%f179, %f177, %f178, %f176;
	ld.const.f32 	%f180, [cKernel+220];
	ld.shared.f32 	%f181, [%r94+592];
	fma.rn.f32 	%f182, %f180, %f181, %f179;
	ld.const.f32 	%f183, [cKernel+224];
	ld.shared.f32 	%f184, [%r94+596];
	fma.rn.f32 	%f185, %f183, %f184, %f182;
	ld.const.f32 	%f186, [cKernel+228];
	ld.shared.f32 	%f187, [%r94+600];
	fma.rn.f32 	%f188, %f186, %f187, %f185;
	ld.const.f32 	%f189, [cKernel+232];
	ld.shared.f32 	%f190, [%r94+604];
	fma.rn.f32 	%f191, %f189, %f190, %f188;
	ld.const.f32 	%f192, [cKernel+236];
	ld.shared.f32 	%f193, [%r94+608];
	fma.rn.f32 	%f194, %f192, %f193, %f191;
	ld.const.f32 	%f195, [cKernel+240];
	ld.shared.f32 	%f196, [%r94+736];
	fma.rn.f32 	%f197, %f195, %f196, %f194;
	ld.const.f32 	%f198, [cKernel+244];
	ld.shared.f32 	%f199, [%r94+740];
	fma.rn.f32 	%f200, %f198, %f199, %f197;
	ld.const.f32 	%f201, [cKernel+248];
	ld.shared.f32 	%f202, [%r94+744];
	fma.rn.f32 	%f203, %f201, %f202, %f200;
	ld.const.f32 	%f204, [cKernel+252];
	ld.shared.f32 	%f205, [%r94+748];
	fma.rn.f32 	%f206, %f204, %f205, %f203;
	ld.const.f32 	%f207, [cKernel+256];
	ld.shared.f32 	%f208, [%r94+752];
	fma.rn.f32 	%f209, %f207, %f208, %f206;
	ld.const.f32 	%f210, [cKernel+260];
	ld.shared.f32 	%f211, [%r94+756];
	fma.rn.f32 	%f212, %f210, %f211, %f209;
	ld.const.f32 	%f213, [cKernel+264];
	ld.shared.f32 	%f214, [%r94+760];
	fma.rn.f32 	%f215, %f213, %f214, %f212;
	ld.const.f32 	%f216, [cKernel+268];
	ld.shared.f32 	%f217, [%r94+764];
	fma.rn.f32 	%f218, %f216, %f217, %f215;
	ld.const.f32 	%f219, [cKernel+272];
	ld.shared.f32 	%f220, [%r94+768];
	fma.rn.f32 	%f221, %f219, %f220, %f218;
	ld.const.f32 	%f222, [cKernel+276];
	ld.shared.f32 	%f223, [%r94+772];
	fma.rn.f32 	%f224, %f222, %f223, %f221;
	ld.const.f32 	%f225, [cKernel+280];
	ld.shared.f32 	%f226, [%r94+776];
	fma.rn.f32 	%f227, %f225, %f226, %f224;
	ld.const.f32 	%f228, [cKernel+284];
	ld.shared.f32 	%f229, [%r94+780];
	fma.rn.f32 	%f230, %f228, %f229, %f227;
	ld.const.f32 	%f231, [cKernel+288];
	ld.shared.f32 	%f232, [%r94+784];
	fma.rn.f32 	%f233, %f231, %f232, %f230;
	ld.const.f32 	%f234, [cKernel+292];
	ld.shared.f32 	%f235, [%r94+788];
	fma.rn.f32 	%f236, %f234, %f235, %f233;
	ld.const.f32 	%f237, [cKernel+296];
	ld.shared.f32 	%f238, [%r94+792];
	fma.rn.f32 	%f239, %f237, %f238, %f236;
	ld.const.f32 	%f240, [cKernel+300];
	ld.shared.f32 	%f241, [%r94+920];
	fma.rn.f32 	%f242, %f240, %f241, %f239;
	ld.const.f32 	%f243, [cKernel+304];
	ld.shared.f32 	%f244, [%r94+924];
	fma.rn.f32 	%f245, %f243, %f244, %f242;
	ld.const.f32 	%f246, [cKernel+308];
	ld.shared.f32 	%f247, [%r94+928];
	fma.rn.f32 	%f248, %f246, %f247, %f245;
	ld.const.f32 	%f249, [cKernel+312];
	ld.shared.f32 	%f250, [%r94+932];
	fma.rn.f32 	%f251, %f249, %f250, %f248;
	ld.const.f32 	%f252, [cKernel+316];
	ld.shared.f32 	%f253, [%r94+936];
	fma.rn.f32 	%f254, %f252, %f253, %f251;
	ld.const.f32 	%f255, [cKernel+320];
	ld.shared.f32 	%f256, [%r94+940];
	fma.rn.f32 	%f257, %f255, %f256, %f254;
	ld.const.f32 	%f258, [cKernel+324];
	ld.shared.f32 	%f259, [%r94+944];
	fma.rn.f32 	%f260, %f258, %f259, %f257;
	ld.const.f32 	%f261, [cKernel+328];
	ld.shared.f32 	%f262, [%r94+948];
	fma.rn.f32 	%f263, %f261, %f262, %f260;
	ld.const.f32 	%f264, [cKernel+332];
	ld.shared.f32 	%f265, [%r94+952];
	fma.rn.f32 	%f266, %f264, %f265, %f263;
	ld.const.f32 	%f267, [cKernel+336];
	ld.shared.f32 	%f268, [%r94+956];
	fma.rn.f32 	%f269, %f267, %f268, %f266;
	ld.const.f32 	%f270, [cKernel+340];
	ld.shared.f32 	%f271, [%r94+960];
	fma.rn.f32 	%f272, %f270, %f271, %f269;
	ld.const.f32 	%f273, [cKernel+344];
	ld.shared.f32 	%f274, [%r94+964];
	fma.rn.f32 	%f275, %f273, %f274, %f272;
	ld.const.f32 	%f276, [cKernel+348];
	ld.shared.f32 	%f277, [%r94+968];
	fma.rn.f32 	%f278, %f276, %f277, %f275;
	ld.const.f32 	%f279, [cKernel+352];
	ld.shared.f32 	%f280, [%r94+972];
	fma.rn.f32 	%f281, %f279, %f280, %f278;
	ld.const.f32 	%f282, [cKernel+356];
	ld.shared.f32 	%f283, [%r94+976];
	fma.rn.f32 	%f284, %f282, %f283, %f281;
	ld.const.f32 	%f285, [cKernel+360];
	ld.shared.f32 	%f286, [%r94+1104];
	fma.rn.f32 	%f287, %f285, %f286, %f284;
	ld.const.f32 	%f288, [cKernel+364];
	ld.shared.f32 	%f289, [%r94+1108];
	fma.rn.f32 	%f290, %f288, %f289, %f287;
	ld.const.f32 	%f291, [cKernel+368];
	ld.shared.f32 	%f292, [%r94+1112];
	fma.rn.f32 	%f293, %f291, %f292, %f290;
	ld.const.f32 	%f294, [cKernel+372];
	ld.shared.f32 	%f295, [%r94+1116];
	fma.rn.f32 	%f296, %f294, %f295, %f293;
	ld.const.f32 	%f297, [cKernel+376];
	ld.shared.f32 	%f298, [%r94+1120];
	fma.rn.f32 	%f299, %f297, %f298, %f296;
	ld.const.f32 	%f300, [cKernel+380];
	ld.shared.f32 	%f301, [%r94+1124];
	fma.rn.f32 	%f302, %f300, %f301, %f299;
	ld.const.f32 	%f303, [cKernel+384];
	ld.shared.f32 	%f304, [%r94+1128];
	fma.rn.f32 	%f305, %f303, %f304, %f302;
	ld.const.f32 	%f306, [cKernel+388];
	ld.shared.f32 	%f307, [%r94+1132];
	fma.rn.f32 	%f308, %f306, %f307, %f305;
	ld.const.f32 	%f309, [cKernel+392];
	ld.shared.f32 	%f310, [%r94+1136];
	fma.rn.f32 	%f311, %f309, %f310, %f308;
	ld.const.f32 	%f312, [cKernel+396];
	ld.shared.f32 	%f313, [%r94+1140];
	fma.rn.f32 	%f314, %f312, %f313, %f311;
	ld.const.f32 	%f315, [cKernel+400];
	ld.shared.f32 	%f316, [%r94+1144];
	fma.rn.f32 	%f317, %f315, %f316, %f314;
	ld.const.f32 	%f318, [cKernel+404];
	ld.shared.f32 	%f319, [%r94+1148];
	fma.rn.f32 	%f320, %f318, %f319, %f317;
	ld.const.f32 	%f321, [cKernel+408];
	ld.shared.f32 	%f322, [%r94+1152];
	fma.rn.f32 	%f323, %f321, %f322, %f320;
	ld.const.f32 	%f324, [cKernel+412];
	ld.shared.f32 	%f325, [%r94+1156];
	fma.rn.f32 	%f326, %f324, %f325, %f323;
	ld.const.f32 	%f327, [cKernel+416];
	ld.shared.f32 	%f328, [%r94+1160];
	fma.rn.f32 	%f329, %f327, %f328, %f326;
	ld.const.f32 	%f330, [cKernel+420];
	ld.shared.f32 	%f331, [%r94+1288];
	fma.rn.f32 	%f332, %f330, %f331, %f329;
	ld.const.f32 	%f333, [cKernel+424];
	ld.shared.f32 	%f334, [%r94+1292];
	fma.rn.f32 	%f335, %f333, %f334, %f332;
	ld.const.f32 	%f336, [cKernel+428];
	ld.shared.f32 	%f337, [%r94+1296];
	fma.rn.f32 	%f338, %f336, %f337, %f335;
	ld.const.f32 	%f339, [cKernel+432];
	ld.shared.f32 	%f340, [%r94+1300];
	fma.rn.f32 	%f341, %f339, %f340, %f338;
	ld.const.f32 	%f342, [cKernel+436];
	ld.shared.f32 	%f343, [%r94+1304];
	fma.rn.f32 	%f344, %f342, %f343, %f341;
	ld.const.f32 	%f345, [cKernel+440];
	ld.shared.f32 	%f346, [%r94+1308];
	fma.rn.f32 	%f347, %f345, %f346, %f344;
	ld.const.f32 	%f348, [cKernel+444];
	ld.shared.f32 	%f349, [%r94+1312];
	fma.rn.f32 	%f350, %f348, %f349, %f347;
	ld.const.f32 	%f351, [cKernel+448];
	ld.shared.f32 	%f352, [%r94+1316];
	fma.rn.f32 	%f353, %f351, %f352, %f350;
	ld.const.f32 	%f354, [cKernel+452];
	ld.shared.f32 	%f355, [%r94+1320];
	fma.rn.f32 	%f356, %f354, %f355, %f353;
	ld.const.f32 	%f357, [cKernel+456];
	ld.shared.f32 	%f358, [%r94+1324];
	fma.rn.f32 	%f359, %f357, %f358, %f356;
	ld.const.f32 	%f360, [cKernel+460];
	ld.shared.f32 	%f361, [%r94+1328];
	fma.rn.f32 	%f362, %f360, %f361, %f359;
	ld.const.f32 	%f363, [cKernel+464];
	ld.shared.f32 	%f364, [%r94+1332];
	fma.rn.f32 	%f365, %f363, %f364, %f362;
	ld.const.f32 	%f366, [cKernel+468];
	ld.shared.f32 	%f367, [%r94+1336];
	fma.rn.f32 	%f368, %f366, %f367, %f365;
	ld.const.f32 	%f369, [cKernel+472];
	ld.shared.f32 	%f370, [%r94+1340];
	fma.rn.f32 	%f371, %f369, %f370, %f368;
	ld.const.f32 	%f372, [cKernel+476];
	ld.shared.f32 	%f373, [%r94+1344];
	fma.rn.f32 	%f374, %f372, %f373, %f371;
	ld.const.f32 	%f375, [cKernel+480];
	ld.shared.f32 	%f376, [%r94+1472];
	fma.rn.f32 	%f377, %f375, %f376, %f374;
	ld.const.f32 	%f378, [cKernel+484];
	ld.shared.f32 	%f379, [%r94+1476];
	fma.rn.f32 	%f380, %f378, %f379, %f377;
	ld.const.f32 	%f381, [cKernel+488];
	ld.shared.f32 	%f382, [%r94+1480];
	fma.rn.f32 	%f383, %f381, %f382, %f380;
	ld.const.f32 	%f384, [cKernel+492];
	ld.shared.f32 	%f385, [%r94+1484];
	fma.rn.f32 	%f386, %f384, %f385, %f383;
	ld.const.f32 	%f387, [cKernel+496];
	ld.shared.f32 	%f388, [%r94+1488];
	fma.rn.f32 	%f389, %f387, %f388, %f386;
	ld.const.f32 	%f390, [cKernel+500];
	ld.shared.f32 	%f391, [%r94+1492];
	fma.rn.f32 	%f392, %f390, %f391, %f389;
	ld.const.f32 	%f393, [cKernel+504];
	ld.shared.f32 	%f394, [%r94+1496];
	fma.rn.f32 	%f395, %f393, %f394, %f392;
	ld.const.f32 	%f396, [cKernel+508];
	ld.shared.f32 	%f397, [%r94+1500];
	fma.rn.f32 	%f398, %f396, %f397, %f395;
	ld.const.f32 	%f399, [cKernel+512];
	ld.shared.f32 	%f400, [%r94+1504];
	fma.rn.f32 	%f401, %f399, %f400, %f398;
	ld.const.f32 	%f402, [cKernel+516];
	ld.shared.f32 	%f403, [%r94+1508];
	fma.rn.f32 	%f404, %f402, %f403, %f401;
	ld.const.f32 	%f405, [cKernel+520];
	ld.shared.f32 	%f406, [%r94+1512];
	fma.rn.f32 	%f407, %f405, %f406, %f404;
	ld.const.f32 	%f408, [cKernel+524];
	ld.shared.f32 	%f409, [%r94+1516];
	fma.rn.f32 	%f410, %f408, %f409, %f407;
	ld.const.f32 	%f411, [cKernel+528];
	ld.shared.f32 	%f412, [%r94+1520];
	fma.rn.f32 	%f413, %f411, %f412, %f410;
	ld.const.f32 	%f414, [cKernel+532];
	ld.shared.f32 	%f415, [%r94+1524];
	fma.rn.f32 	%f416, %f414, %f415, %f413;
	ld.const.f32 	%f417, [cKernel+536];
	ld.shared.f32 	%f418, [%r94+1528];
	fma.rn.f32 	%f419, %f417, %f418, %f416;
	ld.const.f32 	%f420, [cKernel+540];
	ld.shared.f32 	%f421, [%r94+1656];
	fma.rn.f32 	%f422, %f420, %f421, %f419;
	ld.const.f32 	%f423, [cKernel+544];
	ld.shared.f32 	%f424, [%r94+1660];
	fma.rn.f32 	%f425, %f423, %f424, %f422;
	ld.const.f32 	%f426, [cKernel+548];
	ld.shared.f32 	%f427, [%r94+1664];
	fma.rn.f32 	%f428, %f426, %f427, %f425;
	ld.const.f32 	%f429, [cKernel+552];
	ld.shared.f32 	%f430, [%r94+1668];
	fma.rn.f32 	%f431, %f429, %f430, %f428;
	ld.const.f32 	%f432, [cKernel+556];
	ld.shared.f32 	%f433, [%r94+1672];
	fma.rn.f32 	%f434, %f432, %f433, %f431;
	ld.const.f32 	%f435, [cKernel+560];
	ld.shared.f32 	%f436, [%r94+1676];
	fma.rn.f32 	%f437, %f435, %f436, %f434;
	ld.const.f32 	%f438, [cKernel+564];
	ld.shared.f32 	%f439, [%r94+1680];
	fma.rn.f32 	%f440, %f438, %f439, %f437;
	ld.const.f32 	%f441, [cKernel+568];
	ld.shared.f32 	%f442, [%r94+1684];
	fma.rn.f32 	%f443, %f441, %f442, %f440;
	ld.const.f32 	%f444, [cKernel+572];
	ld.shared.f32 	%f445, [%r94+1688];
	fma.rn.f32 	%f446, %f444, %f445, %f443;
	ld.const.f32 	%f447, [cKernel+576];
	ld.shared.f32 	%f448, [%r94+1692];
	fma.rn.f32 	%f449, %f447, %f448, %f446;
	ld.const.f32 	%f450, [cKernel+580];
	ld.shared.f32 	%f451, [%r94+1696];
	fma.rn.f32 	%f452, %f450, %f451, %f449;
	ld.const.f32 	%f453, [cKernel+584];
	ld.shared.f32 	%f454, [%r94+1700];
	fma.rn.f32 	%f455, %f453, %f454, %f452;
	ld.const.f32 	%f456, [cKernel+588];
	ld.shared.f32 	%f457, [%r94+1704];
	fma.rn.f32 	%f458, %f456, %f457, %f455;
	ld.const.f32 	%f459, [cKernel+592];
	ld.shared.f32 	%f460, [%r94+1708];
	fma.rn.f32 	%f461, %f459, %f460, %f458;
	ld.const.f32 	%f462, [cKernel+596];
	ld.shared.f32 	%f463, [%r94+1712];
	fma.rn.f32 	%f464, %f462, %f463, %f461;
	ld.const.f32 	%f465, [cKernel+600];
	ld.shared.f32 	%f466, [%r94+1840];
	fma.rn.f32 	%f467, %f465, %f466, %f464;
	ld.const.f32 	%f468, [cKernel+604];
	ld.shared.f32 	%f469, [%r94+1844];
	fma.rn.f32 	%f470, %f468, %f469, %f467;
	ld.const.f32 	%f471, [cKernel+608];
	ld.shared.f32 	%f472, [%r94+1848];
	fma.rn.f32 	%f473, %f471, %f472, %f470;
	ld.const.f32 	%f474, [cKernel+612];
	ld.shared.f32 	%f475, [%r94+1852];
	fma.rn.f32 	%f476, %f474, %f475, %f473;
	ld.const.f32 	%f477, [cKernel+616];
	ld.shared.f32 	%f478, [%r94+1856];
	fma.rn.f32 	%f479, %f477, %f478, %f476;
	ld.const.f32 	%f480, [cKernel+620];
	ld.shared.f32 	%f481, [%r94+1860];
	fma.rn.f32 	%f482, %f480, %f481, %f479;
	ld.const.f32 	%f483, [cKernel+624];
	ld.shared.f32 	%f484, [%r94+1864];
	fma.rn.f32 	%f485, %f483, %f484, %f482;
	ld.const.f32 	%f486, [cKernel+628];
	ld.shared.f32 	%f487, [%r94+1868];
	fma.rn.f32 	%f488, %f486, %f487, %f485;
	ld.const.f32 	%f489, [cKernel+632];
	ld.shared.f32 	%f490, [%r94+1872];
	fma.rn.f32 	%f491, %f489, %f490, %f488;
	ld.const.f32 	%f492, [cKernel+636];
	ld.shared.f32 	%f493, [%r94+1876];
	fma.rn.f32 	%f494, %f492, %f493, %f491;
	ld.const.f32 	%f495, [cKernel+640];
	ld.shared.f32 	%f496, [%r94+1880];
	fma.rn.f32 	%f497, %f495, %f496, %f494;
	ld.const.f32 	%f498, [cKernel+644];
	ld.shared.f32 	%f499, [%r94+1884];
	fma.rn.f32 	%f500, %f498, %f499, %f497;
	ld.const.f32 	%f501, [cKernel+648];
	ld.shared.f32 	%f502, [%r94+1888];
	fma.rn.f32 	%f503, %f501, %f502, %f500;
	ld.const.f32 	%f504, [cKernel+652];
	ld.shared.f32 	%f505, [%r94+1892];
	fma.rn.f32 	%f506, %f504, %f505, %f503;
	ld.const.f32 	%f507, [cKernel+656];
	ld.shared.f32 	%f508, [%r94+1896];
	fma.rn.f32 	%f509, %f507, %f508, %f506;
	ld.const.f32 	%f510, [cKernel+660];
	ld.shared.f32 	%f511, [%r94+2024];
	fma.rn.f32 	%f512, %f510, %f511, %f509;
	ld.const.f32 	%f513, [cKernel+664];
	ld.shared.f32 	%f514, [%r94+2028];
	fma.rn.f32 	%f515, %f513, %f514, %f512;
	ld.const.f32 	%f516, [cKernel+668];
	ld.shared.f32 	%f517, [%r94+2032];
	fma.rn.f32 	%f518, %f516, %f517, %f515;
	ld.const.f32 	%f519, [cKernel+672];
	ld.shared.f32 	%f520, [%r94+2036];
	fma.rn.f32 	%f521, %f519, %f520, %f518;
	ld.const.f32 	%f522, [cKernel+676];
	ld.shared.f32 	%f523, [%r94+2040];
	fma.rn.f32 	%f524, %f522, %f523, %f521;
	ld.const.f32 	%f525, [cKernel+680];
	ld.shared.f32 	%f526, [%r94+2044];
	fma.rn.f32 	%f527, %f525, %f526, %f524;
	ld.const.f32 	%f528, [cKernel+684];
	ld.shared.f32 	%f529, [%r94+2048];
	fma.rn.f32 	%f530, %f528, %f529, %f527;
	ld.const.f32 	%f531, [cKernel+688];
	ld.shared.f32 	%f532, [%r94+2052];
	fma.rn.f32 	%f533, %f531, %f532, %f530;
	ld.const.f32 	%f534, [cKernel+692];
	ld.shared.f32 	%f535, [%r94+2056];
	fma.rn.f32 	%f536, %f534, %f535, %f533;
	ld.const.f32 	%f537, [cKernel+696];
	ld.shared.f32 	%f538, [%r94+2060];
	fma.rn.f32 	%f539, %f537, %f538, %f536;
	ld.const.f32 	%f540, [cKernel+700];
	ld.shared.f32 	%f541, [%r94+2064];
	fma.rn.f32 	%f542, %f540, %f541, %f539;
	ld.const.f32 	%f543, [cKernel+704];
	ld.shared.f32 	%f544, [%r94+2068];
	fma.rn.f32 	%f545, %f543, %f544, %f542;
	ld.const.f32 	%f546, [cKernel+708];
	ld.shared.f32 	%f547, [%r94+2072];
	fma.rn.f32 	%f548, %f546, %f547, %f545;
	ld.const.f32 	%f549, [cKernel+712];
	ld.shared.f32 	%f550, [%r94+2076];
	fma.rn.f32 	%f551, %f549, %f550, %f548;
	ld.const.f32 	%f552, [cKernel+716];
	ld.shared.f32 	%f553, [%r94+2080];
	fma.rn.f32 	%f554, %f552, %f553, %f551;
	ld.const.f32 	%f555, [cKernel+720];
	ld.shared.f32 	%f556, [%r94+2208];
	fma.rn.f32 	%f557, %f555, %f556, %f554;
	ld.const.f32 	%f558, [cKernel+724];
	ld.shared.f32 	%f559, [%r94+2212];
	fma.rn.f32 	%f560, %f558, %f559, %f557;
	ld.const.f32 	%f561, [cKernel+728];
	ld.shared.f32 	%f562, [%r94+2216];
	fma.rn.f32 	%f563, %f561, %f562, %f560;
	ld.const.f32 	%f564, [cKernel+732];
	ld.shared.f32 	%f565, [%r94+2220];
	fma.rn.f32 	%f566, %f564, %f565, %f563;
	ld.const.f32 	%f567, [cKernel+736];
	ld.shared.f32 	%f568, [%r94+2224];
	fma.rn.f32 	%f569, %f567, %f568, %f566;
	ld.const.f32 	%f570, [cKernel+740];
	ld.shared.f32 	%f571, [%r94+2228];
	fma.rn.f32 	%f572, %f570, %f571, %f569;
	ld.const.f32 	%f573, [cKernel+744];
	ld.shared.f32 	%f574, [%r94+2232];
	fma.rn.f32 	%f575, %f573, %f574, %f572;
	ld.const.f32 	%f576, [cKernel+748];
	ld.shared.f32 	%f577, [%r94+2236];
	fma.rn.f32 	%f578, %f576, %f577, %f575;
	ld.const.f32 	%f579, [cKernel+752];
	ld.shared.f32 	%f580, [%r94+2240];
	fma.rn.f32 	%f581, %f579, %f580, %f578;
	ld.const.f32 	%f582, [cKernel+756];
	ld.shared.f32 	%f583, [%r94+2244];
	fma.rn.f32 	%f584, %f582, %f583, %f581;
	ld.const.f32 	%f585, [cKernel+760];
	ld.shared.f32 	%f586, [%r94+2248];
	fma.rn.f32 	%f587, %f585, %f586, %f584;
	ld.const.f32 	%f588, [cKernel+764];
	ld.shared.f32 	%f589, [%r94+2252];
	fma.rn.f32 	%f590, %f588, %f589, %f587;
	ld.const.f32 	%f591, [cKernel+768];
	ld.shared.f32 	%f592, [%r94+2256];
	fma.rn.f32 	%f593, %f591, %f592, %f590;
	ld.const.f32 	%f594, [cKernel+772];
	ld.shared.f32 	%f595, [%r94+2260];
	fma.rn.f32 	%f596, %f594, %f595, %f593;
	ld.const.f32 	%f597, [cKernel+776];
	ld.shared.f32 	%f598, [%r94+2264];
	fma.rn.f32 	%f599, %f597, %f598, %f596;
	ld.const.f32 	%f600, [cKernel+780];
	ld.shared.f32 	%f601, [%r94+2392];
	fma.rn.f32 	%f602, %f600, %f601, %f599;
	ld.const.f32 	%f603, [cKernel+784];
	ld.shared.f32 	%f604, [%r94+2396];
	fma.rn.f32 	%f605, %f603, %f604, %f602;
	ld.const.f32 	%f606, [cKernel+788];
	ld.shared.f32 	%f607, [%r94+2400];
	fma.rn.f32 	%f608, %f606, %f607, %f605;
	ld.const.f32 	%f609, [cKernel+792];
	ld.shared.f32 	%f610, [%r94+2404];
	fma.rn.f32 	%f611, %f609, %f610, %f608;
	ld.const.f32 	%f612, [cKernel+796];
	ld.shared.f32 	%f613, [%r94+2408];
	fma.rn.f32 	%f614, %f612, %f613, %f611;
	ld.const.f32 	%f615, [cKernel+800];
	ld.shared.f32 	%f616, [%r94+2412];
	fma.rn.f32 	%f617, %f615, %f616, %f614;
	ld.const.f32 	%f618, [cKernel+804];
	ld.shared.f32 	%f619, [%r94+2416];
	fma.rn.f32 	%f620, %f618, %f619, %f617;
	ld.const.f32 	%f621, [cKernel+808];
	ld.shared.f32 	%f622, [%r94+2420];
	fma.rn.f32 	%f623, %f621, %f622, %f620;
	ld.const.f32 	%f624, [cKernel+812];
	ld.shared.f32 	%f625, [%r94+2424];
	fma.rn.f32 	%f626, %f624, %f625, %f623;
	ld.const.f32 	%f627, [cKernel+816];
	ld.shared.f32 	%f628, [%r94+2428];
	fma.rn.f32 	%f629, %f627, %f628, %f626;
	ld.const.f32 	%f630, [cKernel+820];
	ld.shared.f32 	%f631, [%r94+2432];
	fma.rn.f32 	%f632, %f630, %f631, %f629;
	ld.const.f32 	%f633, [cKernel+824];
	ld.shared.f32 	%f634, [%r94+2436];
	fma.rn.f32 	%f635, %f633, %f634, %f632;
	ld.const.f32 	%f636, [cKernel+828];
	ld.shared.f32 	%f637, [%r94+2440];
	fma.rn.f32 	%f638, %f636, %f637, %f635;
	ld.const.f32 	%f639, [cKernel+832];
	ld.shared.f32 	%f640, [%r94+2444];
	fma.rn.f32 	%f641, %f639, %f640, %f638;
	ld.const.f32 	%f642, [cKernel+836];
	ld.shared.f32 	%f643, [%r94+2448];
	fma.rn.f32 	%f644, %f642, %f643, %f641;
	ld.const.f32 	%f645, [cKernel+840];
	ld.shared.f32 	%f646, [%r94+2576];
	fma.rn.f32 	%f647, %f645, %f646, %f644;
	ld.const.f32 	%f648, [cKernel+844];
	ld.shared.f32 	%f649, [%r94+2580];
	fma.rn.f32 	%f650, %f648, %f649, %f647;
	ld.const.f32 	%f651, [cKernel+848];
	ld.shared.f32 	%f652, [%r94+2584];
	fma.rn.f32 	%f653, %f651, %f652, %f650;
	ld.const.f32 	%f654, [cKernel+852];
	ld.shared.f32 	%f655, [%r94+2588];
	fma.rn.f32 	%f656, %f654, %f655, %f653;
	ld.const.f32 	%f657, [cKernel+856];
	ld.shared.f32 	%f658, [%r94+2592];
	fma.rn.f32 	%f659, %f657, %f658, %f656;
	ld.const.f32 	%f660, [cKernel+860];
	ld.shared.f32 	%f661, [%r94+2596];
	fma.rn.f32 	%f662, %f660, %f661, %f659;
	ld.const.f32 	%f663, [cKernel+864];
	ld.shared.f32 	%f664, [%r94+2600];
	fma.rn.f32 	%f665, %f663, %f664, %f662;
	ld.const.f32 	%f666, [cKernel+868];
	ld.shared.f32 	%f667, [%r94+2604];
	fma.rn.f32 	%f668, %f666, %f667, %f665;
	ld.const.f32 	%f669, [cKernel+872];
	ld.shared.f32 	%f670, [%r94+2608];
	fma.rn.f32 	%f671, %f669, %f670, %f668;
	ld.const.f32 	%f672, [cKernel+876];
	ld.shared.f32 	%f673, [%r94+2612];
	fma.rn.f32 	%f674, %f672, %f673, %f671;
	ld.const.f32 	%f675, [cKernel+880];
	ld.shared.f32 	%f676, [%r94+2616];
	fma.rn.f32 	%f677, %f675, %f676, %f674;
	ld.const.f32 	%f678, [cKernel+884];
	ld.shared.f32 	%f679, [%r94+2620];
	fma.rn.f32 	%f680, %f678, %f679, %f677;
	ld.const.f32 	%f681, [cKernel+888];
	ld.shared.f32 	%f682, [%r94+2624];
	fma.rn.f32 	%f683, %f681, %f682, %f680;
	ld.const.f32 	%f684, [cKernel+892];
	ld.shared.f32 	%f685, [%r94+2628];
	fma.rn.f32 	%f686, %f684, %f685, %f683;
	ld.const.f32 	%f687, [cKernel+896];
	ld.shared.f32 	%f688, [%r94+2632];
	fma.rn.f32 	%f1363, %f687, %f688, %f686;
$L__BB7_15:
	mad.lo.s32 	%r99, %r32, %r5, %r2;
	cvta.to.global.u64 	%rd28, %rd2;
	mul.wide.s32 	%rd29, %r99, 4;
	add.s64 	%rd30, %rd28, %rd29;
	st.global.f32 	[%rd30], %f1363;
$L__BB7_16:
	ret;
$L__BB7_17:
	mul.lo.s32 	%r46, %r17, %r32;
	add.s32 	%r47, %r10, %r46;
	mul.wide.s32 	%rd5, %r47, 4;
	add.s64 	%rd6, %rd1, %rd5;
	ld.global.nc.f32 	%f4, [%rd6];
	add.s32 	%r48, %r11, %r46;
	mul.wide.s32 	%rd7, %r48, 4;
	add.s64 	%rd8, %rd1, %rd7;
	ld.global.nc.f32 	%f5, [%rd8];
	add.s32 	%r49, %r12, %r46;
	mul.wide.s32 	%rd9, %r49, 4;
	add.s64 	%rd10, %rd1, %rd9;
	ld.global.nc.f32 	%f6, [%rd10];
	add.s32 	%r50, %r13, %r46;
	mul.wide.s32 	%rd11, %r50, 4;
	add.s64 	%rd12, %rd1, %rd11;
	ld.global.nc.f32 	%f7, [%rd12];
	mad.lo.s32 	%r51, %r16, 46, %r8;
	shl.b32 	%r52, %r51, 2;
	mov.u32 	%r53, smem;
	add.s32 	%r54, %r53, %r52;
	st.shared.v2.f32 	[%r54], {%f4, %f5};
	st.shared.v2.f32 	[%r54+8], {%f6, %f7};
	mov.u32 	%r101, %r14;
	bra.uni 	$L__BB7_3;

}


// ===== COMPILED SASS (sm_100) =====

	.target	sm_100

	.elftype	@"ET_EXEC"


//--------------------- .note.nv.tkinfo           --------------------------
	.section	.note.nv.tkinfo,"",@"SHT_NOTE"
	.sectionflags	@"SHF_NOTE_NV_TKINFO"
	.tkinfo
        /*0018*/ 	.word	0x00000002
        /*0030*/ 	.string	""
        /*0030*/ 	.string	"ptxas"
        /*0030*/ 	.string	"Cuda compilation tools, release 13.0, V13.0.88"
        /*0030*/ 	.string	"Build cuda_13.0.r13.0/compiler.36424714_0"
        /*0030*/ 	.string	"-arch sm_100 -m 64 "



//--------------------- .note.nv.cuinfo           --------------------------
	.section	.note.nv.cuinfo,"",@"SHT_NOTE"
	.sectionflags	@"SHF_NOTE_NV_CUINFO"
        /*0018*/ 	.short	0x0002
        /*001a*/ 	.short	0x0064
        /*001c*/ 	.short	0x0082
	.zero		2


//--------------------- .nv.info                  --------------------------
	.section	.nv.info,"",@"SHT_CUDA_INFO"
	.align	4


	//----- nvinfo : EIATTR_REGCOUNT
	.align		4
        /*0000*/ 	.byte	0x04, 0x2f
        /*0002*/ 	.short	(.L_2 - .L_1)
	.align		4
.L_1:
        /*0004*/ 	.word	index@(_Z12conv2d_naivePKfPfiiS0_i)
        /*0008*/ 	.word	0x00000020


	//----- nvinfo : EIATTR_FRAME_SIZE
	.align		4
.L_2:
        /*000c*/ 	.byte	0x04, 0x11
        /*000e*/ 	.short	(.L_4 - .L_3)
	.align		4
.L_3:
        /*0010*/ 	.word	index@(_Z12conv2d_naivePKfPfiiS0_i)
        /*0014*/ 	.word	0x00000000


	//----- nvinfo : EIATTR_REGCOUNT
	.align		4
.L_4:
        /*0018*/ 	.byte	0x04, 0x2f
        /*001a*/ 	.short	(.L_6 - .L_5)
	.align		4
.L_5:
        /*001c*/ 	.word	index@(_Z12conv2d_tiledILi32ELi16ELi3EEvPKfPfiiS1_b)
        /*0020*/ 	.word	0x00000030


	//----- nvinfo : EIATTR_FRAME_SIZE
	.align		4
.L_6:
        /*0024*/ 	.byte	0x04, 0x11
        /*0026*/ 	.short	(.L_8 - .L_7)
	.align		4
.L_7:
        /*0028*/ 	.word	index@(_Z12conv2d_tiledILi32ELi16ELi3EEvPKfPfiiS1_b)
        /*002c*/ 	.word	0x00000000


	//----- nvinfo : EIATTR_REGCOUNT
	.align		4
.L_8:
        /*0030*/ 	.byte	0x04, 0x2f
        /*0032*/ 	.short	(.L_10 - .L_9)
	.align		4
.L_9:
        /*0034*/ 	.word	index@(_Z12conv2d_tiledILi32ELi16ELi5EEvPKfPfiiS1_b)
        /*0038*/ 	.word	0x00000030


	//----- nvinfo : EIATTR_FRAME_SIZE
	.align		4
.L_10:
        /*003c*/ 	.byte	0x04, 0x11
        /*003e*/ 	.short	(.L_12 - .L_11)
	.align		4
.L_11:
        /*0040*/ 	.word	index@(_Z12conv2d_tiledILi32ELi16ELi5EEvPKfPfiiS1_b)
        /*0044*/ 	.word	0x00000000


	//----- nvinfo : EIATTR_REGCOUNT
	.align		4
.L_12:
        /*0048*/ 	.byte	0x04, 0x2f
        /*004a*/ 	.short	(.L_14 - .L_13)
	.align		4
.L_13:
        /*004c*/ 	.word	index@(_Z12conv2d_tiledILi32ELi16ELi7EEvPKfPfiiS1_b)
        /*0050*/ 	.word	0x00000040


	//----- nvinfo : EIATTR_FRAME_SIZE
	.align		4
.L_14:
        /*0054*/ 	.byte	0x04, 0x11
        /*0056*/ 	.short	(.L_16 - .L_15)
	.align		4
.L_15:
        /*0058*/ 	.word	index@(_Z12conv2d_tiledILi32ELi16ELi7EEvPKfPfiiS1_b)
        /*005c*/ 	.word	0x00000000


	//----- nvinfo : EIATTR_REGCOUNT
	.align		4
.L_16:
        /*0060*/ 	.byte	0x04, 0x2f
        /*0062*/ 	.short	(.L_18 - .L_17)
	.align		4
.L_17:
        /*0064*/ 	.word	index@(_Z12conv2d_tiledILi32ELi16ELi9EEvPKfPfiiS1_b)
        /*0068*/ 	.word	0x00000040


	//----- nvinfo : EIATTR_FRAME_SIZE
	.align		4
.L_18:
        /*006c*/ 	.byte	0x04, 0x11
        /*006e*/ 	.short	(.L_20 - .L_19)
	.align		4
.L_19:
        /*0070*/ 	.word	index@(_Z12conv2d_tiledILi32ELi16ELi9EEvPKfPfiiS1_b)
        /*0074*/ 	.word	0x00000000


	//----- nvinfo : EIATTR_REGCOUNT
	.align		4
.L_20:
        /*0078*/ 	.byte	0x04, 0x2f
        /*007a*/ 	.short	(.L_22 - .L_21)
	.align		4
.L_21:
        /*007c*/ 	.word	index@(_Z12conv2d_tiledILi32ELi16ELi11EEvPKfPfiiS1_b)
        /*0080*/ 	.word	0x0000003f


	//----- nvinfo : EIATTR_FRAME_SIZE
	.align		4
.L_22:
        /*0084*/ 	.byte	0x04, 0x11
        /*0086*/ 	.short	(.L_24 - .L_23)
	.align		4
.L_23:
        /*0088*/ 	.word	index@(_Z12conv2d_tiledILi32ELi16ELi11EEvPKfPfiiS1_b)
        /*008c*/ 	.word	0x00000000


	//----- nvinfo : EIATTR_REGCOUNT
	.align		4
.L_24:
        /*0090*/ 	.byte	0x04, 0x2f
        /*0092*/ 	.short	(.L_26 - .L_25)
	.align		4
.L_25:
        /*0094*/ 	.word	index@(_Z12conv2d_tiledILi32ELi16ELi13EEvPKfPfiiS1_b)
        /*0098*/ 	.word	0x00000040


	//----- nvinfo : EIATTR_FRAME_SIZE
	.align		4
.L_26:
        /*009c*/ 	.byte	0x04, 0x11
        /*009e*/ 	.short	(.L_28 - .L_27)
	.align		4
.L_27:
        /*00a0*/ 	.word	index@(_Z12conv2d_tiledILi32ELi16ELi13EEvPKfPfiiS1_b)
        /*00a4*/ 	.word	0x00000000


	//----- nvinfo : EIATTR_REGCOUNT
	.align		4
.L_28:
        /*00a8*/ 	.byte	0x04, 0x2f
        /*00aa*/ 	.short	(.L_30 - .L_29)
	.align		4
.L_29:
        /*00ac*/ 	.word	index@(_Z12conv2d_tiledILi32ELi16ELi15EEvPKfPfiiS1_b)
        /*00b0*/ 	.word	0x00000040


	//----- nvinfo : EIATTR_FRAME_SIZE
	.align		4
.L_30:
        /*00b4*/ 	.byte	0x04, 0x11
        /*00b6*/ 	.short	(.L_32 - .L_31)
	.align		4
.L_31:
        /*00b8*/ 	.word	index@(_Z12conv2d_tiledILi32ELi16ELi15EEvPKfPfiiS1_b)
        /*00bc*/ 	.word	0x00000000


	//----- nvinfo : EIATTR_MIN_STACK_SIZE
	.align		4
.L_32:
        /*00c0*/ 	.byte	0x04, 0x12
        /*00c2*/ 	.short	(.L_34 - .L_33)
	.align		4
.L_33:
        /*00c4*/ 	.word	index@(_Z12conv2d_tiledILi32ELi16ELi15EEvPKfPfiiS1_b)
        /*00c8*/ 	.word	0x00000000


	//----- nvinfo : EIATTR_MIN_STACK_SIZE
	.align		4
.L_34:
        /*00cc*/ 	.byte	0x04, 0x12
        /*00ce*/ 	.short	(.L_36 - .L_35)
	.align		4
.L_35:
        /*00d0*/ 	.word	index@(_Z12conv2d_tiledILi32ELi16ELi13EEvPKfPfiiS1_b)
        /*00d4*/ 	.word	0x00000000


	//----- nvinfo : EIATTR_MIN_STACK_SIZE
	.align		4
.L_36:
        /*00d8*/ 	.byte	0x04, 0x12
        /*00da*/ 	.short	(.L_38 - .L_37)
	.align		4
.L_37:
        /*00dc*/ 	.word	index@(_Z12conv2d_tiledILi32ELi16ELi11EEvPKfPfiiS1_b)
        /*00e0*/ 	.word	0x00000000


	//----- nvinfo : EIATTR_MIN_STACK_SIZE
	.align		4
.L_38:
        /*00e4*/ 	.byte	0x04, 0x12
        /*00e6*/ 	.short	(.L_40 - .L_39)
	.align		4
.L_39:
        /*00e8*/ 	.word	index@(_Z12conv2d_tiledILi32ELi16ELi9EEvPKfPfiiS1_b)
        /*00ec*/ 	.word	0x00000000


	//----- nvinfo : EIATTR_MIN_STACK_SIZE
	.align		4
.L_40:
        /*00f0*/ 	.byte	0x04, 0x12
        /*00f2*/ 	.short	(.L_42 - .L_41)
	.align		4
.L_41:
        /*00f4*/ 	.word	index@(_Z12conv2d_tiledILi32ELi16ELi7EEvPKfPfiiS1_b)
        /*00f8*/ 	.word	0x00000000


	//----- nvinfo : EIATTR_MIN_STACK_SIZE
	.align		4
.L_42:
        /*00fc*/ 	.byte	0x04, 0x12
        /*00fe*/ 	.short	(.L_44 - .L_43)
	.align		4
.L_43:
        /*0100*/ 	.word	index@(_Z12conv2d_tiledILi32ELi16ELi5EEvPKfPfiiS1_b)
        /*0104*/ 	.word	0x00000000


	//----- nvinfo : EIATTR_MIN_STACK_SIZE
	.align		4
.L_44:
        /*0108*/ 	.byte	0x04, 0x12
        /*010a*/ 	.short	(.L_46 - .L_45)
	.align		4
.L_45:
        /*010c*/ 	.word	index@(_Z12conv2d_tiledILi32ELi16ELi3EEvPKfPfiiS1_b)
        /*0110*/ 	.word	0x00000000


	//----- nvinfo : EIATTR_MIN_STACK_SIZE
	.align		4
.L_46:
        /*0114*/ 	.byte	0x04, 0x12
        /*0116*/ 	.short	(.L_48 - .L_47)
	.align		4
.L_47:
        /*0118*/ 	.word	index@(_Z12conv2d_naivePKfPfiiS0_i)
        /*011c*/ 	.word	0x00000000
.L_48:


//--------------------- .nv.compat                --------------------------
	.section	.nv.compat,"",@"SHT_CUDA_COMPAT_INFO"
	.align	4
        /*0000*/ 	.byte	0x02, 0x09, 0x00, 0x00, 0x02, 0x02, 0x01, 0x00, 0x02, 0x05, 0x05, 0x00, 0x03, 0x07, 0x01, 0x01
        /*0010*/ 	.byte	0x02, 0x03, 0x00, 0x00, 0x02, 0x06, 0x01, 0x00, 0x04, 0x0b, 0x08, 0x00, 0x09, 0x00, 0x00, 0x00
        /*0020*/ 	.byte	0x00, 0x00, 0x00, 0x00


//--------------------- .nv.info._Z12conv2d_tiledILi32ELi16ELi15EEvPKfPfiiS1_b --------------------------
	.section	.nv.info._Z12conv2d_tiledILi32ELi16ELi15EEvPKfPfiiS1_b,"",@"SHT_CUDA_INFO"
	.sectionflags	@""
	.align	4


	//----- nvinfo : EIATTR_CUDA_API_VERSION
	.align		4
        /*0000*/ 	.byte	0x04, 0x37
        /*0002*/ 	.short	(.L_50 - .L_49)
.L_49:
        /*0004*/ 	.word	0x00000082


	//----- nvinfo : EIATTR_KPARAM_INFO
	.align		4
.L_50:
        /*0008*/ 	.byte	0x04, 0x17
        /*000a*/ 	.short	(.L_52 - .L_51)
.L_51:
        /*000c*/ 	.word	0x00000000
        /*0010*/ 	.short	0x0005
        /*0012*/ 	.short	0x0020
        /*0014*/ 	.byte	0x00, 0xf0, 0x05, 0x00


	//----- nvinfo : EIATTR_KPARAM_INFO
	.align		4
.L_52:
        /*0018*/ 	.byte	0x04, 0x17
        /*001a*/ 	.short	(.L_54 - .L_53)
.L_53:
        /*001c*/ 	.word	0x00000000
        /*0020*/ 	.short	0x0004
        /*0022*/ 	.short	0x0018
        /*0024*/ 	.byte	0x00, 0xf5, 0x21, 0x00


	//----- nvinfo : EIATTR_KPARAM_INFO
	.align		4
.L_54:
        /*0028*/ 	.byte	0x04, 0x17
        /*002a*/ 	.short	(.L_56 - .L_55)
.L_55:
        /*002c*/ 	.word	0x00000000
        /*0030*/ 	.short	0x0003
        /*0032*/ 	.short	0x0014
        /*0034*/ 	.byte	0x00, 0xf0, 0x11, 0x00


	//----- nvinfo : EIATTR_KPARAM_INFO
	.align		4
.L_56:
        /*0038*/ 	.byte	0x04, 0x17
        /*003a*/ 	.short	(.L_58 - .L_57)
.L_57:
        /*003c*/ 	.word	0x00000000
        /*0040*/ 	.short	0x0002
        /*0042*/ 	.short	0x0010
        /*0044*/ 	.byte	0x00, 0xf0, 0x11, 0x00


	//----- nvinfo : EIATTR_KPARAM_INFO
	.align		4
.L_58:
        /*0048*/ 	.byte	0x04, 0x17
        /*004a*/ 	.short	(.L_60 - .L_59)
.L_59:
        /*004c*/ 	.word	0x00000000
        /*0050*/ 	.short	0x0001
        /*0052*/ 	.short	0x0008
        /*0054*/ 	.byte	0x00, 0xf5, 0x21, 0x00


	//----- nvinfo : EIATTR_KPARAM_INFO
	.align		4
.L_60:
        /*0058*/ 	.byte	0x04, 0x17
        /*005a*/ 	.short	(.L_62 - .L_61)
.L_61:
        /*005c*/ 	.word	0x00000000
        /*0060*/ 	.short	0x0000
        /*0062*/ 	.short	0x0000
        /*0064*/ 	.byte	0x00, 0xf5, 0x21, 0x00


	//----- nvinfo : EIATTR_SPARSE_MMA_MASK
	.align		4
.L_62:
        /*0068*/ 	.byte	0x03, 0x50
        /*006a*/ 	.short	0x0000


	//----- nvinfo : EIATTR_MAXREG_COUNT
	.align		4
        /*006c*/ 	.byte	0x03, 0x1b
        /*006e*/ 	.short	0x0040


	//----- nvinfo : EIATTR_NUM_BARRIERS
	.align		4
        /*0070*/ 	.byte	0x02, 0x4c
        /*0072*/ 	.byte	0x01
	.zero		1


	//----- nvinfo : EIATTR_MERCURY_ISA_VERSION
	.align		4
        /*0074*/ 	.byte	0x03, 0x5f
        /*0076*/ 	.short	0x0101


	//----- nvinfo : EIATTR_VRC_CTA_INIT_COUNT
	.align		4
        /*0078*/ 	.byte	0x02, 0x4a
	.zero		1
	.zero		1


	//----- nvinfo : EIATTR_EXIT_INSTR_OFFSETS
	.align		4
        /*007c*/ 	.byte	0x04, 0x1c
        /*007e*/ 	.short	(.L_64 - .L_63)


	//   ....[0]....
.L_63:
        /*0080*/ 	.word	0x000014d0


	//   ....[1]....
        /*0084*/ 	.word	0x00006000


	//----- nvinfo : EIATTR_MAX_THREADS
	.align		4
.L_64:
        /*0088*/ 	.byte	0x04, 0x05
        /*008a*/ 	.short	(.L_66 - .L_65)
.L_65:
        /*008c*/ 	.word	0x00000200
        /*0090*/ 	.word	0x00000001
        /*0094*/ 	.word	0x00000001


	//----- nvinfo : EIATTR_CRS_STACK_SIZE
	.align		4
.L_66:
        /*0098*/ 	.byte	0x04, 0x1e
        /*009a*/ 	.short	(.L_68 - .L_67)
.L_67:
        /*009c*/ 	.word	0x00000000


	//----- nvinfo : EIATTR_CBANK_PARAM_SIZE
	.align		4
.L_68:
        /*00a0*/ 	.byte	0x03, 0x19
        /*00a2*/ 	.short	0x0021


	//----- nvinfo : EIATTR_PARAM_CBANK
	.align		4
        /*00a4*/ 	.byte	0x04, 0x0a
        /*00a6*/ 	.short	(.L_70 - .L_69)
	.align		4
.L_69:
        /*00a8*/ 	.word	index@(.nv.constant0._Z12conv2d_tiledILi32ELi16ELi15EEvPKfPfiiS1_b)
        /*00ac*/ 	.short	0x0380
        /*00ae*/ 	.short	0x0021


	//----- nvinfo : EIATTR_SW_WAR
	.align		4
.L_70:
        /*00b0*/ 	.byte	0x04, 0x36
        /*00b2*/ 	.short	(.L_72 - .L_71)
.L_71:
        /*00b4*/ 	.word	0x00000008
.L_72:


//--------------------- .nv.info._Z12conv2d_tiledILi32ELi16ELi13EEvPKfPfiiS1_b --------------------------
	.section	.nv.info._Z12conv2d_tiledILi32ELi16ELi13EEvPKfPfiiS1_b,"",@"SHT_CUDA_INFO"
	.sectionflags	@""
	.align	4


	//----- nvinfo : EIATTR_CUDA_API_VERSION
	.align		4
        /*0000*/ 	.byte	0x04, 0x37
        /*0002*/ 	.short	(.L_74 - .L_73)
.L_73:
        /*0004*/ 	.word	0x00000082


	//----- nvinfo : EIATTR_KPARAM_INFO
	.align		4
.L_74:
        /*0008*/ 	.byte	0x04, 0x17
        /*000a*/ 	.short	(.L_76 - .L_75)
.L_75:
        /*000c*/ 	.word	0x00000000
        /*0010*/ 	.short	0x0005
        /*0012*/ 	.short	0x0020
        /*0014*/ 	.byte	0x00, 0xf0, 0x05, 0x00


	//----- nvinfo : EIATTR_KPARAM_INFO
	.align		4
.L_76:
        /*0018*/ 	.byte	0x04, 0x17
        /*001a*/ 	.short	(.L_78 - .L_77)
.L_77:
        /*001c*/ 	.word	0x00000000
        /*0020*/ 	.short	0x0004
        /*0022*/ 	.short	0x0018
        /*0024*/ 	.byte	0x00, 0xf5, 0x21, 0x00


	//----- nvinfo : EIATTR_KPARAM_INFO
	.align		4
.L_78:
        /*0028*/ 	.byte	0x04, 0x17
        /*002a*/ 	.short	(.L_80 - .L_79)
.L_79:
        /*002c*/ 	.word	0x00000000
        /*0030*/ 	.short	0x0003
        /*0032*/ 	.short	0x0014
        /*0034*/ 	.byte	0x00, 0xf0, 0x11, 0x00


	//----- nvinfo : EIATTR_KPARAM_INFO
	.align		4
.L_80:
        /*0038*/ 	.byte	0x04, 0x17
        /*003a*/ 	.short	(.L_82 - .L_81)
.L_81:
        /*003c*/ 	.word	0x00000000
        /*0040*/ 	.short	0x0002
        /*0042*/ 	.short	0x0010
        /*0044*/ 	.byte	0x00, 0xf0, 0x11, 0x00


	//----- nvinfo : EIATTR_KPARAM_INFO
	.align		4
.L_82:
        /*0048*/ 	.byte	0x04, 0x17
        /*004a*/ 	.short	(.L_84 - .L_83)
.L_83:
        /*004c*/ 	.word	0x00000000
        /*0050*/ 	.short	0x0001
        /*0052*/ 	.short	0x0008
        /*0054*/ 	.byte	0x00, 0xf5, 0x21, 0x00


	//----- nvinfo : EIATTR_KPARAM_INFO
	.align		4
.L_84:
        /*0058*/ 	.byte	0x04, 0x17
        /*005a*/ 	.short	(.L_86 - .L_85)
.L_85:
        /*005c*/ 	.word	0x00000000
        /*0060*/ 	.short	0x0000
        /*0062*/ 	.short	0x0000
        /*0064*/ 	.byte	0x00, 0xf5, 0x21, 0x00


	//----- nvinfo : EIATTR_SPARSE_MMA_MASK
	.align		4
.L_86:
        /*0068*/ 	.byte	0x03, 0x50
        /*006a*/ 	.short	0x0000


	//----- nvinfo : EIATTR_MAXREG_COUNT
	.align		4
        /*006c*/ 	.byte	0x03, 0x1b
        /*006e*/ 	.short	0x0040


	//----- nvinfo : EIATTR_NUM_BARRIERS
	.align		4
        /*0070*/ 	.byte	0x02, 0x4c
        /*0072*/ 	.byte	0x01
	.zero		1


	//----- nvinfo : EIATTR_MERCURY_ISA_VERSION
	.align		4
        /*0074*/ 	.byte	0x03, 0x5f
        /*0076*/ 	.short	0x0101


	//----- nvinfo : EIATTR_VRC_CTA_INIT_COUNT
	.align		4
        /*0078*/ 	.byte	0x02, 0x4a
	.zero		1
	.zero		1


	//----- nvinfo : EIATTR_EXIT_INSTR_OFFSETS
	.align		4
        /*007c*/ 	.byte	0x04, 0x1c
        /*007e*/ 	.short	(.L_88 - .L_87)


	//   ....[0]....
.L_87:
        /*0080*/ 	.word	0x000014c0


	//   ....[1]....
        /*0084*/ 	.word	0x00004d90


	//----- nvinfo : EIATTR_MAX_THREADS
	.align		4
.L_88:
        /*0088*/ 	.byte	0x04, 0x05
        /*008a*/ 	.short	(.L_90 - .L_89)
.L_89:
        /*008c*/ 	.word	0x00000200
        /*0090*/ 	.word	0x00000001
        /*0094*/ 	.word	0x00000001


	//----- nvinfo : EIATTR_CRS_STACK_SIZE
	.align		4
.L_90:
        /*0098*/ 	.byte	0x04, 0x1e
        /*009a*/ 	.short	(.L_92 - .L_91)
.L_91:
        /*009c*/ 	.word	0x00000000


	//----- nvinfo : EIATTR_CBANK_PARAM_SIZE
	.align		4
.L_92:
        /*00a0*/ 	.byte	0x03, 0x19
        /*00a2*/ 	.short	0x0021


	//----- nvinfo : EIATTR_PARAM_CBANK
	.align		4
        /*00a4*/ 	.byte	0x04, 0x0a
        /*00a6*/ 	.short	(.L_94 - .L_93)
	.align		4
.L_93:
        /*00a8*/ 	.word	index@(.nv.constant0._Z12conv2d_tiledILi32ELi16ELi13EEvPKfPfiiS1_b)
        /*00ac*/ 	.short	0x0380
        /*00ae*/ 	.short	0x0021


	//----- nvinfo : EIATTR_SW_WAR
	.align		4
.L_94:
        /*00b0*/ 	.byte	0x04, 0x36
        /*00b2*/ 	.short	(.L_96 - .L_95)
.L_95:
        /*00b4*/ 	.word	0x00000008
.L_96:


//--------------------- .nv.info._Z12conv2d_tiledILi32ELi16ELi11EEvPKfPfiiS1_b --------------------------
	.section	.nv.info._Z12conv2d_tiledILi32ELi16ELi11EEvPKfPfiiS1_b,"",@"SHT_CUDA_INFO"
	.sectionflags	@""
	.align	4


	//----- nvinfo : EIATTR_CUDA_API_VERSION
	.align		4
        /*0000*/ 	.byte	0x04, 0x37
        /*0002*/ 	.short	(.L_98 - .L_97)
.L_97:
        /*0004*/ 	.word	0x00000082


	//----- nvinfo : EIATTR_KPARAM_INFO
	.align		4
.L_98:
        /*0008*/ 	.byte	0x04, 0x17
        /*000a*/ 	.short	(.L_100 - .L_99)
.L_99:
        /*000c*/ 	.word	0x00000000
        /*0010*/ 	.short	0x0005
        /*0012*/ 	.short	0x0020
        /*0014*/ 	.byte	0x00, 0xf0, 0x05, 0x00


	//----- nvinfo : EIATTR_KPARAM_INFO
	.align		4
.L_100:
        /*0018*/ 	.byte	0x04, 0x17
        /*001a*/ 	.short	(.L_102 - .L_101)
.L_101:
        /*001c*/ 	.word	0x00000000
        /*0020*/ 	.short	0x0004
        /*0022*/ 	.short	0x0018
        /*0024*/ 	.byte	0x00, 0xf5, 0x21, 0x00


	//----- nvinfo : EIATTR_KPARAM_INFO
	.align		4
.L_102:
        /*0028*/ 	.byte	0x04, 0x17
        /*002a*/ 	.short	(.L_104 - .L_103)
.L_103:
        /*002c*/ 	.word	0x00000000
        /*0030*/ 	.short	0x0003
        /*0032*/ 	.short	0x0014
        /*0034*/ 	.byte	0x00, 0xf0, 0x11, 0x00


	//----- nvinfo : EIATTR_KPARAM_INFO
	.align		4
.L_104:
        /*0038*/ 	.byte	0x04, 0x17
        /*003a*/ 	.short	(.L_106 - .L_105)
.L_105:
        /*003c*/ 	.word	0x00000000
        /*0040*/ 	.short	0x0002
        /*0042*/ 	.short	0x0010
        /*0044*/ 	.byte	0x00, 0xf0, 0x11, 0x00


	//----- nvinfo : EIATTR_KPARAM_INFO
	.align		4
.L_106:
        /*0048*/ 	.byte	0x04, 0x17
        /*004a*/ 	.short	(.L_108 - .L_107)
.L_107:
        /*004c*/ 	.word	0x00000000
        /*0050*/ 	.short	0x0001
        /*0052*/ 	.short	0x0008
        /*0054*/ 	.byte	0x00, 0xf5, 0x21, 0x00


	//----- nvinfo : EIATTR_KPARAM_INFO
	.align		4
.L_108:
        /*0058*/ 	.byte	0x04, 0x17
        /*005a*/ 	.short	(.L_110 - .L_109)
.L_109:
        /*005c*/ 	.word	0x00000000
        /*0060*/ 	.short	0x0000
        /*0062*/ 	.short	0x0000
        /*0064*/ 	.byte	0x00, 0xf5, 0x21, 0x00


	//----- nvinfo : EIATTR_SPARSE_MMA_MASK
	.align		4
.L_110:
        /*0068*/ 	.byte	0x03, 0x50
        /*006a*/ 	.short	0x0000


	//----- nvinfo : EIATTR_MAXREG_COUNT
	.align		4
        /*006c*/ 	.byte	0x03, 0x1b
        /*006e*/ 	.short	0x0040


	//----- nvinfo : EIATTR_NUM_BARRIERS
	.align		4
        /*0070*/ 	.byte	0x02, 0x4c
        /*0072*/ 	.byte	0x01
	.zero		1


	//----- nvinfo : EIATTR_MERCURY_ISA_VERSION
	.align		4
        /*0074*/ 	.byte	0x03, 0x5f
        /*0076*/ 	.short	0x0101


	//----- nvinfo : EIATTR_VRC_CTA_INIT_COUNT
	.align		4
        /*0078*/ 	.byte	0x02, 0x4a
	.zero		1
	.zero		1


	//----- nvinfo : EIATTR_EXIT_INSTR_OFFSETS
	.align		4
        /*007c*/ 	.byte	0x04, 0x1c
        /*007e*/ 	.short	(.L_112 - .L_111)


	//   ....[0]....
.L_111:
        /*0080*/ 	.word	0x000014d0


	//   ....[1]....
        /*0084*/ 	.word	0x00003de0


	//----- nvinfo : EIATTR_MAX_THREADS
	.align		4
.L_112:
        /*0088*/ 	.byte	0x04, 0x05
        /*008a*/ 	.short	(.L_114 - .L_113)
.L_113:
        /*008c*/ 	.word	0x00000200
        /*0090*/ 	.word	0x00000001
        /*0094*/ 	.word	0x00000001


	//----- nvinfo : EIATTR_CRS_STACK_SIZE
	.align		4
.L_114:
        /*0098*/ 	.byte	0x04, 0x1e
        /*009a*/ 	.short	(.L_116 - .L_115)
.L_115:
        /*009c*/ 	.word	0x00000000


	//----- nvinfo : EIATTR_CBANK_PARAM_SIZE
	.align		4
.L_116:
        /*00a0*/ 	.byte	0x03, 0x19
        /*00a2*/ 	.short	0x0021


	//----- nvinfo : EIATTR_PARAM_CBANK
	.align		4
        /*00a4*/ 	.byte	0x04, 0x0a
        /*00a6*/ 	.short	(.L_118 - .L_117)
	.align		4
.L_117:
        /*00a8*/ 	.word	index@(.nv.constant0._Z12conv2d_tiledILi32ELi16ELi11EEvPKfPfiiS1_b)
        /*00ac*/ 	.short	0x0380
        /*00ae*/ 	.short	0x0021


	//----- nvinfo : EIATTR_SW_WAR
	.align		4
.L_118:
        /*00b0*/ 	.byte	0x04, 0x36
        /*00b2*/ 	.short	(.L_120 - .L_119)
.L_119:
        /*00b4*/ 	.word	0x00000008
.L_120:


//--------------------- .nv.info._Z12conv2d_tiledILi32ELi16ELi9EEvPKfPfiiS1_b --------------------------
	.section	.nv.info._Z12conv2d_tiledILi32ELi16ELi9EEvPKfPfiiS1_b,"",@"SHT_CUDA_INFO"
	.sectionflags	@""
	.align	4


	//----- nvinfo : EIATTR_CUDA_API_VERSION
	.align		4
        /*0000*/ 	.byte	0x04, 0x37
        /*0002*/ 	.short	(.L_122 - .L_121)
.L_121:
        /*0004*/ 	.word	0x00000082


	//----- nvinfo : EIATTR_KPARAM_INFO
	.align		4
.L_122:
        /*0008*/ 	.byte	0x04, 0x17
        /*000a*/ 	.short	(.L_124 - .L_123)
.L_123:
        /*000c*/ 	.word	0x00000000
        /*0010*/ 	.short	0x0005
        /*0012*/ 	.short	0x0020
        /*0014*/ 	.byte	0x00, 0xf0, 0x05, 0x00


	//----- nvinfo : EIATTR_KPARAM_INFO
	.align		4
.L_124:
        /*0018*/ 	.byte	0x04, 0x17
        /*001a*/ 	.short	(.L_126 - .L_125)
.L_125:
        /*001c*/ 	.word	0x00000000
        /*0020*/ 	.short	0x0004
        /*0022*/ 	.short	0x0018
        /*0024*/ 	.byte	0x00, 0xf5, 0x21, 0x00


	//----- nvinfo : EIATTR_KPARAM_INFO
	.align		4
.L_126:
        /*0028*/ 	.byte	0x04, 0x17
        /*002a*/ 	.short	(.L_128 - .L_127)
.L_127:
        /*002c*/ 	.word	0x00000000
        /*0030*/ 	.short	0x0003
        /*0032*/ 	.short	0x0014
        /*0034*/ 	.byte	0x00, 0xf0, 0x11, 0x00


	//----- nvinfo : EIATTR_KPARAM_INFO
	.align		4
.L_128:
        /*0038*/ 	.byte	0x04, 0x17
        /*003a*/ 	.short	(.L_130 - .L_129)
.L_129:
        /*003c*/ 	.word	0x00000000
        /*0040*/ 	.short	0x0002
        /*0042*/ 	.short	0x0010
        /*0044*/ 	.byte	0x00, 0xf0, 0x11, 0x00


	//----- nvinfo : EIATTR_KPARAM_INFO
	.align		4
.L_130:
        /*0048*/ 	.byte	0x04, 0x17
        /*004a*/ 	.short	(.L_132 - .L_131)
.L_131:
        /*004c*/ 	.word	0x00000000
        /*0050*/ 	.short	0x0001
        /*0052*/ 	.short	0x0008
        /*0054*/ 	.byte	0x00, 0xf5, 0x21, 0x00


	//----- nvinfo : EIATTR_KPARAM_INFO
	.align		4
.L_132:
        /*0058*/ 	.byte	0x04, 0x17
        /*005a*/ 	.short	(.L_134 - .L_133)
.L_133:
        /*005c*/ 	.word	0x00000000
        /*0060*/ 	.short	0x0000
        /*0062*/ 	.short	0x0000
        /*0064*/ 	.byte	0x00, 0xf5, 0x21, 0x00


	//----- nvinfo : EIATTR_SPARSE_MMA_MASK
	.align		4
.L_134:
        /*0068*/ 	.byte	0x03, 0x50
        /*006a*/ 	.short	0x0000


	//----- nvinfo : EIATTR_MAXREG_COUNT
	.align		4
        /*006c*/ 	.byte	0x03, 0x1b
        /*006e*/ 	.short	0x0040


	//----- nvinfo : EIATTR_NUM_BARRIERS
	.align		4
        /*0070*/ 	.byte	0x02, 0x4c
        /*0072*/ 	.byte	0x01
	.zero		1


	//----- nvinfo : EIATTR_MERCURY_ISA_VERSION
	.align		4
        /*0074*/ 	.byte	0x03, 0x5f
        /*0076*/ 	.short	0x0101


	//----- nvinfo : EIATTR_VRC_CTA_INIT_COUNT
	.align		4
        /*0078*/ 	.byte	0x02, 0x4a
	.zero		1
	.zero		1


	//----- nvinfo : EIATTR_EXIT_INSTR_OFFSETS
	.align		4
        /*007c*/ 	.byte	0x04, 0x1c
        /*007e*/ 	.short	(.L_136 - .L_135)


	//   ....[0]....
.L_135:
        /*0080*/ 	.word	0x000014c0


	//   ....[1]....
        /*0084*/ 	.word	0x000030b0


	//----- nvinfo : EIATTR_MAX_THREADS
	.align		4
.L_136:
        /*0088*/ 	.byte	0x04, 0x05
        /*008a*/ 	.short	(.L_138 - .L_137)
.L_137:
        /*008c*/ 	.word	0x00000200
        /*0090*/ 	.word	0x00000001
        /*0094*/ 	.word	0x00000001


	//----- nvinfo : EIATTR_CRS_STACK_SIZE
	.align		4
.L_138:
        /*0098*/ 	.byte	0x04, 0x1e
        /*009a*/ 	.short	(.L_140 - .L_139)
.L_139:
        /*009c*/ 	.word	0x00000000


	//----- nvinfo : EIATTR_CBANK_PARAM_SIZE
	.align		4
.L_140:
        /*00a0*/ 	.byte	0x03, 0x19
        /*00a2*/ 	.short	0x0021


	//----- nvinfo : EIATTR_PARAM_CBANK
	.align		4
        /*00a4*/ 	.byte	0x04, 0x0a
        /*00a6*/ 	.short	(.L_142 - .L_141)
	.align		4
.L_141:
        /*00a8*/ 	.word	index@(.nv.constant0._Z12conv2d_tiledILi32ELi16ELi9EEvPKfPfiiS1_b)
        /*00ac*/ 	.short	0x0380
        /*00ae*/ 	.short	0x0021


	//----- nvinfo : EIATTR_SW_WAR
	.align		4
.L_142:
        /*00b0*/ 	.byte	0x04, 0x36
        /*00b2*/ 	.short	(.L_144 - .L_143)
.L_143:
        /*00b4*/ 	.word	0x00000008
.L_144:


//--------------------- .nv.info._Z12conv2d_tiledILi32ELi16ELi7EEvPKfPfiiS1_b --------------------------
	.section	.nv.info._Z12conv2d_tiledILi32ELi16ELi7EEvPKfPfiiS1_b,"",@"SHT_CUDA_INFO"
	.sectionflags	@""
	.align	4


	//----- nvinfo : EIATTR_CUDA_API_VERSION
	.align		4
        /*0000*/ 	.byte	0x04, 0x37
        /*0002*/ 	.short	(.L_146 - .L_145)
.L_145:
        /*0004*/ 	.word	0x00000082


	//----- nvinfo : EIATTR_KPARAM_INFO
	.align		4
.L_146:
        /*0008*/ 	.byte	0x04, 0x17
        /*000a*/ 	.short	(.L_148 - .L_147)
.L_147:
        /*000c*/ 	.word	0x00000000
        /*0010*/ 	.short	0x0005
        /*0012*/ 	.short	0x0020
        /*0014*/ 	.byte	0x00, 0xf0, 0x05, 0x00


	//----- nvinfo : EIATTR_KPARAM_INFO
	.align		4
.L_148:
        /*0018*/ 	.byte	0x04, 0x17
        /*001a*/ 	.short	(.L_150 - .L_149)
.L_149:
        /*001c*/ 	.word	0x00000000
        /*0020*/ 	.short	0x0004
        /*0022*/ 	.short	0x0018
        /*0024*/ 	.byte	0x00, 0xf5, 0x21, 0x00


	//----- nvinfo : EIATTR_KPARAM_INFO
	.align		4
.L_150:
        /*0028*/ 	.byte	0x04, 0x17
        /*002a*/ 	.short	(.L_152 - .L_151)
.L_151:
        /*002c*/ 	.word	0x00000000
        /*0030*/ 	.short	0x0003
        /*0032*/ 	.short	0x0014
        /*0034*/ 	.byte	0x00, 0xf0, 0x11, 0x00


	//----- nvinfo : EIATTR_KPARAM_INFO
	.align		4
.L_152:
        /*0038*/ 	.byte	0x04, 0x17
        /*003a*/ 	.short	(.L_154 - .L_153)
.L_153:
        /*003c*/ 	.word	0x00000000
        /*0040*/ 	.short	0x0002
        /*0042*/ 	.short	0x0010
        /*0044*/ 	.byte	0x00, 0xf0, 0x11, 0x00


	//----- nvinfo : EIATTR_KPARAM_INFO
	.align		4
.L_154:
        /*0048*/ 	.byte	0x04, 0x17
        /*004a*/ 	.short	(.L_156 - .L_155)
.L_155:
        /*004c*/ 	.word	0x00000000
        /*0050*/ 	.short	0x0001
        /*0052*/ 	.short	0x0008
        /*0054*/ 	.byte	0x00, 0xf5, 0x21, 0x00


	//----- nvinfo : EIATTR_KPARAM_INFO
	.align		4
.L_156:
        /*0058*/ 	.byte	0x04, 0x17
        /*005a*/ 	.short	(.L_158 - .L_157)
.L_157:
        /*005c*/ 	.word	0x00000000
        /*0060*/ 	.short	0x0000
        /*0062*/ 	.short	0x0000
        /*0064*/ 	.byte	0x00, 0xf5, 0x21, 0x00


	//----- nvinfo : EIATTR_SPARSE_MMA_MASK
	.align		4
.L_158:
        /*0068*/ 	.byte	0x03, 0x50
        /*006a*/ 	.short	0x0000


	//----- nvinfo : EIATTR_MAXREG_COUNT
	.align		4
        /*006c*/ 	.byte	0x03, 0x1b
        /*006e*/ 	.short	0x0040


	//----- nvinfo : EIATTR_NUM_BARRIERS
	.align		4
        /*0070*/ 	.byte	0x02, 0x4c
        /*0072*/ 	.byte	0x01
	.zero		1


	//----- nvinfo : EIATTR_MERCURY_ISA_VERSION
	.align		4
        /*0074*/ 	.byte	0x03, 0x5f
        /*0076*/ 	.short	0x0101


	//----- nvinfo : EIATTR_VRC_CTA_INIT_COUNT
	.align		4
        /*0078*/ 	.byte	0x02, 0x4a
	.zero		1
	.zero		1


	//----- nvinfo : EIATTR_EXIT_INSTR_OFFSETS
	.align		4
        /*007c*/ 	.byte	0x04, 0x1c
        /*007e*/ 	.short	(.L_160 - .L_159)


	//   ....[0]....
.L_159:
        /*0080*/ 	.word	0x000014e0


	//   ....[1]....
        /*0084*/ 	.word	0x00002650


	//----- nvinfo : EIATTR_MAX_THREADS
	.align		4
.L_160:
        /*0088*/ 	.byte	0x04, 0x05
        /*008a*/ 	.short	(.L_162 - .L_161)
.L_161:
        /*008c*/ 	.word	0x00000200
        /*0090*/ 	.word	0x00000001
        /*0094*/ 	.word	0x00000001


	//----- nvinfo : EIATTR_CRS_STACK_SIZE
	.align		4
.L_162:
        /*0098*/ 	.byte	0x04, 0x1e
        /*009a*/ 	.short	(.L_164 - .L_163)
.L_163:
        /*009c*/ 	.word	0x00000000


	//----- nvinfo : EIATTR_CBANK_PARAM_SIZE
	.align		4
.L_164:
        /*00a0*/ 	.byte	0x03, 0x19
        /*00a2*/ 	.short	0x0021


	//----- nvinfo : EIATTR_PARAM_CBANK
	.align		4
        /*00a4*/ 	.byte	0x04, 0x0a
        /*00a6*/ 	.short	(.L_166 - .L_165)
	.align		4
.L_165:
        /*00a8*/ 	.word	index@(.nv.constant0._Z12conv2d_tiledILi32ELi16ELi7EEvPKfPfiiS1_b)
        /*00ac*/ 	.short	0x0380
        /*00ae*/ 	.short	0x0021


	//----- nvinfo : EIATTR_SW_WAR
	.align		4
.L_166:
        /*00b0*/ 	.byte	0x04, 0x36
        /*00b2*/ 	.short	(.L_168 - .L_167)
.L_167:
        /*00b4*/ 	.word	0x00000008
.L_168:


//--------------------- .nv.info._Z12conv2d_tiledILi32ELi16ELi5EEvPKfPfiiS1_b --------------------------
	.section	.nv.info._Z12conv2d_tiledILi32ELi16ELi5EEvPKfPfiiS1_b,"",@"SHT_CUDA_INFO"
	.sectionflags	@""
	.align	4


	//----- nvinfo : EIATTR_CUDA_API_VERSION
	.align		4
        /*0000*/ 	.byte	0x04, 0x37
        /*0002*/ 	.short	(.L_170 - .L_169)
.L_169:
        /*0004*/ 	.word	0x00000082


	//----- nvinfo : EIATTR_KPARAM_INFO
	.align		4
.L_170:
        /*0008*/ 	.byte	0x04, 0x17
        /*000a*/ 	.short	(.L_172 - .L_171)
.L_171:
        /*000c*/ 	.word	0x00000000
        /*0010*/ 	.short	0x0005
        /*0012*/ 	.short	0x0020
        /*0014*/ 	.byte	0x00, 0xf0, 0x05, 0x00


	//----- nvinfo : EIATTR_KPARAM_INFO
	.align		4
.L_172:
        /*0018*/ 	.byte	0x04, 0x17
        /*001a*/ 	.short	(.L_174 - .L_173)
.L_173:
        /*001c*/ 	.word	0x00000000
        /*0020*/ 	.short	0x0004
        /*0022*/ 	.short	0x0018
        /*0024*/ 	.byte	0x00, 0xf5, 0x21, 0x00


	//----- nvinfo : EIATTR_KPARAM_INFO
	.align		4
.L_174:
        /*0028*/ 	.byte	0x04, 0x17
        /*002a*/ 	.short	(.L_176 - .L_175)
.L_175:
        /*002c*/ 	.word	0x00000000
        /*0030*/ 	.short	0x0003
        /*0032*/ 	.short	0x0014
        /*0034*/ 	.byte	0x00, 0xf0, 0x11, 0x00


	//----- nvinfo : EIATTR_KPARAM_INFO
	.align		4
.L_176:
        /*0038*/ 	.byte	0x04, 0x17
        /*003a*/ 	.short	(.L_178 - .L_177)
.L_177:
        /*003c*/ 	.word	0x00000000
        /*0040*/ 	.short	0x0002
        /*0042*/ 	.short	0x0010
        /*0044*/ 	.byte	0x00, 0xf0, 0x11, 0x00


	//----- nvinfo : EIATTR_KPARAM_INFO
	.align		4
.L_178:
        /*0048*/ 	.byte	0x04, 0x17
        /*004a*/ 	.short	(.L_180 - .L_179)
.L_179:
        /*004c*/ 	.word	0x00000000
        /*0050*/ 	.short	0x0001
        /*0052*/ 	.short	0x0008
        /*0054*/ 	.byte	0x00, 0xf5, 0x21, 0x00


	//----- nvinfo : EIATTR_KPARAM_INFO
	.align		4
.L_180:
        /*0058*/ 	.byte	0x04, 0x17
        /*005a*/ 	.short	(.L_182 - .L_181)
.L_181:
        /*005c*/ 	.word	0x00000000
        /*0060*/ 	.short	0x0000
        /*0062*/ 	.short	0x0000
        /*0064*/ 	.byte	0x00, 0xf5, 0x21, 0x00


	//----- nvinfo : EIATTR_SPARSE_MMA_MASK
	.align		4
.L_182:
        /*0068*/ 	.byte	0x03, 0x50
        /*006a*/ 	.short	0x0000


	//----- nvinfo : EIATTR_MAXREG_COUNT
	.align		4
        /*006c*/ 	.byte	0x03, 0x1b
        /*006e*/ 	.short	0x0040


	//----- nvinfo : EIATTR_NUM_BARRIERS
	.align		4
        /*0070*/ 	.byte	0x02, 0x4c
        /*0072*/ 	.byte	0x01
	.zero		1


	//----- nvinfo : EIATTR_MERCURY_ISA_VERSION
	.align		4
        /*0074*/ 	.byte	0x03, 0x5f
        /*0076*/ 	.short	0x0101


	//----- nvinfo : EIATTR_VRC_CTA_INIT_COUNT
	.align		4
        /*0078*/ 	.byte	0x02, 0x4a
	.zero		1
	.zero		1


	//----- nvinfo : EIATTR_EXIT_INSTR_OFFSETS
	.align		4
        /*007c*/ 	.byte	0x04, 0x1c
        /*007e*/ 	.short	(.L_184 - .L_183)


	//   ....[0]....
.L_183:
        /*0080*/ 	.word	0x000014d0


	//   ....[1]....
        /*0084*/ 	.word	0x00001e60


	//----- nvinfo : EIATTR_MAX_THREADS
	.align		4
.L_184:
        /*0088*/ 	.byte	0x04, 0x05
        /*008a*/ 	.short	(.L_186 - .L_185)
.L_185:
        /*008c*/ 	.word	0x00000200
        /*0090*/ 	.word	0x00000001
        /*0094*/ 	.word	0x00000001


	//----- nvinfo : EIATTR_CRS_STACK_SIZE
	.align		4
.L_186:
        /*0098*/ 	.byte	0x04, 0x1e
        /*009a*/ 	.short	(.L_188 - .L_187)
.L_187:
        /*009c*/ 	.word	0x00000000


	//----- nvinfo : EIATTR_CBANK_PARAM_SIZE
	.align		4
.L_188:
        /*00a0*/ 	.byte	0x03, 0x19
        /*00a2*/ 	.short	0x0021


	//----- nvinfo : EIATTR_PARAM_CBANK
	.align		4
        /*00a4*/ 	.byte	0x04, 0x0a
        /*00a6*/ 	.short	(.L_190 - .L_189)
	.align		4
.L_189:
        /*00a8*/ 	.word	index@(.nv.constant0._Z12conv2d_tiledILi32ELi16ELi5EEvPKfPfiiS1_b)
        /*00ac*/ 	.short	0x0380
        /*00ae*/ 	.short	0x0021


	//----- nvinfo : EIATTR_SW_WAR
	.align		4
.L_190:
        /*00b0*/ 	.byte	0x04, 0x36
        /*00b2*/ 	.short	(.L_192 - .L_191)
.L_191:
        /*00b4*/ 	.word	0x00000008
.L_192:


//--------------------- .nv.info._Z12conv2d_tiledILi32ELi16ELi3EEvPKfPfiiS1_b --------------------------
	.section	.nv.info._Z12conv2d_tiledILi32ELi16ELi3EEvPKfPfiiS1_b,"",@"SHT_CUDA_INFO"
	.sectionflags	@""
	.align	4


	//----- nvinfo : EIATTR_CUDA_API_VERSION
	.align		4
        /*0000*/ 	.byte	0x04, 0x37
        /*0002*/ 	.short	(.L_194 - .L_193)
.L_193:
        /*0004*/ 	.word	0x00000082


	//----- nvinfo : EIATTR_KPARAM_INFO
	.align		4
.L_194:
        /*0008*/ 	.byte	0x04, 0x17
        /*000a*/ 	.short	(.L_196 - .L_195)
.L_195:
        /*000c*/ 	.word	0x00000000
        /*0010*/ 	.short	0x0005
        /*0012*/ 	.short	0x0020
        /*0014*/ 	.byte	0x00, 0xf0, 0x05, 0x00


	//----- nvinfo : EIATTR_KPARAM_INFO
	.align		4
.L_196:
        /*0018*/ 	.byte	0x04, 0x17
        /*001a*/ 	.short	(.L_198 - .L_197)
.L_197:
        /*001c*/ 	.word	0x00000000
        /*0020*/ 	.short	0x0004
        /*0022*/ 	.short	0x0018
        /*0024*/ 	.byte	0x00, 0xf5, 0x21, 0x00


	//----- nvinfo : EIATTR_KPARAM_INFO
	.align		4
.L_198:
        /*0028*/ 	.byte	0x04, 0x17
        /*002a*/ 	.short	(.L_200 - .L_199)
.L_199:
        /*002c*/ 	.word	0x00000000
        /*0030*/ 	.short	0x0003
        /*0032*/ 	.short	0x0014
        /*0034*/ 	.byte	0x00, 0xf0, 0x11, 0x00


	//----- nvinfo : EIATTR_KPARAM_INFO
	.align		4
.L_200:
        /*0038*/ 	.byte	0x04, 0x17
        /*003a*/ 	.short	(.L_202 - .L_201)
.L_201:
        /*003c*/ 	.word	0x00000000
        /*0040*/ 	.short	0x0002
        /*0042*/ 	.short	0x0010
        /*0044*/ 	.byte	0x00, 0xf0, 0x11, 0x00


	//----- nvinfo : EIATTR_KPARAM_INFO
	.align		4
.L_202:
        /*0048*/ 	.byte	0x04, 0x17
        /*004a*/ 	.short	(.L_204 - .L_203)
.L_203:
        /*004c*/ 	.word	0x00000000
        /*0050*/ 	.short	0x0001
        /*0052*/ 	.short	0x0008
        /*0054*/ 	.byte	0x00, 0xf5, 0x21, 0x00


	//----- nvinfo : EIATTR_KPARAM_INFO
	.align		4
.L_204:
        /*0058*/ 	.byte	0x04, 0x17
        /*005a*/ 	.short	(.L_206 - .L_205)
.L_205:
        /*005c*/ 	.word	0x00000000
        /*0060*/ 	.short	0x0000
        /*0062*/ 	.short	0x0000
        /*0064*/ 	.byte	0x00, 0xf5, 0x21, 0x00


	//----- nvinfo : EIATTR_SPARSE_MMA_MASK
	.align		4
.L_206:
        /*0068*/ 	.byte	0x03, 0x50
        /*006a*/ 	.short	0x0000


	//----- nvinfo : EIATTR_MAXREG_COUNT
	.align		4
        /*006c*/ 	.byte	0x03, 0x1b
        /*006e*/ 	.short	0x0040


	//----- nvinfo : EIATTR_NUM_BARRIERS
	.align		4
        /*0070*/ 	.byte	0x02, 0x4c
        /*0072*/ 	.byte	0x01
	.zero		1


	//----- nvinfo : EIATTR_MERCURY_ISA_VERSION
	.align		4
        /*0074*/ 	.byte	0x03, 0x5f
        /*0076*/ 	.short	0x0101


	//----- nvinfo : EIATTR_VRC_CTA_INIT_COUNT
	.align		4
        /*0078*/ 	.byte	0x02, 0x4a
	.zero		1
	.zero		1


	//----- nvinfo : EIATTR_EXIT_INSTR_OFFSETS
	.align		4
        /*007c*/ 	.byte	0x04, 0x1c
        /*007e*/ 	.short	(.L_208 - .L_207)


	//   ....[0]....
.L_207:
        /*0080*/ 	.word	0x000014e0


	//   ....[1]....
        /*0084*/ 	.word	0x00001930


	//----- nvinfo : EIATTR_MAX_THREADS
	.align		4
.L_208:
        /*0088*/ 	.byte	0x04, 0x05
        /*008a*/ 	.short	(.L_210 - .L_209)
.L_209:
        /*008c*/ 	.word	0x00000200
        /*0090*/ 	.word	0x00000001
        /*0094*/ 	.word	0x00000001


	//----- nvinfo : EIATTR_CRS_STACK_SIZE
	.align		4
.L_210:
        /*0098*/ 	.byte	0x04, 0x1e
        /*009a*/ 	.short	(.L_212 - .L_211)
.L_211:
        /*009c*/ 	.word	0x00000000


	//----- nvinfo : EIATTR_CBANK_PARAM_SIZE
	.align		4
.L_212:
        /*00a0*/ 	.byte	0x03, 0x19
        /*00a2*/ 	.short	0x0021


	//----- nvinfo : EIATTR_PARAM_CBANK
	.align		4
        /*00a4*/ 	.byte	0x04, 0x0a
        /*00a6*/ 	.short	(.L_214 - .L_213)
	.align		4
.L_213:
        /*00a8*/ 	.word	index@(.nv.constant0._Z12conv2d_tiledILi32ELi16ELi3EEvPKfPfiiS1_b)
        /*00ac*/ 	.short	0x0380
        /*00ae*/ 	.short	0x0021


	//----- nvinfo : EIATTR_SW_WAR
	.align		4
.L_214:
        /*00b0*/ 	.byte	0x04, 0x36
        /*00b2*/ 	.short	(.L_216 - .L_215)
.L_215:
        /*00b4*/ 	.word	0x00000008
.L_216:


//--------------------- .nv.info._Z12conv2d_naivePKfPfiiS0_i --------------------------
	.section	.nv.info._Z12conv2d_naivePKfPfiiS0_i,"",@"SHT_CUDA_INFO"
	.sectionflags	@""
	.align	4


	//----- nvinfo : EIATTR_CUDA_API_VERSION
	.align		4
        /*0000*/ 	.byte	0x04, 0x37
        /*0002*/ 	.short	(.L_218 - .L_217)
.L_217:
        /*0004*/ 	.word	0x00000082


	//----- nvinfo : EIATTR_KPARAM_INFO
	.align		4
.L_218:
        /*0008*/ 	.byte	0x04, 0x17
        /*000a*/ 	.short	(.L_220 - .L_219)
.L_219:
        /*000c*/ 	.word	0x00000000
        /*0010*/ 	.short	0x0005
        /*0012*/ 	.short	0x0020
        /*0014*/ 	.byte	0x00, 0xf0, 0x11, 0x00


	//----- nvinfo : EIATTR_KPARAM_INFO
	.align		4
.L_220:
        /*0018*/ 	.byte	0x04, 0x17
        /*001a*/ 	.short	(.L_222 - .L_221)
.L_221:
        /*001c*/ 	.word	0x00000000
        /*0020*/ 	.short	0x0004
        /*0022*/ 	.short	0x0018
        /*0024*/ 	.byte	0x00, 0xf5, 0x21, 0x00


	//----- nvinfo : EIATTR_KPARAM_INFO
	.align		4
.L_222:
        /*0028*/ 	.byte	0x04, 0x17
        /*002a*/ 	.short	(.L_224 - .L_223)
.L_223:
        /*002c*/ 	.word	0x00000000
        /*0030*/ 	.short	0x0003
        /*0032*/ 	.short	0x0014
        /*0034*/ 	.byte	0x00, 0xf0, 0x11, 0x00


	//----- nvinfo : EIATTR_KPARAM_INFO
	.align		4
.L_224:
        /*0038*/ 	.byte	0x04, 0x17
        /*003a*/ 	.short	(.L_226 - .L_225)
.L_225:
        /*003c*/ 	.word	0x00000000
        /*0040*/ 	.short	0x0002
        /*0042*/ 	.short	0x0010
        /*0044*/ 	.byte	0x00, 0xf0, 0x11, 0x00


	//----- nvinfo : EIATTR_KPARAM_INFO
	.align		4
.L_226:
        /*0048*/ 	.byte	0x04, 0x17
        /*004a*/ 	.short	(.L_228 - .L_227)
.L_227:
        /*004c*/ 	.word	0x00000000
        /*0050*/ 	.short	0x0001
        /*0052*/ 	.short	0x0008
        /*0054*/ 	.byte	0x00, 0xf5, 0x21, 0x00


	//----- nvinfo : EIATTR_KPARAM_INFO
	.align		4
.L_228:
        /*0058*/ 	.byte	0x04, 0x17
        /*005a*/ 	.short	(.L_230 - .L_229)
.L_229:
        /*005c*/ 	.word	0x00000000
        /*0060*/ 	.short	0x0000
        /*0062*/ 	.short	0x0000
        /*0064*/ 	.byte	0x00, 0xf5, 0x21, 0x00


	//----- nvinfo : EIATTR_SPARSE_MMA_MASK
	.align		4
.L_230:
        /*0068*/ 	.byte	0x03, 0x50
        /*006a*/ 	.short	0x0000


	//----- nvinfo : EIATTR_MAXREG_COUNT
	.align		4
        /*006c*/ 	.byte	0x03, 0x1b
        /*006e*/ 	.short	0x00ff


	//----- nvinfo : EIATTR_MERCURY_ISA_VERSION
	.align		4
        /*0070*/ 	.byte	0x03, 0x5f
        /*0072*/ 	.short	0x0101


	//----- nvinfo : EIATTR_VRC_CTA_INIT_COUNT
	.align		4
        /*0074*/ 	.byte	0x02, 0x4a
	.zero		1
	.zero		1


	//----- nvinfo : EIATTR_EXIT_INSTR_OFFSETS
	.align		4
        /*0078*/ 	.byte	0x04, 0x1c
        /*007a*/ 	.short	(.L_232 - .L_231)


	//   ....[0]....
.L_231:
        /*007c*/ 	.word	0x000000c0


	//   ....[1]....
        /*0080*/ 	.word	0x00000c80


	//----- nvinfo : EIATTR_CBANK_PARAM_SIZE
	.align		4
.L_232:
        /*0084*/ 	.byte	0x03, 0x19
        /*0086*/ 	.short	0x0024


	//----- nvinfo : EIATTR_PARAM_CBANK
	.align		4
        /*0088*/ 	.byte	0x04, 0x0a
        /*008a*/ 	.short	(.L_234 - .L_233)
	.align		4
.L_233:
        /*008c*/ 	.word	index@(.nv.constant0._Z12conv2d_naivePKfPfiiS0_i)
        /*0090*/ 	.short	0x0380
        /*0092*/ 	.short	0x0024


	//----- nvinfo : EIATTR_SW_WAR
	.align		4
.L_234:
        /*0094*/ 	.byte	0x04, 0x36
        /*0096*/ 	.short	(.L_236 - .L_235)
.L_235:
        /*0098*/ 	.word	0x00000008
.L_236:


//--------------------- .nv.callgraph             --------------------------
	.section	.nv.callgraph,"",@"SHT_CUDA_CALLGRAPH"
	.align	4
	.sectionentsize	8
	.align		4
        /*0000*/ 	.word	0x00000000
	.align		4
        /*0004*/ 	.word	0xffffffff
	.align		4
        /*0008*/ 	.word	0x00000000
	.align		4
        /*000c*/ 	.word	0xfffffffe
	.align		4
        /*0010*/ 	.word	0x00000000
	.align		4
        /*0014*/ 	.word	0xfffffffd
	.align		4
        /*0018*/ 	.word	0x00000000
	.align		4
        /*001c*/ 	.word	0xfffffffc


//--------------------- .nv.constant3             --------------------------
	.section	.nv.constant3,"a",@progbits
	.align	4
.nv.constant3:
	.type		cKernel,@object
	.size		cKernel,(.L_0 - cKernel)
cKernel:
	.zero		900
.L_0:


//--------------------- .text._Z12conv2d_tiledILi32ELi16ELi15EEvPKfPfiiS1_b --------------------------
	.section	.text._Z12conv2d_tiledILi32ELi16ELi15EEvPKfPfiiS1_b,"ax",@progbits
	.align	128
        .global         _Z12conv2d_tiledILi32ELi16ELi15EEvPKfPfiiS1_b
        .type           _Z12conv2d_tiledILi32ELi16ELi15EEvPKfPfiiS1_b,@function
        .size           _Z12conv2d_tiledILi32ELi16ELi15EEvPKfPfiiS1_b,(.L_x_148 - _Z12conv2d_tiledILi32ELi16ELi15EEvPKfPfiiS1_b)
        .other          _Z12conv2d_tiledILi32ELi16ELi15EEvPKfPfiiS1_b,@"STO_CUDA_ENTRY STV_DEFAULT"
_Z12conv2d_tiledILi32ELi16ELi15EEvPKfPfiiS1_b:
.text._Z12conv2d_tiledILi32ELi16ELi15EEvPKfPfiiS1_b:
[----:B------:R-:W-:Y:S01]  /*0000*/  LDC R1, c[0x0][0x37c] ;  /* 0x0000df00ff017b82 */ /* 0x000fe20000000800 */
[----:B------:R-:W0:Y:S01]  /*0010*/  S2R R9, SR_TID.Y ;  /* 0x0000000000097919 */ /* 0x000e220000002200 */
[----:B------:R-:W1:Y:S01]  /*0020*/  LDCU.64 UR6, c[0x0][0x358] ;  /* 0x00006b00ff0677ac */ /* 0x000e620008000a00 */
[----:B------:R-:W-:Y:S01]  /*0030*/  BSSY.RECONVERGENT B0, `(.L_x_0) ;  /* 0x0000144000007945 */ /* 0x000fe20003800200 */
[----:B------:R-:W2:Y:S01]  /*0040*/  S2R R3, SR_CTAID.X ;  /* 0x0000000000037919 */ /* 0x000ea20000002500 */
[----:B------:R-:W3:Y:S01]  /*0050*/  S2R R6, SR_TID.X ;  /* 0x0000000000067919 */ /* 0x000ee20000002100 */
[----:B------:R-:W4:Y:S01]  /*0060*/  S2R R10, SR_CTAID.Y ;  /* 0x00000000000a7919 */ /* 0x000f220000002600 */
[----:B0-----:R-:W-:Y:S02]  /*0070*/  ISETP.GT.U32.AND P0, PT, R9, 0x1d, PT ;  /* 0x0000001d0900780c */ /* 0x001fe40003f04070 */
[C---:B--2---:R-:W-:Y:S02]  /*0080*/  LEA R0, R3.reuse, 0xfffffff9, 0x5 ;  /* 0xfffffff903007811 */ /* 0x044fe400078e28ff */
[----:B---3--:R-:W-:-:S02]  /*0090*/  LEA R4, R3, R6, 0x5 ;  /* 0x0000000603047211 */ /* 0x008fc400078e28ff */
[----:B----4-:R-:W-:-:S07]  /*00a0*/  LEA R5, R10, R9, 0x4 ;  /* 0x000000090a057211 */ /* 0x010fce00078e20ff */
[----:B-1----:R-:W-:Y:S05]  /*00b0*/  @P0 BRA `(.L_x_1) ;  /* 0x0000001000ec0947 */ /* 0x002fea0003800000 */
[----:B------:R-:W0:Y:S01]  /*00c0*/  LDC.64 R2, c[0x0][0x390] ;  /* 0x0000e400ff027b82 */ /* 0x000e220000000a00 */
[----:B------:R-:W-:Y:S02]  /*00d0*/  SHF.L.U32 R7, R6, 0x2, RZ ;  /* 0x0000000206077819 */ /* 0x000fe400000006ff */
[----:B------:R-:W-:Y:S02]  /*00e0*/  LEA R21, R10, 0xfffffff9, 0x4 ;  /* 0xfffffff90a157811 */ /* 0x000fe400078e20ff */
[----:B------:R-:W-:Y:S02]  /*00f0*/  MOV R22, R9 ;  /* 0x0000000900167202 */ /* 0x000fe40000000f00 */
[----:B------:R-:W-:Y:S02]  /*0100*/  IADD3 R23, PT, PT, R7, 0x80, RZ ;  /* 0x0000008007177810 */ /* 0x000fe40007ffe0ff */
[----:B0-----:R-:W-:Y:S02]  /*0110*/  IADD3 R8, PT, PT, R2, -0x1, RZ ;  /* 0xffffffff02087810 */ /* 0x001fe40007ffe0ff */
[----:B------:R-:W-:-:S02]  /*0120*/  IADD3 R2, PT, PT, R0, R7, RZ ;  /* 0x0000000700027210 */ /* 0x000fc40007ffe0ff */
[----:B------:R-:W-:Y:S02]  /*0130*/  IADD3 R20, PT, PT, R3, -0x1, RZ ;  /* 0xffffffff03147810 */ /* 0x000fe40007ffe0ff */
[----:B------:R-:W-:Y:S02]  /*0140*/  VIMNMX R3, PT, PT, RZ, R2, !PT ;  /* 0x00000002ff037248 */ /* 0x000fe40007fe0100 */
[C---:B------:R-:W-:Y:S02]  /*0150*/  VIMNMX R25, PT, PT, R2.reuse, -0x1, !PT ;  /* 0xffffffff02197848 */ /* 0x040fe40007fe0100 */
[C---:B------:R-:W-:Y:S02]  /*0160*/  VIMNMX R11, PT, PT, R2.reuse, -0x2, !PT ;  /* 0xfffffffe020b7848 */ /* 0x040fe40007fe0100 */
[----:B------:R-:W-:Y:S02]  /*0170*/  VIMNMX R27, PT, PT, R2, -0x3, !PT ;  /* 0xfffffffd021b7848 */ /* 0x000fe40007fe0100 */
[----:B------:R-:W-:-:S02]  /*0180*/  VIMNMX R24, PT, PT, R3, R20, PT ;  /* 0x0000001403187248 */ /* 0x000fc40003fe0100 */
[--C-:B------:R-:W-:Y:S02]  /*0190*/  VIADDMNMX R25, R25, 0x1, R20.reuse, PT ;  /* 0x0000000119197846 */ /* 0x100fe40003800114 */
[--C-:B------:R-:W-:Y:S02]  /*01a0*/  VIADDMNMX R26, R11, 0x2, R20.reuse, PT ;  /* 0x000000020b1a7846 */ /* 0x100fe40003800114 */
[----:B------:R-:W-:-:S07]  /*01b0*/  VIADDMNMX R27, R27, 0x3, R20, PT ;  /* 0x000000031b1b7846 */ /* 0x000fce0003800114 */
.L_x_16:
[----:B------:R-:W-:Y:S01]  /*01c0*/  ISETP.GE.U32.AND P0, PT, R6, 0xb, PT ;  /* 0x0000000b0600780c */ /* 0x000fe20003f06070 */
[----:B------:R-:W-:Y:S01]  /*01d0*/  BSSY.RECONVERGENT B1, `(.L_x_2) ;  /* 0x000001b000017945 */ /* 0x000fe20003800200 */
[----:B------:R-:W-:Y:S02]  /*01e0*/  VIADDMNMX R3, R21, R22, RZ, !PT ;  /* 0x0000001615037246 */ /* 0x000fe400078001ff */
[----:B------:R-:W-:Y:S02]  /*01f0*/  MOV R17, R7 ;  /* 0x0000000700117202 */ /* 0x000fe40000000f00 */
[----:B------:R-:W-:-:S07]  /*0200*/  VIMNMX R28, PT, PT, R8, R3, PT ;  /* 0x00000003081c7248 */ /* 0x000fce0003fe0100 */
[----:B012---:R-:W-:Y:S05]  /*0210*/  @P0 BRA `(.L_x_3) ;  /* 0x0000000000580947 */ /* 0x007fea0003800000 */
[----:B------:R-:W0:Y:S01]  /*0220*/  LDC.64 R14, c[0x0][0x380] ;  /* 0x0000e000ff0e7b82 */ /* 0x000e220000000a00 */
[----:B------:R-:W1:Y:S02]  /*0230*/  LDCU UR4, c[0x0][0x394] ;  /* 0x00007280ff0477ac */ /* 0x000e640008000800 */
[C---:B-1----:R-:W-:Y:S02]  /*0240*/  IMAD R3, R28.reuse, UR4, R24 ;  /* 0x000000041c037c24 */ /* 0x042fe4000f8e0218 */
[C---:B------:R-:W-:Y:S02]  /*0250*/  IMAD R11, R28.reuse, UR4, R25 ;  /* 0x000000041c0b7c24 */ /* 0x040fe4000f8e0219 */
[C---:B------:R-:W-:Y:S02]  /*0260*/  IMAD R13, R28.reuse, UR4, R26 ;  /* 0x000000041c0d7c24 */ /* 0x040fe4000f8e021a */
[----:B------:R-:W-:Y:S02]  /*0270*/  IMAD R17, R28, UR4, R27 ;  /* 0x000000041c117c24 */ /* 0x000fe4000f8e021b */
[----:B0-----:R-:W-:-:S04]  /*0280*/  IMAD.WIDE R2, R3, 0x4, R14 ;  /* 0x0000000403027825 */ /* 0x001fc800078e020e */
[--C-:B------:R-:W-:Y:S01]  /*0290*/  IMAD.WIDE R10, R11, 0x4, R14.reuse ;  /* 0x000000040b0a7825 */ /* 0x100fe200078e020e */
[----:B------:R-:W2:Y:S03]  /*02a0*/  LDG.E.CONSTANT R18, desc[UR6][R2.64] ;  /* 0x0000000602127981 */ /* 0x000ea6000c1e9900 */
[--C-:B------:R-:W-:Y:S01]  /*02b0*/  IMAD.WIDE R12, R13, 0x4, R14.reuse ;  /* 0x000000040d0c7825 */ /* 0x100fe200078e020e */
[----:B------:R-:W2:Y:S03]  /*02c0*/  LDG.E.CONSTANT R19, desc[UR6][R10.64] ;  /* 0x000000060a137981 */ /* 0x000ea6000c1e9900 */
[----:B------:R-:W-:Y:S01]  /*02d0*/  IMAD.WIDE R14, R17, 0x4, R14 ;  /* 0x00000004110e7825 */ /* 0x000fe200078e020e */
[----:B------:R-:W3:Y:S04]  /*02e0*/  LDG.E.CONSTANT R30, desc[UR6][R12.64] ;  /* 0x000000060c1e7981 */ /* 0x000ee8000c1e9900 */
[----:B------:R-:W3:Y:S01]  /*02f0*/  LDG.E.CONSTANT R31, desc[UR6][R14.64] ;  /* 0x000000060e1f7981 */ /* 0x000ee2000c1e9900 */
[----:B------:R-:W0:Y:S01]  /*0300*/  S2UR UR5, SR_CgaCtaId ;  /* 0x00000000000579c3 */ /* 0x000e220000008800 */
[----:B------:R-:W-:Y:S01]  /*0310*/  UMOV UR4, 0x400 ;  /* 0x0000040000047882 */ /* 0x000fe20000000000 */
[----:B------:R-:W-:Y:S01]  /*0320*/  IMAD R16, R22, 0x2e, R7 ;  /* 0x0000002e16107824 */ /* 0x000fe200078e0207 */
[----:B0-----:R-:W-:-:S06]  /*0330*/  ULEA UR4, UR5, UR4, 0x18 ;  /* 0x0000000405047291 */ /* 0x001fcc000f8ec0ff */
[----:B------:R-:W-:Y:S02]  /*0340*/  LEA R16, R16, UR4, 0x2 ;  /* 0x0000000410107c11 */ /* 0x000fe4000f8e10ff */
[----:B------:R-:W-:-:S03]  /*0350*/  MOV R17, R23 ;  /* 0x0000001700117202 */ /* 0x000fc60000000f00 */
[----:B--2---:R0:W-:Y:S04]  /*0360*/  STS.64 [R16], R18 ;  /* 0x0000001210007388 */ /* 0x0041e80000000a00 */
[----:B---3--:R0:W-:Y:S02]  /*0370*/  STS.64 [R16+0x8], R30 ;  /* 0x0000081e10007388 */ /* 0x0081e40000000a00 */
.L_x_3:
[----:B------:R-:W-:Y:S05]  /*0380*/  BSYNC.RECONVERGENT B1 ;  /* 0x0000000000017941 */ /* 0x000fea0003800200 */
.L_x_2:
[----:B------:R-:W-:Y:S01]  /*0390*/  ISETP.GT.U32.AND P0, PT, R17, 0x2d, PT ;  /* 0x0000002d1100780c */ /* 0x000fe20003f04070 */
[----:B------:R-:W-:-:S12]  /*03a0*/  BSSY.RECONVERGENT B1, `(.L_x_4) ;  /* 0x0000109000017945 */ /* 0x000fd80003800200 */
[----:B------:R-:W-:Y:S05]  /*03b0*/  @P0 BRA `(.L_x_5) ;  /* 0x00000010001c0947 */ /* 0x000fea0003800000 */
[C---:B------:R-:W-:Y:S01]  /*03c0*/  IADD3 R2, PT, PT, -R17.reuse, 0x2, RZ ;  /* 0x0000000211027810 */ /* 0x040fe20007ffe1ff */
[----:B------:R-:W-:Y:S01]  /*03d0*/  BSSY.RECONVERGENT B2, `(.L_x_6) ;  /* 0x0000025000027945 */ /* 0x000fe20003800200 */
[----:B------:R-:W-:Y:S02]  /*03e0*/  ISETP.GT.U32.AND P0, PT, R17, 0x2a, PT ;  /* 0x0000002a1100780c */ /* 0x000fe40003f04070 */
[----:B------:R-:W-:Y:S02]  /*03f0*/  LOP3.LUT P1, R13, R2, 0x3, RZ, 0xc0, !PT ;  /* 0x00000003020d7812 */ /* 0x000fe4000782c0ff */
[----:B------:R-:W-:-:S11]  /*0400*/  MOV R29, R17 ;  /* 0x00000011001d7202 */ /* 0x000fd60000000f00 */
[----:B------:R-:W-:Y:S05]  /*0410*/  @!P1 BRA `(.L_x_7) ;  /* 0x0000000000809947 */ /* 0x000fea0003800000 */
[----:B0-----:R-:W0:Y:S01]  /*0420*/  LDC R16, c[0x0][0x394] ;  /* 0x0000e500ff107b82 */ /* 0x001e220000000800 */
[----:B------:R-:W-:-:S04]  /*0430*/  IADD3 R14, PT, PT, R0, R17, RZ ;  /* 0x00000011000e7210 */ /* 0x000fc80007ffe0ff */
[----:B------:R-:W-:-:S03]  /*0440*/  VIMNMX R11, PT, PT, RZ, R14, !PT ;  /* 0x0000000eff0b7248 */ /* 0x000fc60007fe0100 */
[----:B------:R-:W1:Y:S01]  /*0450*/  LDC.64 R2, c[0x0][0x380] ;  /* 0x0000e000ff027b82 */ /* 0x000e620000000a00 */
[----:B------:R-:W-:-:S05]  /*0460*/  VIMNMX R11, PT, PT, R20, R11, PT ;  /* 0x0000000b140b7248 */ /* 0x000fca0003fe0100 */
[----:B0-----:R-:W-:-:S04]  /*0470*/  IMAD R11, R28, R16, R11 ;  /* 0x000000101c0b7224 */ /* 0x001fc800078e020b */
[----:B-1----:R-:W-:-:S06]  /*0480*/  IMAD.WIDE R10, R11, 0x4, R2 ;  /* 0x000000040b0a7825 */ /* 0x002fcc00078e0202 */
[----:B------:R-:W2:Y:S01]  /*0490*/  LDG.E.CONSTANT R10, desc[UR6][R10.64] ;  /* 0x000000060a0a7981 */ /* 0x000ea2000c1e9900 */
[----:B------:R-:W0:Y:S01]  /*04a0*/  S2UR UR5, SR_CgaCtaId ;  /* 0x00000000000579c3 */ /* 0x000e220000008800 */
[----:B------:R-:W-:Y:S01]  /*04b0*/  UMOV UR4, 0x400 ;  /* 0x0000040000047882 */ /* 0x000fe20000000000 */
[----:B------:R-:W-:Y:S01]  /*04c0*/  IMAD R12, R22, 0x2e, R17 ;  /* 0x0000002e160c7824 */ /* 0x000fe200078e0211 */
[----:B------:R-:W-:Y:S02]  /*04d0*/  ISETP.NE.AND P1, PT, R13, 0x1, PT ;  /* 0x000000010d00780c */ /* 0x000fe40003f25270 */
[----:B------:R-:W-:Y:S01]  /*04e0*/  IADD3 R29, PT, PT, R17, 0x1, RZ ;  /* 0x00000001111d7810 */ /* 0x000fe20007ffe0ff */
[----:B0-----:R-:W-:-:S06]  /*04f0*/  ULEA UR4, UR5, UR4, 0x18 ;  /* 0x0000000405047291 */ /* 0x001fcc000f8ec0ff */
[----:B------:R-:W-:-:S05]  /*0500*/  LEA R15, R12, UR4, 0x2 ;  /* 0x000000040c0f7c11 */ /* 0x000fca000f8e10ff */
[----:B--2---:R1:W-:Y:S01]  /*0510*/  STS [R15], R10 ;  /* 0x0000000a0f007388 */ /* 0x0043e20000000800 */
[----:B------:R-:W-:Y:S05]  /*0520*/  @!P1 BRA `(.L_x_7) ;  /* 0x00000000003c9947 */ /* 0x000fea0003800000 */
[----:B------:R-:W-:Y:S02]  /*0530*/  ISETP.NE.AND P1, PT, R13, 0x2, PT ;  /* 0x000000020d00780c */ /* 0x000fe40003f25270 */
[----:B------:R-:W-:-:S04]  /*0540*/  VIADDMNMX R11, R14, 0x1, RZ, !PT ;  /* 0x000000010e0b7846 */ /* 0x000fc800078001ff */
[----:B------:R-:W-:-:S05]  /*0550*/  VIMNMX R11, PT, PT, R20, R11, PT ;  /* 0x0000000b140b7248 */ /* 0x000fca0003fe0100 */
[----:B------:R-:W-:Y:S02]  /*0560*/  IMAD R11, R28, R16, R11 ;  /* 0x000000101c0b7224 */ /* 0x000fe400078e020b */
[----:B------:R-:W-:Y:S02]  /*0570*/  @P1 VIADDMNMX R13, R14, 0x2, RZ, !PT ;  /* 0x000000020e0d1846 */ /* 0x000fe400078001ff */
[----:B-1----:R-:W-:Y:S02]  /*0580*/  IMAD.WIDE R10, R11, 0x4, R2 ;  /* 0x000000040b0a7825 */ /* 0x002fe400078e0202 */
[----:B------:R-:W-:-:S04]  /*0590*/  @P1 VIMNMX R13, PT, PT, R20, R13, PT ;  /* 0x0000000d140d1248 */ /* 0x000fc80003fe0100 */
[----:B------:R-:W2:Y:S01]  /*05a0*/  LDG.E.CONSTANT R10, desc[UR6][R10.64] ;  /* 0x000000060a0a7981 */ /* 0x000ea2000c1e9900 */
[----:B------:R-:W-:-:S04]  /*05b0*/  @P1 IMAD R13, R28, R16, R13 ;  /* 0x000000101c0d1224 */ /* 0x000fc800078e020d */
[----:B------:R-:W-:-:S06]  /*05c0*/  @P1 IMAD.WIDE R2, R13, 0x4, R2 ;  /* 0x000000040d021825 */ /* 0x000fcc00078e0202 */
[----:B------:R-:W3:Y:S01]  /*05d0*/  @P1 LDG.E.CONSTANT R2, desc[UR6][R2.64] ;  /* 0x0000000602021981 */ /* 0x000ee2000c1e9900 */
[C---:B------:R-:W-:Y:S02]  /*05e0*/  IADD3 R29, PT, PT, R17.reuse, 0x2, RZ ;  /* 0x00000002111d7810 */ /* 0x040fe40007ffe0ff */
[----:B------:R-:W-:Y:S01]  /*05f0*/  @P1 IADD3 R29, PT, PT, R17, 0x3, RZ ;  /* 0x00000003111d1810 */ /* 0x000fe20007ffe0ff */
[----:B--2---:R2:W-:Y:S04]  /*0600*/  STS [R15+0x4], R10 ;  /* 0x0000040a0f007388 */ /* 0x0045e80000000800 */
[----:B---3--:R2:W-:Y:S02]  /*0610*/  @P1 STS [R15+0x8], R2 ;  /* 0x000008020f001388 */ /* 0x0085e40000000800 */
.L_x_7:
[----:B------:R-:W-:Y:S05]  /*0620*/  BSYNC.RECONVERGENT B2 ;  /* 0x0000000000027941 */ /* 0x000fea0003800200 */
.L_x_6:
[----:B------:R-:W-:Y:S05]  /*0630*/  @P0 BRA `(.L_x_5) ;  /* 0x0000000c007c0947 */ /* 0x000fea0003800000 */
[----:B------:R-:W-:Y:S01]  /*0640*/  ISETP.GE.AND P0, PT, R29, 0x2e, PT ;  /* 0x0000002e1d00780c */ /* 0x000fe20003f06270 */
[----:B------:R-:W-:-:S12]  /*0650*/  BSSY.RELIABLE B2, `(.L_x_8) ;  /* 0x00000ba000027945 */ /* 0x000fd80003800100 */
[----:B------:R-:W-:Y:S05]  /*0660*/  @P0 BRA `(.L_x_9) ;  /* 0x0000000800e00947 */ /* 0x000fea0003800000 */
[----:B--2---:R-:W-:Y:S01]  /*0670*/  IADD3 R2, PT, PT, -R29, 0x2e, RZ ;  /* 0x0000002e1d027810 */ /* 0x004fe20007ffe1ff */
[----:B------:R-:W-:Y:S01]  /*0680*/  BSSY.RECONVERGENT B3, `(.L_x_10) ;  /* 0x0000073000037945 */ /* 0x000fe20003800200 */
[----:B------:R-:W-:Y:S02]  /*0690*/  PLOP3.LUT P0, PT, PT, PT, PT, 0x80, 0x8 ;  /* 0x000000000008781c */ /* 0x000fe40003f0f070 */
[----:B------:R-:W-:-:S13]  /*06a0*/  ISETP.GT.AND P1, PT, R2, 0xc, PT ;  /* 0x0000000c0200780c */ /* 0x000fda0003f24270 */
[----:B------:R-:W-:Y:S05]  /*06b0*/  @!P1 BRA `(.L_x_11) ;  /* 0x0000000400bc9947 */ /* 0x000fea0003800000 */
[----:B------:R-:W2:Y:S01]  /*06c0*/  LDC.64 R2, c[0x0][0x380] ;  /* 0x0000e000ff027b82 */ /* 0x000ea20000000a00 */
[----:B------:R-:W-:-:S13]  /*06d0*/  PLOP3.LUT P0, PT, PT, PT, PT, 0x8, 0x80 ;  /* 0x000000000080781c */ /* 0x000fda0003f0e170 */
.L_x_12:
[----:B------:R-:W3:Y:S01]  /*06e0*/  LDCU UR4, c[0x0][0x394] ;  /* 0x00007280ff0477ac */ /* 0x000ee20008000800 */
[C---:B0-----:R-:W-:Y:S02]  /*06f0*/  IADD3 R18, PT, PT, R0.reuse, R29, RZ ;  /* 0x0000001d00127210 */ /* 0x041fe40007ffe0ff */
[----:B-1----:R-:W-:Y:S02]  /*0700*/  IADD3 R10, PT, PT, R0, 0x4, R29 ;  /* 0x00000004000a7810 */ /* 0x002fe40007ffe01d */
[----:B------:R-:W-:Y:S02]  /*0710*/  VIMNMX R11, PT, PT, RZ, R18, !PT ;  /* 0x00000012ff0b7248 */ /* 0x000fe40007fe0100 */
[----:B------:R-:W-:Y:S02]  /*0720*/  VIADDMNMX R13, R18, 0x2, RZ, !PT ;  /* 0x00000002120d7846 */ /* 0x000fe400078001ff */
[----:B------:R-:W-:Y:S02]  /*0730*/  VIMNMX R11, PT, PT, R20, R11, PT ;  /* 0x0000000b140b7248 */ /* 0x000fe40003fe0100 */
[----:B------:R-:W-:-:S02]  /*0740*/  VIADDMNMX R19, R18, 0x5, RZ, !PT ;  /* 0x0000000512137846 */ /* 0x000fc400078001ff */
[----:B------:R-:W-:Y:S02]  /*0750*/  VIADDMNMX R15, R18, 0x3, RZ, !PT ;  /* 0x00000003120f7846 */ /* 0x000fe400078001ff */
[----:B------:R-:W-:Y:S01]  /*0760*/  VIMNMX R17, PT, PT, RZ, R10, !PT ;  /* 0x0000000aff117248 */ /* 0x000fe20007fe0100 */
[----:B---3--:R-:W-:-:S04]  /*0770*/  IMAD R11, R28, UR4, R11 ;  /* 0x000000041c0b7c24 */ /* 0x008fc8000f8e020b */
[----:B--2---:R-:W-:Y:S01]  /*0780*/  IMAD.WIDE R30, R11, 0x4, R2 ;  /* 0x000000040b1e7825 */ /* 0x004fe200078e0202 */
[----:B------:R-:W-:Y:S02]  /*0790*/  VIADDMNMX R11, R18, 0x1, RZ, !PT ;  /* 0x00000001120b7846 */ /* 0x000fe400078001ff */
[C---:B------:R-:W-:Y:S02]  /*07a0*/  VIMNMX R13, PT, PT, R20.reuse, R13, PT ;  /* 0x0000000d140d7248 */ /* 0x040fe40003fe0100 */
[C---:B------:R-:W-:Y:S01]  /*07b0*/  VIMNMX R11, PT, PT, R20.reuse, R11, PT ;  /* 0x0000000b140b7248 */ /* 0x040fe20003fe0100 */
[----:B------:R-:W2:Y:S01]  /*07c0*/  LDG.E.CONSTANT R30, desc[UR6][R30.64] ;  /* 0x000000061e1e7981 */ /* 0x000ea2000c1e9900 */
[----:B------:R-:W-:Y:S01]  /*07d0*/  VIMNMX R19, PT, PT, R20, R19, PT ;  /* 0x0000001314137248 */ /* 0x000fe20003fe0100 */
[----:B------:R-:W-:Y:S01]  /*07e0*/  IMAD R13, R28, UR4, R13 ;  /* 0x000000041c0d7c24 */ /* 0x000fe2000f8e020d */
[----:B------:R-:W-:Y:S01]  /*07f0*/  VIMNMX R15, PT, PT, R20, R15, PT ;  /* 0x0000000f140f7248 */ /* 0x000fe20003fe0100 */
[----:B------:R-:W-:Y:S01]  /*0800*/  IMAD R11, R28, UR4, R11 ;  /* 0x000000041c0b7c24 */ /* 0x000fe2000f8e020b */
[----:B------:R-:W-:Y:S01]  /*0810*/  VIMNMX R17, PT, PT, R20, R17, PT ;  /* 0x0000001114117248 */ /* 0x000fe20003fe0100 */
[----:B------:R-:W-:-:S02]  /*0820*/  IMAD R19, R28, UR4, R19 ;  /* 0x000000041c137c24 */ /* 0x000fc4000f8e0213 */
[----:B------:R-:W-:Y:S02]  /*0830*/  IMAD R15, R28, UR4, R15 ;  /* 0x000000041c0f7c24 */ /* 0x000fe4000f8e020f */
[----:B------:R-:W-:-:S04]  /*0840*/  IMAD.WIDE R10, R11, 0x4, R2 ;  /* 0x000000040b0a7825 */ /* 0x000fc800078e0202 */
[----:B------:R-:W-:Y:S01]  /*0850*/  IMAD R17, R28, UR4, R17 ;  /* 0x000000041c117c24 */ /* 0x000fe2000f8e0211 */
[----:B------:R0:W3:Y:S01]  /*0860*/  LDG.E.CONSTANT R31, desc[UR6][R10.64] ;  /* 0x000000060a1f7981 */ /* 0x0000e2000c1e9900 */
[----:B------:R-:W-:-:S04]  /*0870*/  IMAD.WIDE R12, R13, 0x4, R2 ;  /* 0x000000040d0c7825 */ /* 0x000fc800078e0202 */
[--C-:B------:R-:W-:Y:S01]  /*0880*/  IMAD.WIDE R36, R19, 0x4, R2.reuse ;  /* 0x0000000413247825 */ /* 0x100fe200078e0202 */
[----:B------:R-:W-:Y:S01]  /*0890*/  VIADDMNMX R19, R18, 0x6, RZ, !PT ;  /* 0x0000000612137846 */ /* 0x000fe200078001ff */
[----:B------:R1:W4:Y:S02]  /*08a0*/  LDG.E.CONSTANT R32, desc[UR6][R12.64] ;  /* 0x000000060c207981 */ /* 0x000324000c1e9900 */
[--C-:B------:R-:W-:Y:S01]  /*08b0*/  IMAD.WIDE R14, R15, 0x4, R2.reuse ;  /* 0x000000040f0e7825 */ /* 0x100fe200078e0202 */
[----:B------:R-:W-:Y:S01]  /*08c0*/  VIMNMX R19, PT, PT, R20, R19, PT ;  /* 0x0000001314137248 */ /* 0x000fe20003fe0100 */
[----:B------:R-:W5:Y:S01]  /*08d0*/  LDG.E.CONSTANT R35, desc[UR6][R36.64] ;  /* 0x0000000624237981 */ /* 0x000f62000c1e9900 */
[C---:B0-----:R-:W-:Y:S01]  /*08e0*/  VIADDMNMX R11, R18.reuse, 0x9, RZ, !PT ;  /* 0x00000009120b7846 */ /* 0x041fe200078001ff */
[----:B------:R-:W-:Y:S02]  /*08f0*/  IMAD.WIDE R16, R17, 0x4, R2 ;  /* 0x0000000411107825 */ /* 0x000fe400078e0202 */
[----:B------:R0:W5:Y:S01]  /*0900*/  LDG.E.CONSTANT R33, desc[UR6][R14.64] ;  /* 0x000000060e217981 */ /* 0x000162000c1e9900 */
[----:B-1----:R-:W-:Y:S01]  /*0910*/  VIADDMNMX R13, R18, 0xa, RZ, !PT ;  /* 0x0000000a120d7846 */ /* 0x002fe200078001ff */
[----:B------:R-:W-:-:S02]  /*0920*/  IMAD R19, R28, UR4, R19 ;  /* 0x000000041c137c24 */ /* 0x000fc4000f8e0213 */
[----:B------:R1:W5:Y:S01]  /*0930*/  LDG.E.CONSTANT R34, desc[UR6][R16.64] ;  /* 0x0000000610227981 */ /* 0x000362000c1e9900 */
[----:B------:R-:W-:Y:S02]  /*0940*/  IADD3 R38, PT, PT, R0, 0x8, R29 ;  /* 0x0000000800267810 */ /* 0x000fe40007ffe01d */
[C---:B0-----:R-:W-:Y:S02]  /*0950*/  VIMNMX R15, PT, PT, R20.reuse, R11, PT ;  /* 0x0000000b140f7248 */ /* 0x041fe40003fe0100 */
[----:B-1----:R-:W-:Y:S01]  /*0960*/  VIMNMX R17, PT, PT, R20, R13, PT ;  /* 0x0000000d14117248 */ /* 0x002fe20003fe0100 */
[----:B------:R-:W-:Y:S01]  /*0970*/  IMAD.WIDE R36, R19, 0x4, R2 ;  /* 0x0000000413247825 */ /* 0x000fe200078e0202 */
[----:B------:R-:W-:-:S03]  /*0980*/  VIADDMNMX R39, R18, 0x7, RZ, !PT ;  /* 0x0000000712277846 */ /* 0x000fc600078001ff */
[C---:B------:R-:W-:Y:S01]  /*0990*/  IMAD R15, R28.reuse, UR4, R15 ;  /* 0x000000041c0f7c24 */ /* 0x040fe2000f8e020f */
[----:B------:R-:W-:Y:S01]  /*09a0*/  VIMNMX R41, PT, PT, RZ, R38, !PT ;  /* 0x00000026ff297248 */ /* 0x000fe20007fe0100 */
[----:B------:R-:W-:Y:S01]  /*09b0*/  IMAD R19, R28, UR4, R17 ;  /* 0x000000041c137c24 */ /* 0x000fe2000f8e0211 */
[C---:B------:R-:W-:Y:S01]  /*09c0*/  VIMNMX R39, PT, PT, R20.reuse, R39, PT ;  /* 0x0000002714277248 */ /* 0x040fe20003fe0100 */
[--C-:B------:R-:W-:Y:S01]  /*09d0*/  IMAD.WIDE R16, R15, 0x4, R2.reuse ;  /* 0x000000040f107825 */ /* 0x100fe200078e0202 */
[----:B------:R-:W-:Y:S01]  /*09e0*/  VIMNMX R41, PT, PT, R20, R41, PT ;  /* 0x0000002914297248 */ /* 0x000fe20003fe0100 */
[----:B------:R0:W5:Y:S02]  /*09f0*/  LDG.E.CONSTANT R36, desc[UR6][R36.64] ;  /* 0x0000000624247981 */ /* 0x000164000c1e9900 */
[----:B------:R-:W-:Y:S01]  /*0a00*/  IMAD.WIDE R14, R19, 0x4, R2 ;  /* 0x00000004130e7825 */ /* 0x000fe200078e0202 */
[----:B------:R-:W-:Y:S01]  /*0a10*/  IADD3 R19, PT, PT, R0, 0xc, R29 ;  /* 0x0000000c00137810 */ /* 0x000fe20007ffe01d */
[----:B------:R-:W5:Y:S02]  /*0a20*/  LDG.E.CONSTANT R40, desc[UR6][R16.64] ;  /* 0x0000000610287981 */ /* 0x000f64000c1e9900 */
[C---:B------:R-:W-:Y:S01]  /*0a30*/  IMAD R11, R28.reuse, UR4, R39 ;  /* 0x000000041c0b7c24 */ /* 0x040fe2000f8e0227 */
[----:B------:R-:W-:Y:S01]  /*0a40*/  VIMNMX R43, PT, PT, RZ, R19, !PT ;  /* 0x00000013ff2b7248 */ /* 0x000fe20007fe0100 */
[----:B------:R-:W-:Y:S01]  /*0a50*/  IMAD R13, R28, UR4, R41 ;  /* 0x000000041c0d7c24 */ /* 0x000fe2000f8e0229 */
[----:B------:R-:W-:-:S02]  /*0a60*/  VIADDMNMX R19, R18, 0xb, RZ, !PT ;  /* 0x0000000b12137846 */ /* 0x000fc400078001ff */
[C---:B0-----:R-:W-:Y:S02]  /*0a70*/  VIADDMNMX R37, R18.reuse, 0xd, RZ, !PT ;  /* 0x0000000d12257846 */ /* 0x041fe400078001ff */
[C---:B------:R-:W-:Y:S02]  /*0a80*/  VIADDMNMX R45, R18.reuse, 0xe, RZ, !PT ;  /* 0x0000000e122d7846 */ /* 0x040fe400078001ff */
[----:B------:R-:W-:Y:S01]  /*0a90*/  VIADDMNMX R47, R18, 0xf, RZ, !PT ;  /* 0x0000000f122f7846 */ /* 0x000fe200078001ff */
[--C-:B------:R-:W-:Y:S01]  /*0aa0*/  IMAD.WIDE R10, R11, 0x4, R2.reuse ;  /* 0x000000040b0a7825 */ /* 0x100fe200078e0202 */
[C---:B------:R-:W-:Y:S01]  /*0ab0*/  VIMNMX R19, PT, PT, R20.reuse, R19, PT ;  /* 0x0000001314137248 */ /* 0x040fe20003fe0100 */
[----:B------:R0:W5:Y:S01]  /*0ac0*/  LDG.E.CONSTANT R41, desc[UR6][R14.64] ;  /* 0x000000060e297981 */ /* 0x000162000c1e9900 */
[C---:B------:R-:W-:Y:S01]  /*0ad0*/  VIMNMX R43, PT, PT, R20.reuse, R43, PT ;  /* 0x0000002b142b7248 */ /* 0x040fe20003fe0100 */
[----:B------:R-:W-:Y:S01]  /*0ae0*/  IMAD.WIDE R12, R13, 0x4, R2 ;  /* 0x000000040d0c7825 */ /* 0x000fe200078e0202 */
[C---:B------:R-:W-:Y:S01]  /*0af0*/  VIMNMX R37, PT, PT, R20.reuse, R37, PT ;  /* 0x0000002514257248 */ /* 0x040fe20003fe0100 */
[----:B------:R1:W5:Y:S01]  /*0b00*/  LDG.E.CONSTANT R38, desc[UR6][R10.64] ;  /* 0x000000060a267981 */ /* 0x000362000c1e9900 */
[----:B------:R-:W-:-:S02]  /*0b10*/  VIMNMX R45, PT, PT, R20, R45, PT ;  /* 0x0000002d142d7248 */ /* 0x000fc40003fe0100 */
[----:B------:R-:W-:Y:S01]  /*0b20*/  VIMNMX R47, PT, PT, R20, R47, PT ;  /* 0x0000002f142f7248 */ /* 0x000fe20003fe0100 */
[----:B------:R1:W5:Y:S01]  /*0b30*/  LDG.E.CONSTANT R39, desc[UR6][R12.64] ;  /* 0x000000060c277981 */ /* 0x000362000c1e9900 */
[C---:B0-----:R-:W-:Y:S02]  /*0b40*/  IMAD R15, R28.reuse, UR4, R37 ;  /* 0x000000041c0f7c24 */ /* 0x041fe4000f8e0225 */
[C---:B------:R-:W-:Y:S02]  /*0b50*/  IMAD R17, R28.reuse, UR4, R45 ;  /* 0x000000041c117c24 */ /* 0x040fe4000f8e022d */
[C---:B-1----:R-:W-:Y:S02]  /*0b60*/  IMAD R11, R28.reuse, UR4, R19 ;  /* 0x000000041c0b7c24 */ /* 0x042fe4000f8e0213 */
[C---:B------:R-:W-:Y:S02]  /*0b70*/  IMAD R19, R28.reuse, UR4, R47 ;  /* 0x000000041c137c24 */ /* 0x040fe4000f8e022f */
[----:B------:R-:W-:-:S02]  /*0b80*/  IMAD R13, R28, UR4, R43 ;  /* 0x000000041c0d7c24 */ /* 0x000fc4000f8e022b */
[----:B------:R-:W-:-:S04]  /*0b90*/  IMAD.WIDE R10, R11, 0x4, R2 ;  /* 0x000000040b0a7825 */ /* 0x000fc800078e0202 */
[--C-:B------:R-:W-:Y:S02]  /*0ba0*/  IMAD.WIDE R12, R13, 0x4, R2.reuse ;  /* 0x000000040d0c7825 */ /* 0x100fe400078e0202 */
[----:B------:R-:W5:Y:S02]  /*0bb0*/  LDG.E.CONSTANT R10, desc[UR6][R10.64] ;  /* 0x000000060a0a7981 */ /* 0x000f64000c1e9900 */
[--C-:B------:R-:W-:Y:S02]  /*0bc0*/  IMAD.WIDE R14, R15, 0x4, R2.reuse ;  /* 0x000000040f0e7825 */ /* 0x100fe400078e0202 */
[----:B------:R-:W5:Y:S02]  /*0bd0*/  LDG.E.CONSTANT R12, desc[UR6][R12.64] ;  /* 0x000000060c0c7981 */ /* 0x000f64000c1e9900 */
[--C-:B------:R-:W-:Y:S02]  /*0be0*/  IMAD.WIDE R16, R17, 0x4, R2.reuse ;  /* 0x0000000411107825 */ /* 0x100fe400078e0202 */
[----:B------:R-:W5:Y:S02]  /*0bf0*/  LDG.E.CONSTANT R14, desc[UR6][R14.64] ;  /* 0x000000060e0e7981 */ /* 0x000f64000c1e9900 */
[----:B------:R-:W-:-:S02]  /*0c00*/  IMAD.WIDE R18, R19, 0x4, R2 ;  /* 0x0000000413127825 */ /* 0x000fc400078e0202 */
[----:B------:R-:W5:Y:S04]  /*0c10*/  LDG.E.CONSTANT R16, desc[UR6][R16.64] ;  /* 0x0000000610107981 */ /* 0x000f68000c1e9900 */
[----:B------:R-:W5:Y:S01]  /*0c20*/  LDG.E.CONSTANT R18, desc[UR6][R18.64] ;  /* 0x0000000612127981 */ /* 0x000f62000c1e9900 */
[----:B------:R-:W0:Y:S01]  /*0c30*/  S2UR UR5, SR_CgaCtaId ;  /* 0x00000000000579c3 */ /* 0x000e220000008800 */
[----:B------:R-:W-:Y:S01]  /*0c40*/  UMOV UR4, 0x400 ;  /* 0x0000040000047882 */ /* 0x000fe20000000000 */
[----:B------:R-:W-:Y:S01]  /*0c50*/  IMAD R37, R22, 0x2e, R29 ;  /* 0x0000002e16257824 */ /* 0x000fe200078e021d */
[----:B------:R-:W-:-:S04]  /*0c60*/  IADD3 R29, PT, PT, R29, 0x10, RZ ;  /* 0x000000101d1d7810 */ /* 0x000fc80007ffe0ff */
[----:B------:R-:W-:Y:S01]  /*0c70*/  ISETP.GE.AND P1, PT, R29, 0x22, PT ;  /* 0x000000221d00780c */ /* 0x000fe20003f26270 */
[----:B0-----:R-:W-:-:S06]  /*0c80*/  ULEA UR4, UR5, UR4, 0x18 ;  /* 0x0000000405047291 */ /* 0x001fcc000f8ec0ff */
[----:B------:R-:W-:-:S05]  /*0c90*/  LEA R37, R37, UR4, 0x2 ;  /* 0x0000000425257c11 */ /* 0x000fca000f8e10ff */
[----:B--2---:R0:W-:Y:S04]  /*0ca0*/  STS [R37], R30 ;  /* 0x0000001e25007388 */ /* 0x0041e80000000800 */
[----:B---3--:R0:W-:Y:S04]  /*0cb0*/  STS [R37+0x4], R31 ;  /* 0x0000041f25007388 */ /* 0x0081e80000000800 */
[----:B----4-:R0:W-:Y:S04]  /*0cc0*/  STS [R37+0x8], R32 ;  /* 0x0000082025007388 */ /* 0x0101e80000000800 */
[----:B-----5:R0:W-:Y:S04]  /*0cd0*/  STS [R37+0x14], R35 ;  /* 0x0000142325007388 */ /* 0x0201e80000000800 */
[----:B------:R0:W-:Y:S04]  /*0ce0*/  STS [R37+0xc], R33 ;  /* 0x00000c2125007388 */ /* 0x0001e80000000800 */
        /* <DEDUP_REMOVED lines=10> */
[----:B------:R0:W-:Y:S01]  /*0d90*/  STS [R37+0x3c], R18 ;  /* 0x00003c1225007388 */ /* 0x0001e20000000800 */
[----:B------:R-:W-:Y:S05]  /*0da0*/  @!P1 BRA `(.L_x_12) ;  /* 0xfffffff8004c9947 */ /* 0x000fea000383ffff */
.L_x_11:
[----:B------:R-:W-:Y:S05]  /*0db0*/  BSYNC.RECONVERGENT B3 ;  /* 0x0000000000037941 */ /* 0x000fea0003800200 */
.L_x_10:
[----:B------:R-:W-:Y:S01]  /*0dc0*/  IADD3 R2, PT, PT, -R29, 0x2e, RZ ;  /* 0x0000002e1d027810 */ /* 0x000fe20007ffe1ff */
[----:B------:R-:W-:Y:S03]  /*0dd0*/  BSSY.RECONVERGENT B3, `(.L_x_13) ;  /* 0x000003e000037945 */ /* 0x000fe60003800200 */
[----:B------:R-:W-:-:S13]  /*0de0*/  ISETP.GT.AND P1, PT, R2, 0x4, PT ;  /* 0x000000040200780c */ /* 0x000fda0003f24270 */
[----:B------:R-:W-:Y:S05]  /*0df0*/  @!P1 BRA `(.L_x_14) ;  /* 0x0000000000ec9947 */ /* 0x000fea0003800000 */
[----:B------:R-:W2:Y:S01]  /*0e00*/  LDC.64 R2, c[0x0][0x380] ;  /* 0x0000e000ff027b82 */ /* 0x000ea20000000a00 */
[----:B------:R-:W3:Y:S01]  /*0e10*/  LDCU UR4, c[0x0][0x394] ;  /* 0x00007280ff0477ac */ /* 0x000ee20008000800 */
[C---:B------:R-:W-:Y:S02]  /*0e20*/  IADD3 R11, PT, PT, R0.reuse, 0x4, R29 ;  /* 0x00000004000b7810 */ /* 0x040fe40007ffe01d */
[----:B01----:R-:W-:Y:S02]  /*0e30*/  IADD3 R10, PT, PT, R0, R29, RZ ;  /* 0x0000001d000a7210 */ /* 0x003fe40007ffe0ff */
[----:B------:R-:W-:Y:S02]  /*0e40*/  VIMNMX R19, PT, PT, RZ, R11, !PT ;  /* 0x0000000bff137248 */ /* 0x000fe40007fe0100 */
[----:B------:R-:W-:Y:S02]  /*0e50*/  VIMNMX R11, PT, PT, RZ, R10, !PT ;  /* 0x0000000aff0b7248 */ /* 0x000fe40007fe0100 */
[----:B------:R-:W-:-:S02]  /*0e60*/  VIADDMNMX R13, R10, 0x1, RZ, !PT ;  /* 0x000000010a0d7846 */ /* 0x000fc400078001ff */
[C---:B------:R-:W-:Y:S02]  /*0e70*/  VIADDMNMX R15, R10.reuse, 0x2, RZ, !PT ;  /* 0x000000020a0f7846 */ /* 0x040fe400078001ff */
[C---:B------:R-:W-:Y:S02]  /*0e80*/  VIADDMNMX R17, R10.reuse, 0x3, RZ, !PT ;  /* 0x000000030a117846 */ /* 0x040fe400078001ff */
[C---:B------:R-:W-:Y:S02]  /*0e90*/  VIADDMNMX R31, R10.reuse, 0x5, RZ, !PT ;  /* 0x000000050a1f7846 */ /* 0x040fe400078001ff */
[C---:B------:R-:W-:Y:S02]  /*0ea0*/  VIADDMNMX R37, R10.reuse, 0x6, RZ, !PT ;  /* 0x000000060a257846 */ /* 0x040fe400078001ff */
[----:B------:R-:W-:Y:S02]  /*0eb0*/  VIADDMNMX R39, R10, 0x7, RZ, !PT ;  /* 0x000000070a277846 */ /* 0x000fe400078001ff */
[----:B------:R-:W-:-:S02]  /*0ec0*/  VIMNMX R11, PT, PT, R20, R11, PT ;  /* 0x0000000b140b7248 */ /* 0x000fc40003fe0100 */
[C---:B------:R-:W-:Y:S02]  /*0ed0*/  VIMNMX R13, PT, PT, R20.reuse, R13, PT ;  /* 0x0000000d140d7248 */ /* 0x040fe40003fe0100 */
[----:B------:R-:W-:Y:S01]  /*0ee0*/  VIMNMX R15, PT, PT, R20, R15, PT ;  /* 0x0000000f140f7248 */ /* 0x000fe20003fe0100 */
[----:B---3--:R-:W-:Y:S01]  /*0ef0*/  IMAD R11, R28, UR4, R11 ;  /* 0x000000041c0b7c24 */ /* 0x008fe2000f8e020b */
[----:B------:R-:W-:Y:S01]  /*0f00*/  VIMNMX R17, PT, PT, R20, R17, PT ;  /* 0x0000001114117248 */ /* 0x000fe20003fe0100 */
[----:B------:R-:W-:Y:S01]  /*0f10*/  IMAD R13, R28, UR4, R13 ;  /* 0x000000041c0d7c24 */ /* 0x000fe2000f8e020d */
[----:B------:R-:W-:Y:S01]  /*0f20*/  VIMNMX R33, PT, PT, R20, R19, PT ;  /* 0x0000001314217248 */ /* 0x000fe20003fe0100 */
[----:B------:R-:W-:Y:S01]  /*0f30*/  IMAD R19, R28, UR4, R15 ;  /* 0x000000041c137c24 */ /* 0x000fe2000f8e020f */
[----:B------:R-:W-:Y:S01]  /*0f40*/  VIMNMX R35, PT, PT, R20, R31, PT ;  /* 0x0000001f14237248 */ /* 0x000fe20003fe0100 */
[----:B------:R-:W-:Y:S01]  /*0f50*/  IMAD R31, R28, UR4, R17 ;  /* 0x000000041c1f7c24 */ /* 0x000fe2000f8e0211 */
[----:B------:R-:W-:Y:S01]  /*0f60*/  VIMNMX R37, PT, PT, R20, R37, PT ;  /* 0x0000002514257248 */ /* 0x000fe20003fe0100 */
[----:B------:R-:W-:Y:S01]  /*0f70*/  IMAD R33, R28, UR4, R33 ;  /* 0x000000041c217c24 */ /* 0x000fe2000f8e0221 */
[----:B------:R-:W-:Y:S01]  /*0f80*/  VIMNMX R39, PT, PT, R20, R39, PT ;  /* 0x0000002714277248 */ /* 0x000fe20003fe0100 */
[----:B------:R-:W-:-:S02]  /*0f90*/  IMAD R35, R28, UR4, R35 ;  /* 0x000000041c237c24 */ /* 0x000fc4000f8e0223 */
[C---:B------:R-:W-:Y:S02]  /*0fa0*/  IMAD R37, R28.reuse, UR4, R37 ;  /* 0x000000041c257c24 */ /* 0x040fe4000f8e0225 */
[----:B------:R-:W-:Y:S02]  /*0fb0*/  IMAD R39, R28, UR4, R39 ;  /* 0x000000041c277c24 */ /* 0x000fe4000f8e0227 */
[----:B--2---:R-:W-:-:S04]  /*0fc0*/  IMAD.WIDE R14, R11, 0x4, R2 ;  /* 0x000000040b0e7825 */ /* 0x004fc800078e0202 */
[--C-:B------:R-:W-:Y:S02]  /*0fd0*/  IMAD.WIDE R16, R13, 0x4, R2.reuse ;  /* 0x000000040d107825 */ /* 0x100fe400078e0202 */
[----:B------:R0:W2:Y:S02]  /*0fe0*/  LDG.E.CONSTANT R14, desc[UR6][R14.64] ;  /* 0x000000060e0e7981 */ /* 0x0000a4000c1e9900 */
[--C-:B------:R-:W-:Y:S02]  /*0ff0*/  IMAD.WIDE R18, R19, 0x4, R2.reuse ;  /* 0x0000000413127825 */ /* 0x100fe400078e0202 */
[----:B------:R-:W3:Y:S02]  /*1000*/  LDG.E.CONSTANT R16, desc[UR6][R16.64] ;  /* 0x0000000610107981 */ /* 0x000ee4000c1e9900 */
[--C-:B------:R-:W-:Y:S02]  /*1010*/  IMAD.WIDE R30, R31, 0x4, R2.reuse ;  /* 0x000000041f1e7825 */ /* 0x100fe400078e0202 */
[----:B------:R-:W4:Y:S02]  /*1020*/  LDG.E.CONSTANT R18, desc[UR6][R18.64] ;  /* 0x0000000612127981 */ /* 0x000f24000c1e9900 */
[----:B------:R-:W-:-:S02]  /*1030*/  IMAD.WIDE R32, R33, 0x4, R2 ;  /* 0x0000000421207825 */ /* 0x000fc400078e0202 */
        /* <DEDUP_REMOVED lines=8> */
[----:B------:R-:W1:Y:S01]  /*10c0*/  S2UR UR5, SR_CgaCtaId ;  /* 0x00000000000579c3 */ /* 0x000e620000008800 */
[----:B------:R-:W-:Y:S01]  /*10d0*/  UMOV UR4, 0x400 ;  /* 0x0000040000047882 */ /* 0x000fe20000000000 */
[----:B0-----:R-:W-:Y:S01]  /*10e0*/  IMAD R15, R22, 0x2e, R29 ;  /* 0x0000002e160f7824 */ /* 0x001fe200078e021d */
[----:B-1----:R-:W-:-:S06]  /*10f0*/  ULEA UR4, UR5, UR4, 0x18 ;  /* 0x0000000405047291 */ /* 0x002fcc000f8ec0ff */
[----:B------:R-:W-:Y:S02]  /*1100*/  LEA R15, R15, UR4, 0x2 ;  /* 0x000000040f0f7c11 */ /* 0x000fe4000f8e10ff */
[----:B------:R-:W-:Y:S02]  /*1110*/  PLOP3.LUT P0, PT, PT, PT, PT, 0x8, 0x80 ;  /* 0x000000000080781c */ /* 0x000fe40003f0e170 */
[----:B------:R-:W-:Y:S01]  /*1120*/  IADD3 R29, PT, PT, R29, 0x8, RZ ;  /* 0x000000081d1d7810 */ /* 0x000fe20007ffe0ff */
[----:B--2---:R2:W-:Y:S04]  /*1130*/  STS [R15], R14 ;  /* 0x0000000e0f007388 */ /* 0x0045e80000000800 */
[----:B---3--:R2:W-:Y:S04]  /*1140*/  STS [R15+0x4], R16 ;  /* 0x000004100f007388 */ /* 0x0085e80000000800 */
[----:B----4-:R2:W-:Y:S04]  /*1150*/  STS [R15+0x8], R18 ;  /* 0x000008120f007388 */ /* 0x0105e80000000800 */
[----:B-----5:R2:W-:Y:S04]  /*1160*/  STS [R15+0xc], R30 ;  /* 0x00000c1e0f007388 */ /* 0x0205e80000000800 */
[----:B------:R2:W-:Y:S04]  /*1170*/  STS [R15+0x10], R32 ;  /* 0x000010200f007388 */ /* 0x0005e80000000800 */
[----:B------:R2:W-:Y:S04]  /*1180*/  STS [R15+0x14], R12 ;  /* 0x0000140c0f007388 */ /* 0x0005e80000000800 */
[----:B------:R2:W-:Y:S04]  /*1190*/  STS [R15+0x18], R10 ;  /* 0x0000180a0f007388 */ /* 0x0005e80000000800 */
[----:B------:R2:W-:Y:S02]  /*11a0*/  STS [R15+0x1c], R2 ;  /* 0x00001c020f007388 */ /* 0x0005e40000000800 */
.L_x_14:
[----:B------:R-:W-:Y:S05]  /*11b0*/  BSYNC.RECONVERGENT B3 ;  /* 0x0000000000037941 */ /* 0x000fea0003800200 */
.L_x_13:
[----:B------:R-:W-:-:S13]  /*11c0*/  ISETP.NE.OR P0, PT, R29, 0x2e, P0 ;  /* 0x0000002e1d00780c */ /* 0x000fda0000705670 */
[----:B------:R-:W-:Y:S05]  /*11d0*/  @!P0 BREAK.RELIABLE B2 ;  /* 0x0000000000028942 */ /* 0x000fea0003800100 */
[----:B------:R-:W-:Y:S05]  /*11e0*/  @!P0 BRA `(.L_x_5) ;  /* 0x0000000000908947 */ /* 0x000fea0003800000 */
.L_x_9:
[----:B------:R-:W-:Y:S05]  /*11f0*/  BSYNC.RELIABLE B2 ;  /* 0x0000000000027941 */ /* 0x000fea0003800100 */
.L_x_8:
[----:B------:R-:W3:Y:S01]  /*1200*/  S2R R11, SR_CgaCtaId ;  /* 0x00000000000b7919 */ /* 0x000ee20000008800 */
[----:B--2---:R-:W2:Y:S01]  /*1210*/  LDC.64 R2, c[0x0][0x380] ;  /* 0x0000e000ff027b82 */ /* 0x004ea20000000a00 */
[----:B01----:R-:W-:-:S04]  /*1220*/  MOV R10, 0x400 ;  /* 0x00000400000a7802 */ /* 0x003fc80000000f00 */
[----:B---3--:R-:W-:-:S07]  /*1230*/  LEA R18, R11, R10, 0x18 ;  /* 0x0000000a0b127211 */ /* 0x008fce00078ec0ff */
.L_x_15:
[----:B0-----:R-:W0:Y:S01]  /*1240*/  LDCU UR4, c[0x0][0x394] ;  /* 0x00007280ff0477ac */ /* 0x001e220008000800 */
[----:B------:R-:W-:-:S04]  /*1250*/  IADD3 R10, PT, PT, R0, R29, RZ ;  /* 0x0000001d000a7210 */ /* 0x000fc80007ffe0ff */
[----:B------:R-:W-:Y:S02]  /*1260*/  VIMNMX R11, PT, PT, RZ, R10, !PT ;  /* 0x0000000aff0b7248 */ /* 0x000fe40007fe0100 */
[C---:B------:R-:W-:Y:S02]  /*1270*/  VIADDMNMX R13, R10.reuse, 0x1, RZ, !PT ;  /* 0x000000010a0d7846 */ /* 0x040fe400078001ff */
[C---:B------:R-:W-:Y:S02]  /*1280*/  VIADDMNMX R15, R10.reuse, 0x2, RZ, !PT ;  /* 0x000000020a0f7846 */ /* 0x040fe400078001ff */
[----:B------:R-:W-:Y:S02]  /*1290*/  VIADDMNMX R17, R10, 0x3, RZ, !PT ;  /* 0x000000030a117846 */ /* 0x000fe400078001ff */
[C---:B------:R-:W-:Y:S02]  /*12a0*/  VIMNMX R11, PT, PT, R20.reuse, R11, PT ;  /* 0x0000000b140b7248 */ /* 0x040fe40003fe0100 */
[----:B------:R-:W-:-:S02]  /*12b0*/  VIMNMX R13, PT, PT, R20, R13, PT ;  /* 0x0000000d140d7248 */ /* 0x000fc40003fe0100 */
[----:B------:R-:W-:Y:S01]  /*12c0*/  VIMNMX R15, PT, PT, R20, R15, PT ;  /* 0x0000000f140f7248 */ /* 0x000fe20003fe0100 */
[----:B0-----:R-:W-:Y:S01]  /*12d0*/  IMAD R11, R28, UR4, R11 ;  /* 0x000000041c0b7c24 */ /* 0x001fe2000f8e020b */
[----:B------:R-:W-:Y:S01]  /*12e0*/  VIMNMX R17, PT, PT, R20, R17, PT ;  /* 0x0000001114117248 */ /* 0x000fe20003fe0100 */
[C---:B------:R-:W-:Y:S02]  /*12f0*/  IMAD R13, R28.reuse, UR4, R13 ;  /* 0x000000041c0d7c24 */ /* 0x040fe4000f8e020d */
[C---:B------:R-:W-:Y:S02]  /*1300*/  IMAD R15, R28.reuse, UR4, R15 ;  /* 0x000000041c0f7c24 */ /* 0x040fe4000f8e020f */
[----:B------:R-:W-:Y:S02]  /*1310*/  IMAD R17, R28, UR4, R17 ;  /* 0x000000041c117c24 */ /* 0x000fe4000f8e0211 */
[----:B--2---:R-:W-:-:S04]  /*1320*/  IMAD.WIDE R10, R11, 0x4, R2 ;  /* 0x000000040b0a7825 */ /* 0x004fc800078e0202 */
[--C-:B------:R-:W-:Y:S02]  /*1330*/  IMAD.WIDE R12, R13, 0x4, R2.reuse ;  /* 0x000000040d0c7825 */ /* 0x100fe400078e0202 */
[----:B------:R-:W2:Y:S02]  /*1340*/  LDG.E.CONSTANT R10, desc[UR6][R10.64] ;  /* 0x000000060a0a7981 */ /* 0x000ea4000c1e9900 */
[--C-:B------:R-:W-:Y:S02]  /*1350*/  IMAD.WIDE R14, R15, 0x4, R2.reuse ;  /* 0x000000040f0e7825 */ /* 0x100fe400078e0202 */
[----:B------:R-:W3:Y:S02]  /*1360*/  LDG.E.CONSTANT R12, desc[UR6][R12.64] ;  /* 0x000000060c0c7981 */ /* 0x000ee4000c1e9900 */
[----:B------:R-:W-:Y:S02]  /*1370*/  IMAD.WIDE R16, R17, 0x4, R2 ;  /* 0x0000000411107825 */ /* 0x000fe400078e0202 */
[----:B------:R-:W4:Y:S04]  /*1380*/  LDG.E.CONSTANT R14, desc[UR6][R14.64] ;  /* 0x000000060e0e7981 */ /* 0x000f28000c1e9900 */
[----:B------:R-:W5:Y:S01]  /*1390*/  LDG.E.CONSTANT R16, desc[UR6][R16.64] ;  /* 0x0000000610107981 */ /* 0x000f62000c1e9900 */
[----:B------:R-:W-:-:S05]  /*13a0*/  IMAD R19, R22, 0x2e, R29 ;  /* 0x0000002e16137824 */ /* 0x000fca00078e021d */
[----:B------:R-:W-:Y:S02]  /*13b0*/  LEA R19, R19, R18, 0x2 ;  /* 0x0000001213137211 */ /* 0x000fe400078e10ff */
[----:B------:R-:W-:-:S04]  /*13c0*/  IADD3 R29, PT, PT, R29, 0x4, RZ ;  /* 0x000000041d1d7810 */ /* 0x000fc80007ffe0ff */
[----:B------:R-:W-:Y:S01]  /*13d0*/  ISETP.NE.AND P0, PT, R29, 0x2e, PT ;  /* 0x0000002e1d00780c */ /* 0x000fe20003f05270 */
[----:B--2---:R0:W-:Y:S04]  /*13e0*/  STS [R19], R10 ;  /* 0x0000000a13007388 */ /* 0x0041e80000000800 */
[----:B---3--:R0:W-:Y:S04]  /*13f0*/  STS [R19+0x4], R12 ;  /* 0x0000040c13007388 */ /* 0x0081e80000000800 */
[----:B----4-:R0:W-:Y:S04]  /*1400*/  STS [R19+0x8], R14 ;  /* 0x0000080e13007388 */ /* 0x0101e80000000800 */
[----:B-----5:R0:W-:Y:S01]  /*1410*/  STS [R19+0xc], R16 ;  /* 0x00000c1013007388 */ /* 0x0201e20000000800 */
[----:B------:R-:W-:Y:S05]  /*1420*/  @P0 BRA `(.L_x_15) ;  /* 0xfffffffc00840947 */ /* 0x000fea000383ffff */
.L_x_5:
[----:B------:R-:W-:Y:S05]  /*1430*/  BSYNC.RECONVERGENT B1 ;  /* 0x0000000000017941 */ /* 0x000fea0003800200 */
.L_x_4:
[C---:B------:R-:W-:Y:S02]  /*1440*/  ISETP.GE.U32.AND P0, PT, R22.reuse, 0xe, PT ;  /* 0x0000000e1600780c */ /* 0x040fe40003f06070 */
[----:B------:R-:W-:-:S11]  /*1450*/  IADD3 R22, PT, PT, R22, 0x10, RZ ;  /* 0x0000001016167810 */ /* 0x000fd60007ffe0ff */
[----:B------:R-:W-:Y:S05]  /*1460*/  @!P0 BRA `(.L_x_16) ;  /* 0xffffffec00548947 */ /* 0x000fea000383ffff */
.L_x_1:
[----:B------:R-:W-:Y:S05]  /*1470*/  BSYNC.RECONVERGENT B0 ;  /* 0x0000000000007941 */ /* 0x000fea0003800200 */
.L_x_0:
[----:B------:R-:W-:Y:S05]  /*1480*/  WARPSYNC.ALL ;  /* 0x0000000000007948 */ /* 0x000fea0003800000 */
[----:B------:R-:W3:Y:S01]  /*1490*/  LDCU.64 UR8, c[0x0][0x390] ;  /* 0x00007200ff0877ac */ /* 0x000ee20008000a00 */
[----:B------:R-:W-:Y:S01]  /*14a0*/  BAR.SYNC.DEFER_BLOCKING 0x0 ;  /* 0x0000000000007b1d */ /* 0x000fe20000010000 */
[----:B---3--:R-:W-:-:S04]  /*14b0*/  ISETP.GE.AND P0, PT, R5, UR8, PT ;  /* 0x0000000805007c0c */ /* 0x008fc8000bf06270 */
[----:B------:R-:W-:-:S13]  /*14c0*/  ISETP.GE.OR P0, PT, R4, UR9, P0 ;  /* 0x0000000904007c0c */ /* 0x000fda0008706670 */
[----:B------:R-:W-:Y:S05]  /*14d0*/  @P0 EXIT ;  /* 0x000000000000094d */ /* 0x000fea0003800000 */
[----:B------:R-:W3:Y:S02]  /*14e0*/  LDCU.U8 UR4, c[0x0][0x3a0] ;  /* 0x00007400ff0477ac */ /* 0x000ee40008000000 */
[----:B---3--:R-:W-:-:S04]  /*14f0*/  UPRMT UR4, UR4, 0x8880, URZ ;  /* 0x0000888004047896 */ /* 0x008fc800080000ff */
[----:B------:R-:W-:-:S09]  /*1500*/  UISETP.NE.AND UP0, UPT, UR4, URZ, UPT ;  /* 0x000000ff0400728c */ /* 0x000fd2000bf05270 */
[----:B------:R-:W-:Y:S05]  /*1510*/  BRA.U UP0, `(.L_x_17) ;  /* 0x0000002900a87547 */ /* 0x000fea000b800000 */
[----:B--2---:R-:W2:Y:S02]  /*1520*/  LDC.64 R2, c[0x0][0x398] ;  /* 0x0000e600ff027b82 */ /* 0x004ea40000000a00 */
[----:B--2---:R-:W2:Y:S04]  /*1530*/  LDG.E.CONSTANT R0, desc[UR6][R2.64] ;  /* 0x0000000602007981 */ /* 0x004ea8000c1e9900 */
[----:B------:R-:W3:Y:S04]  /*1540*/  LDG.E.CONSTANT R53, desc[UR6][R2.64+0x4] ;  /* 0x0000040602357981 */ /* 0x000ee8000c1e9900 */
[----:B0-----:R-:W4:Y:S04]  /*1550*/  LDG.E.CONSTANT R31, desc[UR6][R2.64+0x8] ;  /* 0x00000806021f7981 */ /* 0x001f28000c1e9900 */
[----:B------:R-:W5:Y:S04]  /*1560*/  LDG.E.CONSTANT R8, desc[UR6][R2.64+0xc] ;  /* 0x00000c0602087981 */ /* 0x000f68000c1e9900 */
[----:B------:R-:W5:Y:S04]  /*1570*/  LDG.E.CONSTANT R18, desc[UR6][R2.64+0x10] ;  /* 0x0000100602127981 */ /* 0x000f68000c1e9900 */
[----:B-1----:R-:W5:Y:S04]  /*1580*/  LDG.E.CONSTANT R15, desc[UR6][R2.64+0x14] ;  /* 0x00001406020f7981 */ /* 0x002f68000c1e9900 */
[----:B------:R-:W5:Y:S04]  /*1590*/  LDG.E.CONSTANT R32, desc[UR6][R2.64+0x18] ;  /* 0x0000180602207981 */ /* 0x000f68000c1e9900 */
        /* <DEDUP_REMOVED lines=24> */
[----:B------:R-:W5:Y:S01]  /*1720*/  LDG.E.CONSTANT R36, desc[UR6][R2.64+0x7c] ;  /* 0x00007c0602247981 */ /* 0x000f62000c1e9900 */
[----:B------:R-:W0:Y:S03]  /*1730*/  S2UR UR5, SR_CgaCtaId ;  /* 0x00000000000579c3 */ /* 0x000e260000008800 */
[----:B------:R-:W5:Y:S04]  /*1740*/  LDG.E.CONSTANT R38, desc[UR6][R2.64+0x80] ;  /* 0x0000800602267981 */ /* 0x000f68000c1e9900 */
[----:B------:R-:W5:Y:S04]  /*1750*/  LDG.E.CONSTANT R39, desc[UR6][R2.64+0x84] ;  /* 0x0000840602277981 */ /* 0x000f68000c1e9900 */
[----:B------:R-:W5:Y:S01]  /*1760*/  LDG.E.CONSTANT R37, desc[UR6][R2.64+0x88] ;  /* 0x0000880602257981 */ /* 0x000f62000c1e9900 */
[----:B------:R-:W-:Y:S01]  /*1770*/  UMOV UR4, 0x400 ;  /* 0x0000040000047882 */ /* 0x000fe20000000000 */
[----:B------:R-:W-:-:S02]  /*1780*/  IMAD R6, R9, 0x2e, R6 ;  /* 0x0000002e09067824 */ /* 0x000fc400078e0206 */
[----:B------:R-:W5:Y:S04]  /*1790*/  LDG.E.CONSTANT R35, desc[UR6][R2.64+0x8c] ;  /* 0x00008c0602237981 */ /* 0x000f68000c1e9900 */
[----:B------:R-:W5:Y:S04]  /*17a0*/  LDG.E.CONSTANT R9, desc[UR6][R2.64+0x90] ;  /* 0x0000900602097981 */ /* 0x000f68000c1e9900 */
[----:B------:R-:W5:Y:S01]  /*17b0*/  LDG.E.CONSTANT R25, desc[UR6][R2.64+0x94] ;  /* 0x0000940602197981 */ /* 0x000f62000c1e9900 */
[----:B0-----:R-:W-:-:S03]  /*17c0*/  ULEA UR4, UR5, UR4, 0x18 ;  /* 0x0000000405047291 */ /* 0x001fc6000f8ec0ff */
[----:B------:R-:W5:Y:S03]  /*17d0*/  LDG.E.CONSTANT R21, desc[UR6][R2.64+0x98] ;  /* 0x0000980602157981 */ /* 0x000f66000c1e9900 */
[----:B------:R-:W-:Y:S01]  /*17e0*/  LEA R6, R6, UR4, 0x2 ;  /* 0x0000000406067c11 */ /* 0x000fe2000f8e10ff */
[----:B------:R-:W5:Y:S04]  /*17f0*/  LDG.E.CONSTANT R17, desc[UR6][R2.64+0x9c] ;  /* 0x00009c0602117981 */ /* 0x000f68000c1e9900 */
[----:B------:R-:W2:Y:S04]  /*1800*/  LDS R27, [R6] ;  /* 0x00000000061b7984 */ /* 0x000ea80000000800 */
[----:B------:R-:W3:Y:S04]  /*1810*/  LDS R34, [R6+0x4] ;  /* 0x0000040006227984 */ /* 0x000ee80000000800 */
[----:B------:R-:W4:Y:S04]  /*1820*/  LDS R54, [R6+0x8] ;  /* 0x0000080006367984 */ /* 0x000f280000000800 */
[----:B------:R-:W5:Y:S04]  /*1830*/  LDS R57, [R6+0xc] ;  /* 0x00000c0006397984 */ /* 0x000f680000000800 */
[----:B------:R-:W0:Y:S04]  /*1840*/  LDS R49, [R6+0x10] ;  /* 0x0000100006317984 */ /* 0x000e280000000800 */
[----:B------:R-:W5:Y:S04]  /*1850*/  LDG.E.CONSTANT R19, desc[UR6][R2.64+0xa0] ;  /* 0x0000a00602137981 */ /* 0x000f68000c1e9900 */
[----:B------:R-:W1:Y:S04]  /*1860*/  LDS R50, [R6+0x14] ;  /* 0x0000140006327984 */ /* 0x000e680000000800 */
[----:B------:R-:W5:Y:S04]  /*1870*/  LDG.E.CONSTANT R16, desc[UR6][R2.64+0xa4] ;  /* 0x0000a40602107981 */ /* 0x000f68000c1e9900 */
[----:B------:R-:W1:Y:S04]  /*1880*/  LDS R55, [R6+0x18] ;  /* 0x0000180006377984 */ /* 0x000e680000000800 */
[----:B------:R-:W5:Y:S04]  /*1890*/  LDG.E.CONSTANT R20, desc[UR6][R2.64+0xa8] ;  /* 0x0000a80602147981 */ /* 0x000f68000c1e9900 */
[----:B------:R-:W1:Y:S04]  /*18a0*/  LDS R46, [R6+0x1c] ;  /* 0x00001c00062e7984 */ /* 0x000e680000000800 */
[----:B------:R-:W-:Y:S04]  /*18b0*/  LDS R58, [R6+0x28] ;  /* 0x00002800063a7984 */ /* 0x000fe80000000800 */
[----:B------:R-:W-:Y:S01]  /*18c0*/  LDS R56, [R6+0x2c] ;  /* 0x00002c0006387984 */ /* 0x000fe20000000800 */
[----:B--2---:R-:W-:-:S03]  /*18d0*/  FFMA R0, R0, R27, RZ ;  /* 0x0000001b00007223 */ /* 0x004fc600000000ff */
[----:B------:R-:W2:Y:S01]  /*18e0*/  LDG.E.CONSTANT R27, desc[UR6][R2.64+0xac] ;  /* 0x0000ac06021b7981 */ /* 0x000ea2000c1e9900 */
[----:B---3--:R-:W-:-:S03]  /*18f0*/  FFMA R0, R53, R34, R0 ;  /* 0x0000002235007223 */ /* 0x008fc60000000000 */
[----:B------:R-:W3:Y:S01]  /*1900*/  LDS R53, [R6+0x20] ;  /* 0x0000200006357984 */ /* 0x000ee20000000800 */
[----:B----4-:R-:W-:-:S03]  /*1910*/  FFMA R59, R31, R54, R0 ;  /* 0x000000361f3b7223 */ /* 0x010fc60000000000 */
[----:B------:R-:W4:Y:S04]  /*1920*/  LDS R31, [R6+0x24] ;  /* 0x00002400061f7984 */ /* 0x000f280000000800 */
[----:B------:R-:W2:Y:S01]  /*1930*/  LDG.E.CONSTANT R34, desc[UR6][R2.64+0xb0] ;  /* 0x0000b00602227981 */ /* 0x000ea2000c1e9900 */
[----:B-----5:R-:W-:-:S03]  /*1940*/  FFMA R57, R8, R57, R59 ;  /* 0x0000003908397223 */ /* 0x020fc6000000003b */
[----:B------:R-:W5:Y:S04]  /*1950*/  LDG.E.CONSTANT R0, desc[UR6][R2.64+0xb4] ;  /* 0x0000b40602007981 */ /* 0x000f68000c1e9900 */
[----:B------:R-:W5:Y:S01]  /*1960*/  LDG.E.CONSTANT R8, desc[UR6][R2.64+0xb8] ;  /* 0x0000b80602087981 */ /* 0x000f62000c1e9900 */
[----:B0-----:R-:W-:-:S03]  /*1970*/  FFMA R54, R18, R49, R57 ;  /* 0x0000003112367223 */ /* 0x001fc60000000039 */
[----:B------:R-:W5:Y:S01]  /*1980*/  LDG.E.CONSTANT R18, desc[UR6][R2.64+0xbc] ;  /* 0x0000bc0602127981 */ /* 0x000f62000c1e9900 */
[----:B-1----:R-:W-:-:S03]  /*1990*/  FFMA R57, R15, R50, R54 ;  /* 0x000000320f397223 */ /* 0x002fc60000000036 */
[----:B------:R-:W5:Y:S04]  /*19a0*/  LDG.E.CONSTANT R15, desc[UR6][R2.64+0xc0] ;  /* 0x0000c006020f7981 */ /* 0x000f68000c1e9900 */
[----:B------:R-:W0:Y:S01]  /*19b0*/  LDS R49, [R6+0x30] ;  /* 0x0000300006317984 */ /* 0x000e220000000800 */
[----:B------:R-:W-:-:S03]  /*19c0*/  FFMA R32, R32, R55, R57 ;  /* 0x0000003720207223 */ /* 0x000fc60000000039 */
[----:B------:R-:W1:Y:S01]  /*19d0*/  LDS R54, [R6+0x34] ;  /* 0x0000340006367984 */ /* 0x000e620000000800 */
[----:B------:R-:W-:-:S03]  /*19e0*/  FFMA R55, R13, R46, R32 ;  /* 0x0000002e0d377223 */ /* 0x000fc60000000020 */
[----:B------:R-:W5:Y:S01]  /*19f0*/  LDG.E.CONSTANT R13, desc[UR6][R2.64+0xc4] ;  /* 0x0000c406020d7981 */ /* 0x000f62000c1e9900 */
[----:B---3--:R-:W-:-:S03]  /*1a00*/  FFMA R53, R26, R53, R55 ;  /* 0x000000351a357223 */ /* 0x008fc60000000037 */
[----:B------:R-:W3:Y:S04]  /*1a10*/  LDS R46, [R6+0x38] ;  /* 0x00003800062e7984 */ /* 0x000ee80000000800 */
[----:B------:R-:W5:Y:S01]  /*1a20*/  LDG.E.CONSTANT R26, desc[UR6][R2.64+0xc8] ;  /* 0x0000c806021a7981 */ /* 0x000f62000c1e9900 */
[----:B----4-:R-:W-:-:S03]  /*1a30*/  FFMA R60, R24, R31, R53 ;  /* 0x0000001f183c7223 */ /* 0x010fc60000000035 */
[----:B------:R-:W4:Y:S04]  /*1a40*/  LDG.E.CONSTANT R24, desc[UR6][R2.64+0xcc] ;  /* 0x0000cc0602187981 */ /* 0x000f28000c1e9900 */
[----:B------:R-:W3:Y:S01]  /*1a50*/  LDS R32, [R6+0xb8] ;  /* 0x0000b80006207984 */ /* 0x000ee20000000800 */
[----:B------:R-:W-:-:S03]  /*1a60*/  FFMA R58, R7, R58, R60 ;  /* 0x0000003a073a7223 */ /* 0x000fc6000000003c */
[----:B------:R-:W4:Y:S04]  /*1a70*/  LDG.E.CONSTANT R50, desc[UR6][R2.64+0xd0] ;  /* 0x0000d00602327981 */ /* 0x000f28000c1e9900 */
[----:B------:R-:W4:Y:S04]  /*1a80*/  LDG.E.CONSTANT R7, desc[UR6][R2.64+0xd4] ;  /* 0x0000d40602077981 */ /* 0x000f28000c1e9900 */
[----:B------:R-:W3:Y:S01]  /*1a90*/  LDS R31, [R6+0xbc] ;  /* 0x0000bc00061f7984 */ /* 0x000ee20000000800 */
[----:B------:R-:W-:-:S03]  /*1aa0*/  FFMA R53, R11, R56, R58 ;  /* 0x000000380b357223 */ /* 0x000fc6000000003a */
[----:B------:R-:W4:Y:S01]  /*1ab0*/  LDG.E.CONSTANT R11, desc[UR6][R2.64+0xd8] ;  /* 0x0000d806020b7981 */ /* 0x000f22000c1e9900 */
[----:B0-----:R-:W-:-:S03]  /*1ac0*/  FFMA R56, R14, R49, R53 ;  /* 0x000000310e387223 */ /* 0x001fc60000000035 */
[----:B------:R-:W0:Y:S04]  /*1ad0*/  LDS R59, [R6+0xc0] ;  /* 0x0000c000063b7984 */ /* 0x000e280000000800 */
[----:B------:R-:W4:Y:S04]  /*1ae0*/  LDG.E.CONSTANT R14, desc[UR6][R2.64+0xdc] ;  /* 0x0000dc06020e7981 */ /* 0x000f28000c1e9900 */
[----:B------:R-:W0:Y:S01]  /*1af0*/  LDS R57, [R6+0xc4] ;  /* 0x0000c40006397984 */ /* 0x000e220000000800 */
[----:B-1----:R-:W-:-:S03]  /*1b00*/  FFMA R54, R33, R54, R56 ;  /* 0x0000003621367223 */ /* 0x002fc60000000038 */
[----:B------:R-:W1:Y:S01]  /*1b10*/  LDS R55, [R6+0xc8] ;  /* 0x0000c80006377984 */ /* 0x000e620000000800 */
[----:B---3--:R-:W-:-:S03]  /*1b20*/  FFMA R46, R29, R46, R54 ;  /* 0x0000002e1d2e7223 */ /* 0x008fc60000000036 */
[----:B------:R-:W3:Y:S04]  /*1b30*/  LDG.E.CONSTANT R33, desc[UR6][R2.64+0xe0] ;  /* 0x0000e00602217981 */ /* 0x000ee8000c1e9900 */
[----:B------:R-:W3:Y:S01]  /*1b40*/  LDG.E.CONSTANT R29, desc[UR6][R2.64+0xe4] ;  /* 0x0000e406021d7981 */ /* 0x000ee2000c1e9900 */
[----:B------:R-:W-:-:S03]  /*1b50*/  FFMA R49, R23, R32, R46 ;  /* 0x0000002017317223 */ /* 0x000fc6000000002e */
[----:B------:R-:W3:Y:S04]  /*1b60*/  LDG.E.CONSTANT R23, desc[UR6][R2.64+0xe8] ;  /* 0x0000e80602177981 */ /* 0x000ee8000c1e9900 */
[----:B------:R-:W1:Y:S04]  /*1b70*/  LDS R53, [R6+0xcc] ;  /* 0x0000cc0006357984 */ /* 0x000e680000000800 */
[----:B------:R-:W3:Y:S01]  /*1b80*/  LDG.E.CONSTANT R32, desc[UR6][R2.64+0xec] ;  /* 0x0000ec0602207981 */ /* 0x000ee2000c1e9900 */
[----:B------:R-:W-:-:S03]  /*1b90*/  FFMA R61, R30, R31, R49 ;  /* 0x0000001f1e3d7223 */ /* 0x000fc60000000031 */
[----:B------:R-:W1:Y:S04]  /*1ba0*/  LDS R54, [R6+0xd0] ;  /* 0x0000d00006367984 */ /* 0x000e680000000800 */
[----:B------:R-:W3:Y:S04]  /*1bb0*/  LDG.E.CONSTANT R31, desc[UR6][R2.64+0xf0] ;  /* 0x0000f006021f7981 */ /* 0x000ee8000c1e9900 */
[----:B------:R-:W1:Y:S01]  /*1bc0*/  LDS R49, [R6+0xd4] ;  /* 0x0000d40006317984 */ /* 0x000e620000000800 */
[----:B0-----:R-:W-:-:S03]  /*1bd0*/  FFMA R59, R28, R59, R61 ;  /* 0x0000003b1c3b7223 */ /* 0x001fc6000000003d */
[----:B------:R-:W3:Y:S01]  /*1be0*/  LDG.E.CONSTANT R30, desc[UR6][R2.64+0xf4] ;  /* 0x0000f406021e7981 */ /* 0x000ee2000c1e9900 */
[----:B------:R-:W-:-:S03]  /*1bf0*/  FFMA R57, R10, R57, R59 ;  /* 0x000000390a397223 */ /* 0x000fc6000000003b */
[----:B------:R-:W3:Y:S04]  /*1c00*/  LDG.E.CONSTANT R10, desc[UR6][R2.64+0xf8] ;  /* 0x0000f806020a7981 */ /* 0x000ee8000c1e9900 */
[----:B------:R-:W0:Y:S01]  /*1c10*/  LDS R58, [R6+0xd8] ;  /* 0x0000d800063a7984 */ /* 0x000e220000000800 */
[----:B-1----:R-:W-:-:S03]  /*1c20*/  FFMA R55, R12, R55, R57 ;  /* 0x000000370c377223 */ /* 0x002fc60000000039 */
[----:B------:R-:W1:Y:S04]  /*1c30*/  LDS R56, [R6+0xdc] ;  /* 0x0000dc0006387984 */ /* 0x000e680000000800 */
[----:B------:R-:W3:Y:S04]  /*1c40*/  LDG.E.CONSTANT R12, desc[UR6][R2.64+0xfc] ;  /* 0x0000fc06020c7981 */ /* 0x000ee8000c1e9900 */
[----:B------:R-:W1:Y:S01]  /*1c50*/  LDS R46, [R6+0xe0] ;  /* 0x0000e000062e7984 */ /* 0x000e620000000800 */
[----:B------:R-:W-:-:S03]  /*1c60*/  FFMA R22, R22, R53, R55 ;  /* 0x0000003516167223 */ /* 0x000fc60000000037 */
[----:B------:R-:W3:Y:S01]  /*1c70*/  LDG.E.CONSTANT R28, desc[UR6][R2.64+0x100] ;  /* 0x00010006021c7981 */ /* 0x000ee2000c1e9900 */
[----:B------:R-:W-:-:S03]  /*1c80*/  FFMA R51, R51, R54, R22 ;  /* 0x0000003633337223 */ /* 0x000fc60000000016 */
[----:B------:R-:W-:Y:S04]  /*1c90*/  LDS R57, [R6+0xec] ;  /* 0x0000ec0006397984 */ /* 0x000fe80000000800 */
[----:B------:R-:W3:Y:S01]  /*1ca0*/  LDG.E.CONSTANT R22, desc[UR6][R2.64+0x104] ;  /* 0x0001040602167981 */ /* 0x000ee2000c1e9900 */
[----:B------:R-:W-:-:S03]  /*1cb0*/  FFMA R60, R48, R49, R51 ;  /* 0x00000031303c7223 */ /* 0x000fc60000000033 */
[----:B------:R-:W1:Y:S04]  /*1cc0*/  LDS R54, [R6+0xe4] ;  /* 0x0000e40006367984 */ /* 0x000e680000000800 */
[----:B------:R-:W3:Y:S04]  /*1cd0*/  LDG.E.CONSTANT R49, desc[UR6][R2.64+0x108] ;  /* 0x0001080602317981 */ /* 0x000ee8000c1e9900 */
[----:B------:R-:W1:Y:S04]  /*1ce0*/  LDS R51, [R6+0xe8] ;  /* 0x0000e80006337984 */ /* 0x000e680000000800 */
[----:B------:R-:W3:Y:S01]  /*1cf0*/  LDG.E.CONSTANT R48, desc[UR6][R2.64+0x10c] ;  /* 0x00010c0602307981 */ /* 0x000ee2000c1e9900 */
[----:B0-----:R-:W-:-:S03]  /*1d00*/  FFMA R58, R47, R58, R60 ;  /* 0x0000003a2f3a7223 */ /* 0x001fc6000000003c */
[----:B------:R-:W3:Y:S01]  /*1d10*/  LDG.E.CONSTANT R47, desc[UR6][R2.64+0x110] ;  /* 0x00011006022f7981 */ /* 0x000ee2000c1e9900 */
[----:B-1----:R-:W-:-:S03]  /*1d20*/  FFMA R56, R45, R56, R58 ;  /* 0x000000382d387223 */ /* 0x002fc6000000003a */
[----:B------:R-:W0:Y:S01]  /*1d30*/  LDS R55, [R6+0xf0] ;  /* 0x0000f00006377984 */ /* 0x000e220000000800 */
[----:B------:R-:W-:-:S03]  /*1d40*/  FFMA R56, R41, R46, R56 ;  /* 0x0000002e29387223 */ /* 0x000fc60000000038 */
[----:B------:R-:W1:Y:S04]  /*1d50*/  LDS R53, [R6+0x170] ;  /* 0x0001700006357984 */ /* 0x000e680000000800 */
[----:B------:R-:W3:Y:S04]  /*1d60*/  LDG.E.CONSTANT R46, desc[UR6][R2.64+0x114] ;  /* 0x00011406022e7981 */ /* 0x000ee8000c1e9900 */
[----:B------:R-:W3:Y:S04]  /*1d70*/  LDG.E.CONSTANT R45, desc[UR6][R2.64+0x118] ;  /* 0x00011806022d7981 */ /* 0x000ee8000c1e9900 */
[----:B------:R-:W1:Y:S01]  /*1d80*/  LDS R41, [R6+0x174] ;  /* 0x0001740006297984 */ /* 0x000e620000000800 */
[----:B------:R-:W-:-:S03]  /*1d90*/  FFMA R43, R43, R54, R56 ;  /* 0x000000362b2b7223 */ /* 0x000fc60000000038 */
[----:B------:R-:W-:Y:S04]  /*1da0*/  LDS R60, [R6+0x184] ;  /* 0x00018400063c7984 */ /* 0x000fe80000000800 */
[----:B------:R-:W-:Y:S01]  /*1db0*/  LDS R56, [R6+0x17c] ;  /* 0x00017c0006387984 */ /* 0x000fe20000000800 */
[----:B------:R-:W-:-:S03]  /*1dc0*/  FFMA R59, R44, R51, R43 ;  /* 0x000000332c3b7223 */ /* 0x000fc6000000002b */
[----:B------:R-:W-:Y:S04]  /*1dd0*/  LDS R54, [R6+0x188] ;  /* 0x0001880006367984 */ /* 0x000fe80000000800 */
[----:B------:R-:W1:Y:S04]  /*1de0*/  LDS R51, [R6+0x178] ;  /* 0x0001780006337984 */ /* 0x000e680000000800 */
[----:B------:R-:W3:Y:S01]  /*1df0*/  LDG.E.CONSTANT R43, desc[UR6][R2.64+0x11c] ;  /* 0x00011c06022b7981 */ /* 0x000ee2000c1e9900 */
[----:B------:R-:W-:-:S03]  /*1e00*/  FFMA R57, R42, R57, R59 ;  /* 0x000000392a397223 */ /* 0x000fc6000000003b */
[----:B------:R-:W3:Y:S04]  /*1e10*/  LDG.E.CONSTANT R44, desc[UR6][R2.64+0x120] ;  /* 0x00012006022c7981 */ /* 0x000ee8000c1e9900 */
[----:B------:R-:W3:Y:S01]  /*1e20*/  LDG.E.CONSTANT R42, desc[UR6][R2.64+0x124] ;  /* 0x00012406022a7981 */ /* 0x000ee2000c1e9900 */
[----:B0-----:R-:W-:-:S03]  /*1e30*/  FFMA R55, R52, R55, R57 ;  /* 0x0000003734377223 */ /* 0x001fc60000000039 */
[----:B------:R-:W0:Y:S01]  /*1e40*/  LDS R52, [R6+0x180] ;  /* 0x0001800006347984 */ /* 0x000e220000000800 */
[----:B-1----:R-:W-:-:S03]  /*1e50*/  FFMA R53, R40, R53, R55 ;  /* 0x0000003528357223 */ /* 0x002fc60000000037 */
[----:B------:R-:W3:Y:S01]  /*1e60*/  LDG.E.CONSTANT R40, desc[UR6][R2.64+0x128] ;  /* 0x0001280602287981 */ /* 0x000ee2000c1e9900 */
[----:B------:R-:W-:-:S03]  /*1e70*/  FFMA R53, R36, R41, R53 ;  /* 0x0000002924357223 */ /* 0x000fc60000000035 */
[----:B------:R-:W-:Y:S04]  /*1e80*/  LDS R57, [R6+0x19c] ;  /* 0x00019c0006397984 */ /* 0x000fe80000000800 */
[----:B------:R-:W3:Y:S04]  /*1e90*/  LDG.E.CONSTANT R41, desc[UR6][R2.64+0x12c] ;  /* 0x00012c0602297981 */ /* 0x000ee8000c1e9900 */
[----:B------:R-:W1:Y:S04]  /*1ea0*/  LDS R36, [R6+0x18c] ;  /* 0x00018c0006247984 */ /* 0x000e680000000800 */
[----:B------:R-:W-:Y:S01]  /*1eb0*/  LDS R55, [R6+0x1a0] ;  /* 0x0001a00006377984 */ /* 0x000fe20000000800 */
[----:B------:R-:W-:-:S03]  /*1ec0*/  FFMA R58, R38, R51, R53 ;  /* 0x00000033263a7223 */ /* 0x000fc60000000035 */
[----:B------:R-:W3:Y:S01]  /*1ed0*/  LDG.E.CONSTANT R38, desc[UR6][R2.64+0x130] ;  /* 0x0001300602267981 */ /* 0x000ee2000c1e9900 */
[----:B------:R-:W-:-:S03]  /*1ee0*/  FFMA R51, R39, R56, R58 ;  /* 0x0000003827337223 */ /* 0x000fc6000000003a */
[----:B------:R-:W3:Y:S04]  /*1ef0*/  LDG.E.CONSTANT R39, desc[UR6][R2.64+0x134] ;  /* 0x0001340602277981 */ /* 0x000ee8000c1e9900 */
[----:B------:R-:W2:Y:S04]  /*1f00*/  LDS R58, [R6+0x190] ;  /* 0x00019000063a7984 */ /* 0x000ea80000000800 */
[----:B------:R-:W2:Y:S01]  /*1f10*/  LDS R56, [R6+0x194] ;  /* 0x0001940006387984 */ /* 0x000ea20000000800 */
[----:B0-----:R-:W-:-:S03]  /*1f20*/  FFMA R51, R37, R52, R51 ;  /* 0x0000003425337223 */ /* 0x001fc60000000033 */
[----:B------:R-:W3:Y:S04]  /*1f30*/  LDG.E.CONSTANT R37, desc[UR6][R2.64+0x138] ;  /* 0x0001380602257981 */ /* 0x000ee8000c1e9900 */
[----:B------:R-:W0:Y:S01]  /*1f40*/  LDS R52, [R6+0x198] ;  /* 0x0001980006347984 */ /* 0x000e220000000800 */
[----:B------:R-:W-:-:S03]  /*1f50*/  FFMA R60, R35, R60, R51 ;  /* 0x0000003c233c7223 */ /* 0x000fc60000000033 */
[----:B------:R-:W-:Y:S01]  /*1f60*/  LDS R53, [R6+0x1a8] ;  /* 0x0001a80006357984 */ /* 0x000fe20000000800 */
[----:B------:R-:W-:-:S03]  /*1f70*/  FFMA R54, R9, R54, R60 ;  /* 0x0000003609367223 */ /* 0x000fc6000000003c */
[----:B------:R-:W3:Y:S01]  /*1f80*/  LDG.E.CONSTANT R9, desc[UR6][R2.64+0x13c] ;  /* 0x00013c0602097981 */ /* 0x000ee2000c1e9900 */
[----:B-1----:R-:W-:-:S03]  /*1f90*/  FFMA R60, R25, R36, R54 ;  /* 0x00000024193c7223 */ /* 0x002fc60000000036 */
[----:B------:R-:W3:Y:S04]  /*1fa0*/  LDG.E.CONSTANT R36, desc[UR6][R2.64+0x140] ;  /* 0x0001400602247981 */ /* 0x000ee8000c1e9900 */
[----:B------:R-:W1:Y:S04]  /*1fb0*/  LDS R54, [R6+0x1a4] ;  /* 0x0001a40006367984 */ /* 0x000e680000000800 */
[----:B------:R-:W3:Y:S04]  /*1fc0*/  LDG.E.CONSTANT R25, desc[UR6][R2.64+0x144] ;  /* 0x0001440602197981 */ /* 0x000ee8000c1e9900 */
[----:B------:R-:W5:Y:S01]  /*1fd0*/  LDS R51, [R6+0x228] ;  /* 0x0002280006337984 */ /* 0x000f620000000800 */
[----:B--2---:R-:W-:-:S03]  /*1fe0*/  FFMA R58, R21, R58, R60 ;  /* 0x0000003a153a7223 */ /* 0x004fc6000000003c */
[----:B------:R-:W2:Y:S01]  /*1ff0*/  LDS R35, [R6+0x22c] ;  /* 0x00022c0006237984 */ /* 0x000ea20000000800 */
[----:B------:R-:W-:-:S03]  /*2000*/  FFMA R56, R17, R56, R58 ;  /* 0x0000003811387223 */ /* 0x000fc6000000003a */
[----:B------:R-:W2:Y:S04]  /*2010*/  LDS R21, [R6+0x230] ;  /* 0x0002300006157984 */ /* 0x000ea80000000800 */
[----:B------:R-:W3:Y:S01]  /*2020*/  LDG.E.CONSTANT R17, desc[UR6][R2.64+0x148] ;  /* 0x0001480602117981 */ /* 0x000ee2000c1e9900 */
[----:B0-----:R-:W-:-:S03]  /*2030*/  FFMA R59, R19, R52, R56 ;  /* 0x00000034133b7223 */ /* 0x001fc60000000038 */
[----:B------:R-:W-:Y:S04]  /*2040*/  LDS R60, [R6+0x3b0] ;  /* 0x0003b000063c7984 */ /* 0x000fe80000000800 */
[----:B------:R-:W3:Y:S01]  /*2050*/  LDG.E.CONSTANT R19, desc[UR6][R2.64+0x14c] ;  /* 0x00014c0602137981 */ /* 0x000ee2000c1e9900 */
[----:B------:R-:W-:-:S03]  /*2060*/  FFMA R57, R16, R57, R59 ;  /* 0x0000003910397223 */ /* 0x000fc6000000003b */
[----:B------:R-:W0:Y:S01]  /*2070*/  LDS R16, [R6+0x234] ;  /* 0x0002340006107984 */ /* 0x000e220000000800 */
[----:B------:R-:W-:-:S03]  /*2080*/  FFMA R56, R20, R55, R57 ;  /* 0x0000003714387223 */ /* 0x000fc60000000039 */
[----:B------:R-:W4:Y:S04]  /*2090*/  LDS R52, [R6+0x238] ;  /* 0x0002380006347984 */ /* 0x000f280000000800 */
[----:B------:R-:W3:Y:S01]  /*20a0*/  LDG.E.CONSTANT R20, desc[UR6][R2.64+0x150] ;  /* 0x0001500602147981 */ /* 0x000ee2000c1e9900 */
[----:B-1----:R-:W-:-:S03]  /*20b0*/  FFMA R57, R27, R54, R56 ;  /* 0x000000361b397223 */ /* 0x002fc60000000038 */
[----:B------:R-:W1:Y:S01]  /*20c0*/  LDS R55, [R6+0x23c] ;  /* 0x00023c0006377984 */ /* 0x000e620000000800 */
[----:B------:R-:W-:-:S03]  /*20d0*/  FFMA R57, R34, R53, R57 ;  /* 0x0000003522397223 */ /* 0x000fc60000000039 */
[----:B------:R-:W3:Y:S01]  /*20e0*/  LDG.E.CONSTANT R27, desc[UR6][R2.64+0x154] ;  /* 0x00015406021b7981 */ /* 0x000ee2000c1e9900 */
[----:B-----5:R-:W-:-:S03]  /*20f0*/  FFMA R57, R0, R51, R57 ;  /* 0x0000003300397223 */ /* 0x020fc60000000039 */
[----:B------:R-:W5:Y:S04]  /*2100*/  LDS R53, [R6+0x240] ;  /* 0x0002400006357984 */ /* 0x000f680000000800 */
[----:B------:R-:W3:Y:S01]  /*2110*/  LDG.E.CONSTANT R34, desc[UR6][R2.64+0x158] ;  /* 0x0001580602227981 */ /* 0x000ee2000c1e9900 */
[----:B--2---:R-:W-:-:S03]  /*2120*/  FFMA R57, R8, R35, R57 ;  /* 0x0000002308397223 */ /* 0x004fc60000000039 */
[----:B------:R-:W2:Y:S04]  /*2130*/  LDS R51, [R6+0x244] ;  /* 0x0002440006337984 */ /* 0x000ea80000000800 */
[----:B------:R-:W3:Y:S04]  /*2140*/  LDG.E.CONSTANT R0, desc[UR6][R2.64+0x15c] ;  /* 0x00015c0602007981 */ /* 0x000ee8000c1e9900 */
[----:B------:R-:W2:Y:S01]  /*2150*/  LDS R8, [R6+0x248] ;  /* 0x0002480006087984 */ /* 0x000ea20000000800 */
[----:B------:R-:W-:-:S03]  /*2160*/  FFMA R54, R18, R21, R57 ;  /* 0x0000001512367223 */ /* 0x000fc60000000039 */
[----:B------:R-:W3:Y:S04]  /*2170*/  LDG.E.CONSTANT R35, desc[UR6][R2.64+0x160] ;  /* 0x0001600602237981 */ /* 0x000ee8000c1e9900 */
[----:B------:R-:W3:Y:S01]  /*2180*/  LDG.E.CONSTANT R21, desc[UR6][R2.64+0x164] ;  /* 0x0001640602157981 */ /* 0x000ee2000c1e9900 */
[----:B0-----:R-:W-:-:S03]  /*2190*/  FFMA R54, R15, R16, R54 ;  /* 0x000000100f367223 */ /* 0x001fc60000000036 */
[----:B------:R-:W0:Y:S04]  /*21a0*/  LDS R18, [R6+0x24c] ;  /* 0x00024c0006127984 */ /* 0x000e280000000800 */
[----:B------:R-:W3:Y:S04]  /*21b0*/  LDG.E.CONSTANT R16, desc[UR6][R2.64+0x168] ;  /* 0x0001680602107981 */ /* 0x000ee8000c1e9900 */
[----:B------:R-:W0:Y:S01]  /*21c0*/  LDS R15, [R6+0x250] ;  /* 0x00025000060f7984 */ /* 0x000e220000000800 */
[----:B----4-:R-:W-:-:S03]  /*21d0*/  FFMA R57, R13, R52, R54 ;  /* 0x000000340d397223 */ /* 0x010fc60000000036 */
[----:B------:R-:W4:Y:S01]  /*21e0*/  LDG.E.CONSTANT R13, desc[UR6][R2.64+0x16c] ;  /* 0x00016c06020d7981 */ /* 0x000f22000c1e9900 */
[----:B-1----:R-:W-:-:S03]  /*21f0*/  FFMA R55, R26, R55, R57 ;  /* 0x000000371a377223 */ /* 0x002fc60000000039 */
[----:B------:R-:W3:Y:S01]  /*2200*/  LDS R56, [R6+0x254] ;  /* 0x0002540006387984 */ /* 0x000ee20000000800 */
[----:B-----5:R-:W-:-:S03]  /*2210*/  FFMA R53, R24, R53, R55 ;  /* 0x0000003518357223 */ /* 0x020fc60000000037 */
[----:B------:R-:W5:Y:S04]  /*2220*/  LDG.E.CONSTANT R26, desc[UR6][R2.64+0x170] ;  /* 0x00017006021a7981 */ /* 0x000f68000c1e9900 */
[----:B------:R-:W1:Y:S01]  /*2230*/  LDS R54, [R6+0x258] ;  /* 0x0002580006367984 */ /* 0x000e620000000800 */
[----:B--2---:R-:W-:-:S03]  /*2240*/  FFMA R50, R50, R51, R53 ;  /* 0x0000003332327223 */ /* 0x004fc60000000035 */
[----:B------:R-:W2:Y:S01]  /*2250*/  LDS R52, [R6+0x25c] ;  /* 0x00025c0006347984 */ /* 0x000ea20000000800 */
[----:B------:R-:W-:-:S03]  /*2260*/  FFMA R58, R7, R8, R50 ;  /* 0x00000008073a7223 */ /* 0x000fc60000000032 */
[----:B------:R-:W5:Y:S04]  /*2270*/  LDG.E.CONSTANT R24, desc[UR6][R2.64+0x174] ;  /* 0x0001740602187981 */ /* 0x000f68000c1e9900 */
[----:B------:R-:W2:Y:S04]  /*2280*/  LDS R57, [R6+0x260] ;  /* 0x0002600006397984 */ /* 0x000ea80000000800 */
[----:B------:R-:W5:Y:S04]  /*2290*/  LDG.E.CONSTANT R8, desc[UR6][R2.64+0x178] ;  /* 0x0001780602087981 */ /* 0x000f68000c1e9900 */
[----:B------:R-:W2:Y:S01]  /*22a0*/  LDS R50, [R6+0x2e0] ;  /* 0x0002e00006327984 */ /* 0x000ea20000000800 */
[----:B0-----:R-:W-:-:S03]  /*22b0*/  FFMA R51, R11, R18, R58 ;  /* 0x000000120b337223 */ /* 0x001fc6000000003a */
[----:B------:R-:W5:Y:S04]  /*22c0*/  LDG.E.CONSTANT R7, desc[UR6][R2.64+0x17c] ;  /* 0x00017c0602077981 */ /* 0x000f68000c1e9900 */
[----:B------:R-:W5:Y:S01]  /*22d0*/  LDG.E.CONSTANT R11, desc[UR6][R2.64+0x180] ;  /* 0x00018006020b7981 */ /* 0x000f62000c1e9900 */
[----:B------:R-:W-:-:S03]  /*22e0*/  FFMA R58, R14, R15, R51 ;  /* 0x0000000f0e3a7223 */ /* 0x000fc60000000033 */
[----:B------:R-:W0:Y:S04]  /*22f0*/  LDS R55, [R6+0x2e4] ;  /* 0x0002e40006377984 */ /* 0x000e280000000800 */
[----:B------:R-:W5:Y:S04]  /*2300*/  LDG.E.CONSTANT R18, desc[UR6][R2.64+0x184] ;  /* 0x0001840602127981 */ /* 0x000f68000c1e9900 */
[----:B------:R-:W0:Y:S04]  /*2310*/  LDS R15, [R6+0x2e8] ;  /* 0x0002e800060f7984 */ /* 0x000e280000000800 */
[----:B------:R-:W5:Y:S01]  /*2320*/  LDG.E.CONSTANT R14, desc[UR6][R2.64+0x188] ;  /* 0x00018806020e7981 */ /* 0x000f62000c1e9900 */
[----:B---3--:R-:W-:-:S03]  /*2330*/  FFMA R56, R33, R56, R58 ;  /* 0x0000003821387223 */ /* 0x008fc6000000003a */
[----:B------:R-:W3:Y:S01]  /*2340*/  LDS R53, [R6+0x2ec] ;  /* 0x0002ec0006357984 */ /* 0x000ee20000000800 */
[----:B-1----:R-:W-:-:S03]  /*2350*/  FFMA R54, R29, R54, R56 ;  /* 0x000000361d367223 */ /* 0x002fc60000000038 */
[----:B------:R-:W5:Y:S01]  /*2360*/  LDG.E.CONSTANT R33, desc[UR6][R2.64+0x18c] ;  /* 0x00018c0602217981 */ /* 0x000f62000c1e9900 */
[----:B--2---:R-:W-:-:S03]  /*2370*/  FFMA R59, R23, R52, R54 ;  /* 0x00000034173b7223 */ /* 0x004fc60000000036 */
[----:B------:R-:W1:Y:S04]  /*2380*/  LDS R51, [R6+0x2f0] ;  /* 0x0002f00006337984 */ /* 0x000e680000000800 */
[----:B------:R-:W2:Y:S01]  /*2390*/  LDG.E.CONSTANT R29, desc[UR6][R2.64+0x190] ;  /* 0x00019006021d7981 */ /* 0x000ea2000c1e9900 */
[----:B------:R-:W-:-:S03]  /*23a0*/  FFMA R32, R32, R57, R59 ;  /* 0x0000003920207223 */ /* 0x000fc6000000003b */
[----:B------:R-:W2:Y:S01]  /*23b0*/  LDG.E.CONSTANT R23, desc[UR6][R2.64+0x194] ;  /* 0x0001940602177981 */ /* 0x000ea2000c1e9900 */
[----:B------:R-:W-:-:S03]  /*23c0*/  FFMA R59, R31, R50, R32 ;  /* 0x000000321f3b7223 */ /* 0x000fc60000000020 */
[----:B------:R-:W1:Y:S04]  /*23d0*/  LDS R57, [R6+0x2f4] ;  /* 0x0002f40006397984 */ /* 0x000e680000000800 */
[----:B------:R-:W2:Y:S04]  /*23e0*/  LDG.E.CONSTANT R32, desc[UR6][R2.64+0x198] ;  /* 0x0001980602207981 */ /* 0x000ea8000c1e9900 */
[----:B------:R-:W1:Y:S01]  /*23f0*/  LDS R50, [R6+0x2f8] ;  /* 0x0002f80006327984 */ /* 0x000e620000000800 */
[----:B0-----:R-:W-:-:S03]  /*2400*/  FFMA R59, R30, R55, R59 ;  /* 0x000000371e3b7223 */ /* 0x001fc6000000003b */
[----:B------:R-:W2:Y:S01]  /*2410*/  LDG.E.CONSTANT R31, desc[UR6][R2.64+0x19c] ;  /* 0x00019c06021f7981 */ /* 0x000ea2000c1e9900 */
[----:B------:R-:W-:-:S03]  /*2420*/  FFMA R59, R10, R15, R59 ;  /* 0x0000000f0a3b7223 */ /* 0x000fc6000000003b */
[----:B------:R-:W2:Y:S04]  /*2430*/  LDG.E.CONSTANT R30, desc[UR6][R2.64+0x1a0] ;  /* 0x0001a006021e7981 */ /* 0x000ea8000c1e9900 */
[----:B------:R-:W0:Y:S04]  /*2440*/  LDS R55, [R6+0x2fc] ;  /* 0x0002fc0006377984 */ /* 0x000e280000000800 */
[----:B------:R-:W2:Y:S04]  /*2450*/  LDG.E.CONSTANT R15, desc[UR6][R2.64+0x1a4] ;  /* 0x0001a406020f7981 */ /* 0x000ea8000c1e9900 */
[----:B------:R-:W0:Y:S04]  /*2460*/  LDS R52, [R6+0x300] ;  /* 0x0003000006347984 */ /* 0x000e280000000800 */
[----:B------:R-:W2:Y:S01]  /*2470*/  LDG.E.CONSTANT R10, desc[UR6][R2.64+0x1a8] ;  /* 0x0001a806020a7981 */ /* 0x000ea2000c1e9900 */
[----:B---3--:R-:W-:-:S03]  /*2480*/  FFMA R59, R12, R53, R59 ;  /* 0x000000350c3b7223 */ /* 0x008fc6000000003b */
[----:B------:R-:W3:Y:S04]  /*2490*/  LDG.E.CONSTANT R12, desc[UR6][R2.64+0x1ac] ;  /* 0x0001ac06020c7981 */ /* 0x000ee8000c1e9900 */
[----:B------:R-:W0:Y:S01]  /*24a0*/  LDS R53, [R6+0x304] ;  /* 0x0003040006357984 */ /* 0x000e220000000800 */
[----:B-1----:R-:W-:-:S03]  /*24b0*/  FFMA R51, R28, R51, R59 ;  /* 0x000000331c337223 */ /* 0x002fc6000000003b */
[----:B------:R-:W1:Y:S04]  /*24c0*/  LDS R54, [R6+0x308] ;  /* 0x0003080006367984 */ /* 0x000e680000000800 */
[----:B------:R-:W3:Y:S01]  /*24d0*/  LDG.E.CONSTANT R28, desc[UR6][R2.64+0x1b0] ;  /* 0x0001b006021c7981 */ /* 0x000ee2000c1e9900 */
[----:B------:R-:W-:-:S03]  /*24e0*/  FFMA R56, R22, R57, R51 ;  /* 0x0000003916387223 */ /* 0x000fc60000000033 */
[----:B------:R-:W3:Y:S01]  /*24f0*/  LDG.E.CONSTANT R22, desc[UR6][R2.64+0x1b4] ;  /* 0x0001b40602167981 */ /* 0x000ee2000c1e9900 */
[----:B------:R-:W-:-:S03]  /*2500*/  FFMA R51, R49, R50, R56 ;  /* 0x0000003231337223 */ /* 0x000fc60000000038 */
[----:B------:R-:W3:Y:S04]  /*2510*/  LDG.E.CONSTANT R49, desc[UR6][R2.64+0x1b8] ;  /* 0x0001b80602317981 */ /* 0x000ee8000c1e9900 */
[----:B------:R-:W1:Y:S01]  /*2520*/  LDS R56, [R6+0x30c] ;  /* 0x00030c0006387984 */ /* 0x000e620000000800 */
[----:B0-----:R-:W-:-:S03]  /*2530*/  FFMA R50, R48, R55, R51 ;  /* 0x0000003730327223 */ /* 0x001fc60000000033 */
[----:B------:R-:W3:Y:S04]  /*2540*/  LDG.E.CONSTANT R48, desc[UR6][R2.64+0x1bc] ;  /* 0x0001bc0602307981 */ /* 0x000ee8000c1e9900 */
[----:B------:R-:W0:Y:S01]  /*2550*/  LDS R55, [R6+0x310] ;  /* 0x0003100006377984 */ /* 0x000e220000000800 */
[----:B------:R-:W-:-:S03]  /*2560*/  FFMA R51, R47, R52, R50 ;  /* 0x000000342f337223 */ /* 0x000fc60000000032 */
[----:B------:R-:W3:Y:S04]  /*2570*/  LDG.E.CONSTANT R47, desc[UR6][R2.64+0x1c0] ;  /* 0x0001c006022f7981 */ /* 0x000ee8000c1e9900 */
[----:B------:R-:W0:Y:S04]  /*2580*/  LDS R57, [R6+0x314] ;  /* 0x0003140006397984 */ /* 0x000e280000000800 */
[----:B------:R-:W3:Y:S01]  /*2590*/  LDG.E.CONSTANT R50, desc[UR6][R2.64+0x1c4] ;  /* 0x0001c40602327981 */ /* 0x000ee2000c1e9900 */
[----:B------:R-:W-:-:S03]  /*25a0*/  FFMA R52, R46, R53, R51 ;  /* 0x000000352e347223 */ /* 0x000fc60000000033 */
[----:B------:R-:W3:Y:S01]  /*25b0*/  LDG.E.CONSTANT R46, desc[UR6][R2.64+0x1c8] ;  /* 0x0001c806022e7981 */ /* 0x000ee2000c1e9900 */
[----:B-1----:R-:W-:-:S03]  /*25c0*/  FFMA R54, R45, R54, R52 ;  /* 0x000000362d367223 */ /* 0x002fc60000000034 */
[----:B------:R-:W1:Y:S04]  /*25d0*/  LDS R59, [R6+0x318] ;  /* 0x00031800063b7984 */ /* 0x000e680000000800 */
[----:B------:R-:W3:Y:S04]  /*25e0*/  LDG.E.CONSTANT R51, desc[UR6][R2.64+0x1cc] ;  /* 0x0001cc0602337981 */ /* 0x000ee8000c1e9900 */
[----:B------:R-:W1:Y:S04]  /*25f0*/  LDS R52, [R6+0x398] ;  /* 0x0003980006347984 */ /* 0x000e680000000800 */
[----:B------:R-:W3:Y:S01]  /*2600*/  LDG.E.CONSTANT R45, desc[UR6][R2.64+0x1d0] ;  /* 0x0001d006022d7981 */ /* 0x000ee2000c1e9900 */
[----:B------:R-:W-:-:S03]  /*2610*/  FFMA R43, R43, R56, R54 ;  /* 0x000000382b2b7223 */ /* 0x000fc60000000036 */
[----:B------:R-:W1:Y:S01]  /*2620*/  LDS R53, [R6+0x39c] ;  /* 0x00039c0006357984 */ /* 0x000e620000000800 */
[----:B0-----:R-:W-:-:S03]  /*2630*/  FFMA R55, R44, R55, R43 ;  /* 0x000000372c377223 */ /* 0x001fc6000000002b */
[----:B------:R-:W0:Y:S04]  /*2640*/  LDS R56, [R6+0x3a0] ;  /* 0x0003a00006387984 */ /* 0x000e280000000800 */
[----:B------:R-:W3:Y:S01]  /*2650*/  LDG.E.CONSTANT R43, desc[UR6][R2.64+0x1d4] ;  /* 0x0001d406022b7981 */ /* 0x000ee2000c1e9900 */
[----:B------:R-:W-:-:S03]  /*2660*/  FFMA R55, R42, R57, R55 ;  /* 0x000000392a377223 */ /* 0x000fc60000000037 */
[----:B------:R-:W0:Y:S04]  /*2670*/  LDS R54, [R6+0x3a4] ;  /* 0x0003a40006367984 */ /* 0x000e280000000800 */
[----:B------:R-:W3:Y:S04]  /*2680*/  LDG.E.CONSTANT R42, desc[UR6][R2.64+0x1d8] ;  /* 0x0001d806022a7981 */ /* 0x000ee8000c1e9900 */
[----:B------:R-:W3:Y:S01]  /*2690*/  LDG.E.CONSTANT R44, desc[UR6][R2.64+0x1dc] ;  /* 0x0001dc06022c7981 */ /* 0x000ee2000c1e9900 */
[----:B-1----:R-:W-:-:S03]  /*26a0*/  FFMA R40, R40, R59, R55 ;  /* 0x0000003b28287223 */ /* 0x002fc60000000037 */
[----:B------:R-:W1:Y:S04]  /*26b0*/  LDS R58, [R6+0x3a8] ;  /* 0x0003a800063a7984 */ /* 0x000e680000000800 */
[----:B------:R-:W1:Y:S01]  /*26c0*/  LDS R55, [R6+0x3ac] ;  /* 0x0003ac0006377984 */ /* 0x000e620000000800 */
[----:B------:R-:W-:-:S03]  /*26d0*/  FFMA R57, R41, R52, R40 ;  /* 0x0000003429397223 */ /* 0x000fc60000000028 */
[----:B------:R-:W3:Y:S04]  /*26e0*/  LDG.E.CONSTANT R41, desc[UR6][R2.64+0x1e0] ;  /* 0x0001e00602297981 */ /* 0x000ee8000c1e9900 */
[----:B------:R-:W3:Y:S01]  /*26f0*/  LDG.E.CONSTANT R40, desc[UR6][R2.64+0x1e4] ;  /* 0x0001e40602287981 */ /* 0x000ee2000c1e9900 */
[----:B------:R-:W-:-:S03]  /*2700*/  FFMA R38, R38, R53, R57 ;  /* 0x0000003526267223 */ /* 0x000fc60000000039 */
[----:B------:R-:W-:Y:S01]  /*2710*/  LDS R53, [R6+0x3c8] ;  /* 0x0003c80006357984 */ /* 0x000fe20000000800 */
[----:B0-----:R-:W-:-:S03]  /*2720*/  FFMA R52, R39, R56, R38 ;  /* 0x0000003827347223 */ /* 0x001fc60000000026 */
[----:B------:R-:W-:Y:S04]  /*2730*/  LDS R57, [R6+0x450] ;  /* 0x0004500006397984 */ /* 0x000fe80000000800 */
[----:B------:R-:W3:Y:S04]  /*2740*/  LDG.E.CONSTANT R38, desc[UR6][R2.64+0x1e8] ;  /* 0x0001e80602267981 */ /* 0x000ee8000c1e9900 */
[----:B------:R-:W0:Y:S01]  /*2750*/  LDS R56, [R6+0x3b4] ;  /* 0x0003b40006387984 */ /* 0x000e220000000800 */
[----:B------:R-:W-:-:S03]  /*2760*/  FFMA R54, R37, R54, R52 ;  /* 0x0000003625367223 */ /* 0x000fc60000000034 */
[----:B------:R-:W3:Y:S04]  /*2770*/  LDG.E.CONSTANT R37, desc[UR6][R2.64+0x1ec] ;  /* 0x0001ec0602257981 */ /* 0x000ee8000c1e9900 */
[----:B------:R-:W0:Y:S01]  /*2780*/  LDS R52, [R6+0x3b8] ;  /* 0x0003b80006347984 */ /* 0x000e220000000800 */
[----:B-1----:R-:W-:-:S03]  /*2790*/  FFMA R39, R9, R58, R54 ;  /* 0x0000003a09277223 */ /* 0x002fc60000000036 */
[----:B------:R-:W3:Y:S01]  /*27a0*/  LDG.E.CONSTANT R9, desc[UR6][R2.64+0x1f0] ;  /* 0x0001f00602097981 */ /* 0x000ee2000c1e9900 */
[----:B------:R-:W-:-:S03]  /*27b0*/  FFMA R54, R36, R55, R39 ;  /* 0x0000003724367223 */ /* 0x000fc60000000027 */
[----:B------:R-:W1:Y:S04]  /*27c0*/  LDS R39, [R6+0x3bc] ;  /* 0x0003bc0006277984 */ /* 0x000e680000000800 */
[----:B------:R-:W3:Y:S04]  /*27d0*/  LDG.E.CONSTANT R36, desc[UR6][R2.64+0x1f4] ;  /* 0x0001f40602247981 */ /* 0x000ee8000c1e9900 */
[----:B------:R-:W4:Y:S01]  /*27e0*/  LDS R58, [R6+0x3c0] ;  /* 0x0003c000063a7984 */ /* 0x000f220000000800 */
[----:B------:R-:W-:-:S03]  /*27f0*/  FFMA R54, R25, R60, R54 ;  /* 0x0000003c19367223 */ /* 0x000fc60000000036 */
[----:B------:R-:W4:Y:S01]  /*2800*/  LDS R25, [R6+0x3c4] ;  /* 0x0003c40006197984 */ /* 0x000f220000000800 */
[----:B0-----:R-:W-:-:S03]  /*2810*/  FFMA R56, R17, R56, R54 ;  /* 0x0000003811387223 */ /* 0x001fc60000000036 */
[----:B------:R-:W3:Y:S04]  /*2820*/  LDG.E.CONSTANT R17, desc[UR6][R2.64+0x1f8] ;  /* 0x0001f80602117981 */ /* 0x000ee8000c1e9900 */
[----:B------:R-:W0:Y:S01]  /*2830*/  LDS R54, [R6+0x3cc] ;  /* 0x0003cc0006367984 */ /* 0x000e220000000800 */
[----:B------:R-:W-:-:S03]  /*2840*/  FFMA R55, R19, R52, R56 ;  /* 0x0000003413377223 */ /* 0x000fc60000000038 */
[----:B------:R-:W0:Y:S04]  /*2850*/  LDS R56, [R6+0x3d0] ;  /* 0x0003d00006387984 */ /* 0x000e280000000800 */
[----:B------:R-:W3:Y:S01]  /*2860*/  LDG.E.CONSTANT R19, desc[UR6][R2.64+0x1fc] ;  /* 0x0001fc0602137981 */ /* 0x000ee2000c1e9900 */
[----:B-1----:R-:W-:-:S03]  /*2870*/  FFMA R20, R20, R39, R55 ;  /* 0x0000002714147223 */ /* 0x002fc60000000037 */
[----:B------:R-:W1:Y:S04]  /*2880*/  LDS R52, [R6+0x454] ;  /* 0x0004540006347984 */ /* 0x000e680000000800 */
[----:B------:R-:W5:Y:S01]  /*2890*/  LDS R55, [R6+0x458] ;  /* 0x0004580006377984 */ /* 0x000f620000000800 */
[----:B----4-:R-:W-:-:S03]  /*28a0*/  FFMA R27, R27, R58, R20 ;  /* 0x0000003a1b1b7223 */ /* 0x010fc60000000014 */
[----:B------:R-:W4:Y:S04]  /*28b0*/  LDS R39, [R6+0x45c] ;  /* 0x00045c0006277984 */ /* 0x000f280000000800 */
[----:B------:R-:W3:Y:S01]  /*28c0*/  LDG.E.CONSTANT R20, desc[UR6][R2.64+0x200] ;  /* 0x0002000602147981 */ /* 0x000ee2000c1e9900 */
[----:B------:R-:W-:-:S03]  /*28d0*/  FFMA R25, R34, R25, R27 ;  /* 0x0000001922197223 */ /* 0x000fc6000000001b */
[----:B------:R-:W-:Y:S01]  /*28e0*/  LDS R58, [R6+0x468] ;  /* 0x00046800063a7984 */ /* 0x000fe20000000800 */
[----:B------:R-:W-:-:S03]  /*28f0*/  FFMA R34, R0, R53, R25 ;  /* 0x0000003500227223 */ /* 0x000fc60000000019 */
[----:B------:R-:W3:Y:S04]  /*2900*/  LDG.E.CONSTANT R0, desc[UR6][R2.64+0x204] ;  /* 0x0002040602007981 */ /* 0x000ee8000c1e9900 */
[----:B------:R-:W4:Y:S01]  /*2910*/  LDS R53, [R6+0x460] ;  /* 0x0004600006357984 */ /* 0x000f220000000800 */
[----:B0-----:R-:W-:-:S03]  /*2920*/  FFMA R34, R35, R54, R34 ;  /* 0x0000003623227223 */ /* 0x001fc60000000022 */
[----:B------:R-:W3:Y:S04]  /*2930*/  LDG.E.CONSTANT R25, desc[UR6][R2.64+0x208] ;  /* 0x0002080602197981 */ /* 0x000ee8000c1e9900 */
[----:B------:R-:W0:Y:S01]  /*2940*/  LDS R54, [R6+0x464] ;  /* 0x0004640006367984 */ /* 0x000e220000000800 */
[----:B------:R-:W-:-:S03]  /*2950*/  FFMA R27, R21, R56, R34 ;  /* 0x00000038151b7223 */ /* 0x000fc60000000022 */
[----:B------:R-:W3:Y:S01]  /*2960*/  LDG.E.CONSTANT R21, desc[UR6][R2.64+0x20c] ;  /* 0x00020c0602157981 */ /* 0x000ee2000c1e9900 */
[----:B------:R-:W-:-:S03]  /*2970*/  FFMA R34, R16, R57, R27 ;  /* 0x0000003910227223 */ /* 0x000fc6000000001b */
[----:B------:R-:W0:Y:S04]  /*2980*/  LDS R35, [R6+0x46c] ;  /* 0x00046c0006237984 */ /* 0x000e280000000800 */
[----:B------:R-:W3:Y:S04]  /*2990*/  LDG.E.CONSTANT R16, desc[UR6][R2.64+0x210] ;  /* 0x0002100602107981 */ /* 0x000ee8000c1e9900 */
[----:B------:R-:W2:Y:S01]  /*29a0*/  LDS R27, [R6+0x470] ;  /* 0x00047000061b7984 */ /* 0x000ea20000000800 */
[----:B-1----:R-:W-:-:S03]  /*29b0*/  FFMA R13, R13, R52, R34 ;  /* 0x000000340d0d7223 */ /* 0x002fc60000000022 */
[----:B------:R-:W1:Y:S01]  /*29c0*/  LDS R56, [R6+0x474] ;  /* 0x0004740006387984 */ /* 0x000e620000000800 */
[----:B-----5:R-:W-:-:S03]  /*29d0*/  FFMA R55, R26, R55, R13 ;  /* 0x000000371a377223 */ /* 0x020fc6000000000d */
[----:B------:R-:W5:Y:S04]  /*29e0*/  LDG.E.CONSTANT R13, desc[UR6][R2.64+0x214] ;  /* 0x00021406020d7981 */ /* 0x000f68000c1e9900 */
[----:B------:R-:W1:Y:S01]  /*29f0*/  LDS R34, [R6+0x478] ;  /* 0x0004780006227984 */ /* 0x000e620000000800 */
[----:B----4-:R-:W-:-:S03]  /*2a00*/  FFMA R39, R24, R39, R55 ;  /* 0x0000002718277223 */ /* 0x010fc60000000037 */
[----:B------:R-:W4:Y:S01]  /*2a10*/  LDG.E.CONSTANT R26, desc[UR6][R2.64+0x218] ;  /* 0x00021806021a7981 */ /* 0x000f22000c1e9900 */
[----:B------:R-:W-:-:S03]  /*2a20*/  FFMA R24, R8, R53, R39 ;  /* 0x0000003508187223 */ /* 0x000fc60000000027 */
[----:B------:R-:W1:Y:S04]  /*2a30*/  LDS R52, [R6+0x47c] ;  /* 0x00047c0006347984 */ /* 0x000e680000000800 */
[----:B------:R-:W4:Y:S01]  /*2a40*/  LDG.E.CONSTANT R8, desc[UR6][R2.64+0x21c] ;  /* 0x00021c0602087981 */ /* 0x000f22000c1e9900 */
[----:B0-----:R-:W-:-:S03]  /*2a50*/  FFMA R24, R7, R54, R24 ;  /* 0x0000003607187223 */ /* 0x001fc60000000018 */
[----:B------:R-:W0:Y:S01]  /*2a60*/  LDS R55, [R6+0x480] ;  /* 0x0004800006377984 */ /* 0x000e220000000800 */
[----:B------:R-:W-:-:S03]  /*2a70*/  FFMA R39, R11, R58, R24 ;  /* 0x0000003a0b277223 */ /* 0x000fc60000000018 */
[----:B------:R-:W4:Y:S04]  /*2a80*/  LDG.E.CONSTANT R7, desc[UR6][R2.64+0x220] ;  /* 0x0002200602077981 */ /* 0x000f28000c1e9900 */
[----:B------:R-:W0:Y:S01]  /*2a90*/  LDS R54, [R6+0x484] ;  /* 0x0004840006367984 */ /* 0x000e220000000800 */
[----:B------:R-:W-:-:S03]  /*2aa0*/  FFMA R35, R18, R35, R39 ;  /* 0x0000002312237223 */ /* 0x000fc60000000027 */
[----:B------:R-:W4:Y:S04]  /*2ab0*/  LDG.E.CONSTANT R11, desc[UR6][R2.64+0x224] ;  /* 0x00022406020b7981 */ /* 0x000f28000c1e9900 */
[----:B------:R-:W0:Y:S04]  /*2ac0*/  LDS R53, [R6+0x488] ;  /* 0x0004880006357984 */ /* 0x000e280000000800 */
[----:B------:R-:W4:Y:S01]  /*2ad0*/  LDG.E.CONSTANT R18, desc[UR6][R2.64+0x228] ;  /* 0x0002280602127981 */ /* 0x000f22000c1e9900 */
[----:B--2---:R-:W-:-:S03]  /*2ae0*/  FFMA R58, R14, R27, R35 ;  /* 0x0000001b0e3a7223 */ /* 0x004fc60000000023 */
[----:B------:R-:W2:Y:S04]  /*2af0*/  LDS R24, [R6+0x508] ;  /* 0x0005080006187984 */ /* 0x000ea80000000800 */
[----:B------:R-:W2:Y:S04]  /*2b00*/  LDS R35, [R6+0x50c] ;  /* 0x00050c0006237984 */ /* 0x000ea80000000800 */
[----:B------:R-:W4:Y:S01]  /*2b10*/  LDG.E.CONSTANT R14, desc[UR6][R2.64+0x22c] ;  /* 0x00022c06020e7981 */ /* 0x000f22000c1e9900 */
[----:B-1----:R-:W-:-:S03]  /*2b20*/  FFMA R56, R33, R56, R58 ;  /* 0x0000003821387223 */ /* 0x002fc6000000003a */
[----:B------:R-:W3:Y:S01]  /*2b30*/  LDS R27, [R6+0x510] ;  /* 0x00051000061b7984 */ /* 0x000ee20000000800 */
[----:B------:R-:W-:-:S03]  /*2b40*/  FFMA R56, R29, R34, R56 ;  /* 0x000000221d387223 */ /* 0x000fc60000000038 */
[----:B------:R-:W4:Y:S04]  /*2b50*/  LDG.E.CONSTANT R33, desc[UR6][R2.64+0x230] ;  /* 0x0002300602217981 */ /* 0x000f28000c1e9900 */
[----:B------:R-:W1:Y:S01]  /*2b60*/  LDS R29, [R6+0x514] ;  /* 0x00051400061d7984 */ /* 0x000e620000000800 */
[----:B------:R-:W-:-:S03]  /*2b70*/  FFMA R57, R23, R52, R56 ;  /* 0x0000003417397223 */ /* 0x000fc60000000038 */
[----:B------:R-:W4:Y:S01]  /*2b80*/  LDG.E.CONSTANT R34, desc[UR6][R2.64+0x234] ;  /* 0x0002340602227981 */ /* 0x000f22000c1e9900 */
[----:B0-----:R-:W-:-:S03]  /*2b90*/  FFMA R56, R32, R55, R57 ;  /* 0x0000003720387223 */ /* 0x001fc60000000039 */
[----:B------:R-:W4:Y:S04]  /*2ba0*/  LDG.E.CONSTANT R23, desc[UR6][R2.64+0x238] ;  /* 0x0002380602177981 */ /* 0x000f28000c1e9900 */
[----:B------:R-:W0:Y:S01]  /*2bb0*/  LDS R39, [R6+0x518] ;  /* 0x0005180006277984 */ /* 0x000e220000000800 */
[----:B------:R-:W-:-:S03]  /*2bc0*/  FFMA R55, R31, R54, R56 ;  /* 0x000000361f377223 */ /* 0x000fc60000000038 */
[----:B------:R-:W4:Y:S04]  /*2bd0*/  LDG.E.CONSTANT R32, desc[UR6][R2.64+0x23c] ;  /* 0x00023c0602207981 */ /* 0x000f28000c1e9900 */
[----:B------:R-:W0:Y:S01]  /*2be0*/  LDS R52, [R6+0x51c] ;  /* 0x00051c0006347984 */ /* 0x000e220000000800 */
[----:B------:R-:W-:-:S03]  /*2bf0*/  FFMA R54, R30, R53, R55 ;  /* 0x000000351e367223 */ /* 0x000fc60000000037 */
[----:B------:R-:W4:Y:S01]  /*2c00*/  LDG.E.CONSTANT R31, desc[UR6][R2.64+0x240] ;  /* 0x00024006021f7981 */ /* 0x000f22000c1e9900 */
[----:B--2---:R-:W-:-:S03]  /*2c10*/  FFMA R55, R15, R24, R54 ;  /* 0x000000180f377223 */ /* 0x004fc60000000036 */
[----:B------:R-:W2:Y:S04]  /*2c20*/  LDG.E.CONSTANT R30, desc[UR6][R2.64+0x244] ;  /* 0x00024406021e7981 */ /* 0x000ea8000c1e9900 */
[----:B------:R-:W0:Y:S01]  /*2c30*/  LDS R53, [R6+0x520] ;  /* 0x0005200006357984 */ /* 0x000e220000000800 */
[----:B------:R-:W-:-:S03]  /*2c40*/  FFMA R55, R10, R35, R55 ;  /* 0x000000230a377223 */ /* 0x000fc60000000037 */
[----:B------:R-:W2:Y:S04]  /*2c50*/  LDG.E.CONSTANT R15, desc[UR6][R2.64+0x248] ;  /* 0x00024806020f7981 */ /* 0x000ea8000c1e9900 */
[----:B------:R-:W0:Y:S04]  /*2c60*/  LDS R24, [R6+0x524] ;  /* 0x0005240006187984 */ /* 0x000e280000000800 */
[----:B------:R-:W2:Y:S01]  /*2c70*/  LDG.E.CONSTANT R10, desc[UR6][R2.64+0x24c] ;  /* 0x00024c06020a7981 */ /* 0x000ea2000c1e9900 */
[----:B---3--:R-:W-:-:S03]  /*2c80*/  FFMA R55, R12, R27, R55 ;  /* 0x0000001b0c377223 */ /* 0x008fc60000000037 */
[----:B------:R-:W3:Y:S04]  /*2c90*/  LDS R35, [R6+0x528] ;  /* 0x0005280006237984 */ /* 0x000ee80000000800 */
[----:B------:R-:W2:Y:S04]  /*2ca0*/  LDG.E.CONSTANT R12, desc[UR6][R2.64+0x250] ;  /* 0x00025006020c7981 */ /* 0x000ea8000c1e9900 */
[----:B------:R-:W3:Y:S01]  /*2cb0*/  LDS R27, [R6+0x52c] ;  /* 0x00052c00061b7984 */ /* 0x000ee20000000800 */
[----:B-1----:R-:W-:-:S03]  /*2cc0*/  FFMA R55, R28, R29, R55 ;  /* 0x0000001d1c377223 */ /* 0x002fc60000000037 */
[----:B------:R-:W1:Y:S04]  /*2cd0*/  LDS R56, [R6+0x530] ;  /* 0x0005300006387984 */ /* 0x000e680000000800 */
[----:B------:R-:W2:Y:S01]  /*2ce0*/  LDG.E.CONSTANT R29, desc[UR6][R2.64+0x254] ;  /* 0x00025406021d7981 */ /* 0x000ea2000c1e9900 */
[----:B0-----:R-:W-:-:S03]  /*2cf0*/  FFMA R58, R22, R39, R55 ;  /* 0x00000027163a7223 */ /* 0x001fc60000000037 */
[----:B------:R-:W2:Y:S04]  /*2d00*/  LDG.E.CONSTANT R54, desc[UR6][R2.64+0x258] ;  /* 0x0002580602367981 */ /* 0x000ea8000c1e9900 */
[----:B------:R-:W0:Y:S04]  /*2d10*/  LDS R28, [R6+0x534] ;  /* 0x00053400061c7984 */ /* 0x000e280000000800 */
[----:B------:R-:W2:Y:S01]  /*2d20*/  LDG.E.CONSTANT R22, desc[UR6][R2.64+0x25c] ;  /* 0x00025c0602167981 */ /* 0x000ea2000c1e9900 */
[----:B------:R-:W-:-:S03]  /*2d30*/  FFMA R55, R49, R52, R58 ;  /* 0x0000003431377223 */ /* 0x000fc6000000003a */
[----:B------:R-:W2:Y:S01]  /*2d40*/  LDG.E.CONSTANT R49, desc[UR6][R2.64+0x260] ;  /* 0x0002600602317981 */ /* 0x000ea2000c1e9900 */
[----:B------:R-:W-:-:S03]  /*2d50*/  FFMA R58, R48, R53, R55 ;  /* 0x00000035303a7223 */ /* 0x000fc60000000037 */
[----:B------:R-:W2:Y:S01]  /*2d60*/  LDG.E.CONSTANT R39, desc[UR6][R2.64+0x264] ;  /* 0x0002640602277981 */ /* 0x000ea2000c1e9900 */
[----:B------:R-:W-:-:S03]  /*2d70*/  FFMA R47, R47, R24, R58 ;  /* 0x000000182f2f7223 */ /* 0x000fc6000000003a */
[----:B------:R-:W2:Y:S04]  /*2d80*/  LDG.E.CONSTANT R48, desc[UR6][R2.64+0x268] ;  /* 0x0002680602307981 */ /* 0x000ea8000c1e9900 */
[----:B------:R-:W0:Y:S04]  /*2d90*/  LDS R52, [R6+0x538] ;  /* 0x0005380006347984 */ /* 0x000e280000000800 */
[----:B------:R-:W2:Y:S04]  /*2da0*/  LDG.E.CONSTANT R24, desc[UR6][R2.64+0x26c] ;  /* 0x00026c0602187981 */ /* 0x000ea8000c1e9900 */
[----:B------:R-:W0:Y:S01]  /*2db0*/  LDS R53, [R6+0x53c] ;  /* 0x00053c0006357984 */ /* 0x000e220000000800 */
[----:B---3--:R-:W-:-:S03]  /*2dc0*/  FFMA R47, R50, R35, R47 ;  /* 0x00000023322f7223 */ /* 0x008fc6000000002f */
[----:B------:R-:W3:Y:S01]  /*2dd0*/  LDG.E.CONSTANT R35, desc[UR6][R2.64+0x270] ;  /* 0x0002700602237981 */ /* 0x000ee2000c1e9900 */
[----:B------:R-:W-:-:S03]  /*2de0*/  FFMA R46, R46, R27, R47 ;  /* 0x0000001b2e2e7223 */ /* 0x000fc6000000002f */
[----:B------:R-:W0:Y:S04]  /*2df0*/  LDS R55, [R6+0x540] ;  /* 0x0005400006377984 */ /* 0x000e280000000800 */
[----:B------:R-:W3:Y:S01]  /*2e00*/  LDG.E.CONSTANT R27, desc[UR6][R2.64+0x274] ;  /* 0x00027406021b7981 */ /* 0x000ee2000c1e9900 */
[----:B-1----:R-:W-:-:S03]  /*2e10*/  FFMA R50, R51, R56, R46 ;  /* 0x0000003833327223 */ /* 0x002fc6000000002e */
[----:B------:R-:W3:Y:S01]  /*2e20*/  LDG.E.CONSTANT R46, desc[UR6][R2.64+0x278] ;  /* 0x00027806022e7981 */ /* 0x000ee2000c1e9900 */
[----:B0-----:R-:W-:-:S03]  /*2e30*/  FFMA R50, R45, R28, R50 ;  /* 0x0000001c2d327223 */ /* 0x001fc60000000032 */
[----:B------:R-:W0:Y:S04]  /*2e40*/  LDS R56, [R6+0x5c0] ;  /* 0x0005c00006387984 */ /* 0x000e280000000800 */
[----:B------:R-:W3:Y:S04]  /*2e50*/  LDG.E.CONSTANT R45, desc[UR6][R2.64+0x27c] ;  /* 0x00027c06022d7981 */ /* 0x000ee8000c1e9900 */
[----:B------:R-:W1:Y:S04]  /*2e60*/  LDS R51, [R6+0x5c4] ;  /* 0x0005c40006337984 */ /* 0x000e680000000800 */
[----:B------:R-:W3:Y:S04]  /*2e70*/  LDG.E.CONSTANT R28, desc[UR6][R2.64+0x280] ;  /* 0x00028006021c7981 */ /* 0x000ee8000c1e9900 */
[----:B------:R-:W3:Y:S01]  /*2e80*/  LDG.E.CONSTANT R47, desc[UR6][R2.64+0x284] ;  /* 0x00028406022f7981 */ /* 0x000ee2000c1e9900 */
[----:B------:R-:W-:-:S03]  /*2e90*/  FFMA R59, R43, R52, R50 ;  /* 0x000000342b3b7223 */ /* 0x000fc60000000032 */
[----:B------:R-:W3:Y:S01]  /*2ea0*/  LDG.E.CONSTANT R43, desc[UR6][R2.64+0x288] ;  /* 0x00028806022b7981 */ /* 0x000ee2000c1e9900 */
[----:B------:R-:W-:-:S03]  /*2eb0*/  FFMA R53, R42, R53, R59 ;  /* 0x000000352a357223 */ /* 0x000fc6000000003b */
[----:B------:R-:W1:Y:S04]  /*2ec0*/  LDS R57, [R6+0x5c8] ;  /* 0x0005c80006397984 */ /* 0x000e680000000800 */
[----:B------:R-:W3:Y:S01]  /*2ed0*/  LDG.E.CONSTANT R42, desc[UR6][R2.64+0x28c] ;  /* 0x00028c06022a7981 */ /* 0x000ee2000c1e9900 */
[----:B------:R-:W-:-:S03]  /*2ee0*/  FFMA R58, R44, R55, R53 ;  /* 0x000000372c3a7223 */ /* 0x000fc60000000035 */
[----:B------:R-:W3:Y:S04]  /*2ef0*/  LDG.E.CONSTANT R50, desc[UR6][R2.64+0x290] ;  /* 0x0002900602327981 */ /* 0x000ee8000c1e9900 */
[----:B------:R-:W1:Y:S04]  /*2f00*/  LDS R52, [R6+0x5cc] ;  /* 0x0005cc0006347984 */ /* 0x000e680000000800 */
[----:B------:R-:W3:Y:S01]  /*2f10*/  LDG.E.CONSTANT R44, desc[UR6][R2.64+0x294] ;  /* 0x00029406022c7981 */ /* 0x000ee2000c1e9900 */
[----:B0-----:R-:W-:-:S03]  /*2f20*/  FFMA R53, R41, R56, R58 ;  /* 0x0000003829357223 */ /* 0x001fc6000000003a */
[----:B------:R-:W3:Y:S04]  /*2f30*/  LDG.E.CONSTANT R41, desc[UR6][R2.64+0x298] ;  /* 0x0002980602297981 */ /* 0x000ee8000c1e9900 */
[----:B------:R-:W0:Y:S01]  /*2f40*/  LDS R56, [R6+0x5d0] ;  /* 0x0005d00006387984 */ /* 0x000e220000000800 */
[----:B-1----:R-:W-:-:S03]  /*2f50*/  FFMA R55, R40, R51, R53 ;  /* 0x0000003328377223 */ /* 0x002fc60000000035 */
[----:B------:R-:W3:Y:S04]  /*2f60*/  LDG.E.CONSTANT R40, desc[UR6][R2.64+0x29c] ;  /* 0x00029c0602287981 */ /* 0x000ee8000c1e9900 */
[----:B------:R-:W1:Y:S04]  /*2f70*/  LDS R53, [R6+0x5d4] ;  /* 0x0005d40006357984 */ /* 0x000e680000000800 */
[----:B------:R-:W3:Y:S01]  /*2f80*/  LDG.E.CONSTANT R51, desc[UR6][R2.64+0x2a0] ;  /* 0x0002a00602337981 */ /* 0x000ee2000c1e9900 */
[----:B------:R-:W-:-:S03]  /*2f90*/  FFMA R60, R38, R57, R55 ;  /* 0x00000039263c7223 */ /* 0x000fc60000000037 */
[----:B------:R-:W5:Y:S04]  /*2fa0*/  LDS R58, [R6+0x5d8] ;  /* 0x0005d800063a7984 */ /* 0x000f680000000800 */
[----:B------:R-:W3:Y:S04]  /*2fb0*/  LDG.E.CONSTANT R38, desc[UR6][R2.64+0x2a4] ;  /* 0x0002a40602267981 */ /* 0x000ee8000c1e9900 */
[----:B------:R-:W-:Y:S01]  /*2fc0*/  LDS R57, [R6+0x5e4] ;  /* 0x0005e40006397984 */ /* 0x000fe20000000800 */
[----:B------:R-:W-:-:S03]  /*2fd0*/  FFMA R55, R37, R52, R60 ;  /* 0x0000003425377223 */ /* 0x000fc6000000003c */
[----:B------:R-:W-:Y:S04]  /*2fe0*/  LDS R59, [R6+0x814] ;  /* 0x00081400063b7984 */ /* 0x000fe80000000800 */
[----:B------:R-:W3:Y:S04]  /*2ff0*/  LDG.E.CONSTANT R52, desc[UR6][R2.64+0x2a8] ;  /* 0x0002a80602347981 */ /* 0x000ee8000c1e9900 */
[----:B------:R-:W5:Y:S04]  /*3000*/  LDS R60, [R6+0x5dc] ;  /* 0x0005dc00063c7984 */ /* 0x000f680000000800 */
[----:B------:R-:W3:Y:S01]  /*3010*/  LDG.E.CONSTANT R37, desc[UR6][R2.64+0x2ac] ;  /* 0x0002ac0602257981 */ /* 0x000ee2000c1e9900 */
[----:B0-----:R-:W-:-:S03]  /*3020*/  FFMA R55, R9, R56, R55 ;  /* 0x0000003809377223 */ /* 0x001fc60000000037 */
[----:B------:R-:W3:Y:S01]  /*3030*/  LDG.E.CONSTANT R9, desc[UR6][R2.64+0x2b0] ;  /* 0x0002b00602097981 */ /* 0x000ee2000c1e9900 */
[----:B-1----:R-:W-:-:S03]  /*3040*/  FFMA R56, R36, R53, R55 ;  /* 0x0000003524387223 */ /* 0x002fc60000000037 */
[----:B------:R-:W0:Y:S04]  /*3050*/  LDS R53, [R6+0x5e0] ;  /* 0x0005e00006357984 */ /* 0x000e280000000800 */
[----:B------:R-:W3:Y:S01]  /*3060*/  LDG.E.CONSTANT R36, desc[UR6][R2.64+0x2b4] ;  /* 0x0002b40602247981 */ /* 0x000ee2000c1e9900 */
[----:B-----5:R-:W-:-:S03]  /*3070*/  FFMA R58, R17, R58, R56 ;  /* 0x0000003a113a7223 */ /* 0x020fc60000000038 */
[----:B------:R-:W1:Y:S04]  /*3080*/  LDS R56, [R6+0x5e8] ;  /* 0x0005e80006387984 */ /* 0x000e680000000800 */
[----:B------:R-:W5:Y:S01]  /*3090*/  LDG.E.CONSTANT R17, desc[UR6][R2.64+0x2b8] ;  /* 0x0002b80602117981 */ /* 0x000f62000c1e9900 */
[----:B------:R-:W-:-:S03]  /*30a0*/  FFMA R55, R19, R60, R58 ;  /* 0x0000003c13377223 */ /* 0x000fc6000000003a */
[----:B------:R-:W1:Y:S04]  /*30b0*/  LDS R58, [R6+0x5ec] ;  /* 0x0005ec00063a7984 */ /* 0x000e680000000800 */
[----:B------:R-:W4:Y:S01]  /*30c0*/  LDS R19, [R6+0x5f0] ;  /* 0x0005f00006137984 */ /* 0x000f220000000800 */
[----:B0-----:R-:W-:-:S03]  /*30d0*/  FFMA R53, R20, R53, R55 ;  /* 0x0000003514357223 */ /* 0x001fc60000000037 */
[----:B------:R-:W0:Y:S04]  /*30e0*/  LDS R20, [R6+0x5f4] ;  /* 0x0005f40006147984 */ /* 0x000e280000000800 */
[----:B------:R-:W0:Y:S01]  /*30f0*/  LDS R55, [R6+0x5f8] ;  /* 0x0005f80006377984 */ /* 0x000e220000000800 */
[----:B------:R-:W-:-:S03]  /*3100*/  FFMA R0, R0, R57, R53 ;  /* 0x0000003900007223 */ /* 0x000fc60000000035 */
[----:B------:R-:W0:Y:S01]  /*3110*/  LDS R53, [R6+0x678] ;  /* 0x0006780006357984 */ /* 0x000e220000000800 */
[----:B-1----:R-:W-:-:S03]  /*3120*/  FFMA R0, R25, R56, R0 ;  /* 0x0000003819007223 */ /* 0x002fc60000000000 */
[----:B------:R-:W1:Y:S04]  /*3130*/  LDS R56, [R6+0x67c] ;  /* 0x00067c0006387984 */ /* 0x000e680000000800 */
[----:B------:R-:W-:Y:S01]  /*3140*/  LDS R25, [R6+0x690] ;  /* 0x0006900006197984 */ /* 0x000fe20000000800 */
[----:B------:R-:W-:-:S03]  /*3150*/  FFMA R21, R21, R58, R0 ;  /* 0x0000003a15157223 */ /* 0x000fc60000000000 */
[----:B------:R-:W1:Y:S01]  /*3160*/  LDS R58, [R6+0x680] ;  /* 0x00068000063a7984 */ /* 0x000e620000000800 */
[----:B----4-:R-:W-:-:S03]  /*3170*/  FFMA R60, R16, R19, R21 ;  /* 0x00000013103c7223 */ /* 0x010fc60000000015 */
[----:B------:R-:W4:Y:S04]  /*3180*/  LDG.E.CONSTANT R0, desc[UR6][R2.64+0x2bc] ;  /* 0x0002bc0602007981 */ /* 0x000f28000c1e9900 */
[----:B------:R-:W1:Y:S04]  /*3190*/  LDS R21, [R6+0x684] ;  /* 0x0006840006157984 */ /* 0x000e680000000800 */
[----:B------:R-:W4:Y:S04]  /*31a0*/  LDG.E.CONSTANT R16, desc[UR6][R2.64+0x2c0] ;  /* 0x0002c00602107981 */ /* 0x000f28000c1e9900 */
[----:B------:R-:W1:Y:S01]  /*31b0*/  LDS R19, [R6+0x688] ;  /* 0x0006880006137984 */ /* 0x000e620000000800 */
[----:B0-----:R-:W-:-:S03]  /*31c0*/  FFMA R13, R13, R20, R60 ;  /* 0x000000140d0d7223 */ /* 0x001fc6000000003c */
[----:B------:R-:W0:Y:S01]  /*31d0*/  LDS R20, [R6+0x68c] ;  /* 0x00068c0006147984 */ /* 0x000e220000000800 */
[----:B------:R-:W-:-:S03]  /*31e0*/  FFMA R55, R26, R55, R13 ;  /* 0x000000371a377223 */ /* 0x000fc6000000000d */
[----:B------:R-:W4:Y:S01]  /*31f0*/  LDG.E.CONSTANT R13, desc[UR6][R2.64+0x2c4] ;  /* 0x0002c406020d7981 */ /* 0x000f22000c1e9900 */
[----:B------:R-:W-:-:S03]  /*3200*/  FFMA R8, R8, R53, R55 ;  /* 0x0000003508087223 */ /* 0x000fc60000000037 */
[----:B------:R-:W0:Y:S01]  /*3210*/  LDS R26, [R6+0x694] ;  /* 0x00069400061a7984 */ /* 0x000e220000000800 */
[----:B-1----:R-:W-:-:S03]  /*3220*/  FFMA R8, R7, R56, R8 ;  /* 0x0000003807087223 */ /* 0x002fc60000000008 */
[----:B------:R-:W1:Y:S04]  /*3230*/  LDS R55, [R6+0x698] ;  /* 0x0006980006377984 */ /* 0x000e680000000800 */
[----:B------:R-:W1:Y:S01]  /*3240*/  LDS R56, [R6+0x69c] ;  /* 0x00069c0006387984 */ /* 0x000e620000000800 */
[----:B------:R-:W-:-:S03]  /*3250*/  FFMA R11, R11, R58, R8 ;  /* 0x0000003a0b0b7223 */ /* 0x000fc60000000008 */
[----:B------:R-:W2:Y:S04]  /*3260*/  LDS R53, [R6+0x6a0] ;  /* 0x0006a00006357984 */ /* 0x000ea80000000800 */
[----:B------:R-:W4:Y:S01]  /*3270*/  LDG.E.CONSTANT R7, desc[UR6][R2.64+0x2c8] ;  /* 0x0002c80602077981 */ /* 0x000f22000c1e9900 */
[----:B------:R-:W-:-:S03]  /*3280*/  FFMA R21, R18, R21, R11 ;  /* 0x0000001512157223 */ /* 0x000fc6000000000b */
[----:B------:R-:W2:Y:S04]  /*3290*/  LDS R8, [R6+0x6a4] ;  /* 0x0006a40006087984 */ /* 0x000ea80000000800 */
[----:B------:R-:W4:Y:S01]  /*32a0*/  LDG.E.CONSTANT R11, desc[UR6][R2.64+0x2cc] ;  /* 0x0002cc06020b7981 */ /* 0x000f22000c1e9900 */
[----:B------:R-:W-:-:S03]  /*32b0*/  FFMA R18, R14, R19, R21 ;  /* 0x000000130e127223 */ /* 0x000fc60000000015 */
[----:B------:R-:W2:Y:S04]  /*32c0*/  LDS R21, [R6+0x6a8] ;  /* 0x0006a80006157984 */ /* 0x000ea80000000800 */
[----:B------:R-:W4:Y:S04]  /*32d0*/  LDG.E.CONSTANT R14, desc[UR6][R2.64+0x2d0] ;  /* 0x0002d006020e7981 */ /* 0x000f28000c1e9900 */
[----:B------:R-:W2:Y:S01]  /*32e0*/  LDS R19, [R6+0x6ac] ;  /* 0x0006ac0006137984 */ /* 0x000ea20000000800 */
[----:B0-----:R-:W-:-:S03]  /*32f0*/  FFMA R33, R33, R20, R18 ;  /* 0x0000001421217223 */ /* 0x001fc60000000012 */
[----:B------:R-:W0:Y:S01]  /*3300*/  LDS R20, [R6+0x6b0] ;  /* 0x0006b00006147984 */ /* 0x000e220000000800 */
[----:B------:R-:W-:-:S03]  /*3310*/  FFMA R34, R34, R25, R33 ;  /* 0x0000001922227223 */ /* 0x000fc60000000021 */
[----:B------:R-:W4:Y:S01]  /*3320*/  LDG.E.CONSTANT R18, desc[UR6][R2.64+0x2d4] ;  /* 0x0002d40602127981 */ /* 0x000f22000c1e9900 */
[----:B------:R-:W-:-:S03]  /*3330*/  FFMA R57, R23, R26, R34 ;  /* 0x0000001a17397223 */ /* 0x000fc60000000022 */
[----:B------:R-:W0:Y:S04]  /*3340*/  LDS R33, [R6+0x730] ;  /* 0x0007300006217984 */ /* 0x000e280000000800 */
[----:B------:R-:W4:Y:S01]  /*3350*/  LDG.E.CONSTANT R25, desc[UR6][R2.64+0x2d8] ;  /* 0x0002d80602197981 */ /* 0x000f22000c1e9900 */
[----:B-1----:R-:W-:-:S03]  /*3360*/  FFMA R34, R32, R55, R57 ;  /* 0x0000003720227223 */ /* 0x002fc60000000039 */
[----:B------:R-:W1:Y:S01]  /*3370*/  LDS R23, [R6+0x734] ;  /* 0x0007340006177984 */ /* 0x000e620000000800 */
[----:B------:R-:W-:-:S03]  /*3380*/  FFMA R31, R31, R56, R34 ;  /* 0x000000381f1f7223 */ /* 0x000fc60000000022 */
[----:B------:R-:W1:Y:S01]  /*3390*/  LDS R32, [R6+0x738] ;  /* 0x0007380006207984 */ /* 0x000e620000000800 */
[----:B--2---:R-:W-:-:S03]  /*33a0*/  FFMA R56, R30, R53, R31 ;  /* 0x000000351e387223 */ /* 0x004fc6000000001f */
[----:B------:R-:W2:Y:S04]  /*33b0*/  LDG.E.CONSTANT R26, desc[UR6][R2.64+0x2dc] ;  /* 0x0002dc06021a7981 */ /* 0x000ea8000c1e9900 */
[----:B------:R-:W1:Y:S01]  /*33c0*/  LDS R34, [R6+0x73c] ;  /* 0x00073c0006227984 */ /* 0x000e620000000800 */
[----:B------:R-:W-:-:S03]  /*33d0*/  FFMA R53, R15, R8, R56 ;  /* 0x000000080f357223 */ /* 0x000fc60000000038 */
[----:B------:R-:W2:Y:S04]  /*33e0*/  LDG.E.CONSTANT R30, desc[UR6][R2.64+0x2e0] ;  /* 0x0002e006021e7981 */ /* 0x000ea8000c1e9900 */
[----:B------:R-:W1:Y:S01]  /*33f0*/  LDS R31, [R6+0x740] ;  /* 0x00074000061f7984 */ /* 0x000e620000000800 */
[----:B------:R-:W-:-:S03]  /*3400*/  FFMA R21, R10, R21, R53 ;  /* 0x000000150a157223 */ /* 0x000fc60000000035 */
[----:B------:R-:W1:Y:S04]  /*3410*/  LDS R15, [R6+0x744] ;  /* 0x00074400060f7984 */ /* 0x000e680000000800 */
[----:B------:R-:W2:Y:S01]  /*3420*/  LDG.E.CONSTANT R8, desc[UR6][R2.64+0x2e4] ;  /* 0x0002e40602087981 */ /* 0x000ea2000c1e9900 */
[----:B------:R-:W-:-:S03]  /*3430*/  FFMA R58, R12, R19, R21 ;  /* 0x000000130c3a7223 */ /* 0x000fc60000000015 */
[----:B------:R-:W2:Y:S04]  /*3440*/  LDG.E.CONSTANT R10, desc[UR6][R2.64+0x2e8] ;  /* 0x0002e806020a7981 */ /* 0x000ea8000c1e9900 */
[----:B------:R-:W3:Y:S04]  /*3450*/  LDS R56, [R6+0x748] ;  /* 0x0007480006387984 */ /* 0x000ee80000000800 */
[----:B------:R-:W2:Y:S04]  /*3460*/  LDG.E.CONSTANT R21, desc[UR6][R2.64+0x2ec] ;  /* 0x0002ec0602157981 */ /* 0x000ea8000c1e9900 */
[----:B------:R-:W3:Y:S01]  /*3470*/  LDS R12, [R6+0x74c] ;  /* 0x00074c00060c7984 */ /* 0x000ee20000000800 */
[----:B0-----:R-:W-:-:S03]  /*3480*/  FFMA R53, R29, R20, R58 ;  /* 0x000000141d357223 */ /* 0x001fc6000000003a */
[----:B------:R-:W2:Y:S01]  /*3490*/  LDG.E.CONSTANT R19, desc[UR6][R2.64+0x2f0] ;  /* 0x0002f00602137981 */ /* 0x000ea2000c1e9900 */
[----:B------:R-:W-:-:S03]  /*34a0*/  FFMA R53, R54, R33, R53 ;  /* 0x0000002136357223 */ /* 0x000fc60000000035 */
[----:B------:R-:W0:Y:S04]  /*34b0*/  LDS R29, [R6+0x750] ;  /* 0x00075000061d7984 */ /* 0x000e280000000800 */
[----:B------:R-:W2:Y:S01]  /*34c0*/  LDG.E.CONSTANT R20, desc[UR6][R2.64+0x2f4] ;  /* 0x0002f40602147981 */ /* 0x000ea2000c1e9900 */
[----:B-1----:R-:W-:-:S03]  /*34d0*/  FFMA R58, R22, R23, R53 ;  /* 0x00000017163a7223 */ /* 0x002fc60000000035 */
[----:B------:R-:W1:Y:S04]  /*34e0*/  LDS R54, [R6+0x754] ;  /* 0x0007540006367984 */ /* 0x000e680000000800 */
[----:B------:R-:W2:Y:S04]  /*34f0*/  LDG.E.CONSTANT R33, desc[UR6][R2.64+0x2f8] ;  /* 0x0002f80602217981 */ /* 0x000ea8000c1e9900 */
[----:B------:R-:W1:Y:S01]  /*3500*/  LDS R23, [R6+0x758] ;  /* 0x0007580006177984 */ /* 0x000e620000000800 */
[----:B------:R-:W-:-:S03]  /*3510*/  FFMA R58, R49, R32, R58 ;  /* 0x00000020313a7223 */ /* 0x000fc6000000003a */
[----:B------:R-:W2:Y:S01]  /*3520*/  LDG.E.CONSTANT R22, desc[UR6][R2.64+0x2fc] ;  /* 0x0002fc0602167981 */ /* 0x000ea2000c1e9900 */
[----:B------:R-:W-:-:S03]  /*3530*/  FFMA R39, R39, R34, R58 ;  /* 0x0000002227277223 */ /* 0x000fc6000000003a */
[----:B------:R-:W1:Y:S04]  /*3540*/  LDS R32, [R6+0x75c] ;  /* 0x00075c0006207984 */ /* 0x000e680000000800 */
[----:B------:R-:W2:Y:S01]  /*3550*/  LDG.E.CONSTANT R49, desc[UR6][R2.64+0x300] ;  /* 0x0003000602317981 */ /* 0x000ea2000c1e9900 */
[----:B------:R-:W-:-:S03]  /*3560*/  FFMA R39, R48, R31, R39 ;  /* 0x0000001f30277223 */ /* 0x000fc60000000027 */
[----:B------:R-:W2:Y:S01]  /*3570*/  LDG.E.CONSTANT R34, desc[UR6][R2.64+0x304] ;  /* 0x0003040602227981 */ /* 0x000ea2000c1e9900 */
[----:B------:R-:W-:-:S03]  /*3580*/  FFMA R58, R24, R15, R39 ;  /* 0x0000000f183a7223 */ /* 0x000fc60000000027 */
[----:B------:R-:W2:Y:S04]  /*3590*/  LDG.E.CONSTANT R31, desc[UR6][R2.64+0x308] ;  /* 0x00030806021f7981 */ /* 0x000ea8000c1e9900 */
[----:B------:R-:W5:Y:S04]  /*35a0*/  LDS R48, [R6+0x760] ;  /* 0x0007600006307984 */ /* 0x000f680000000800 */
[----:B------:R-:W2:Y:S04]  /*35b0*/  LDG.E.CONSTANT R24, desc[UR6][R2.64+0x30c] ;  /* 0x00030c0602187981 */ /* 0x000ea8000c1e9900 */
[----:B------:R-:W5:Y:S01]  /*35c0*/  LDS R15, [R6+0x764] ;  /* 0x00076400060f7984 */ /* 0x000f620000000800 */
[----:B---3--:R-:W-:-:S03]  /*35d0*/  FFMA R56, R35, R56, R58 ;  /* 0x0000003823387223 */ /* 0x008fc6000000003a */
[----:B------:R-:W3:Y:S01]  /*35e0*/  LDG.E.CONSTANT R39, desc[UR6][R2.64+0x310] ;  /* 0x0003100602277981 */ /* 0x000ee2000c1e9900 */
[----:B------:R-:W-:-:S03]  /*35f0*/  FFMA R55, R27, R12, R56 ;  /* 0x0000000c1b377223 */ /* 0x000fc60000000038 */
[----:B------:R-:W5:Y:S04]  /*3600*/  LDS R35, [R6+0x768] ;  /* 0x0007680006237984 */ /* 0x000f680000000800 */
[----:B------:R-:W3:Y:S04]  /*3610*/  LDG.E.CONSTANT R53, desc[UR6][R2.64+0x314] ;  /* 0x0003140602357981 */ /* 0x000ee8000c1e9900 */
[----:B------:R-:W5:Y:S01]  /*3620*/  LDS R27, [R6+0x7e8] ;  /* 0x0007e800061b7984 */ /* 0x000f620000000800 */
[----:B0-----:R-:W-:-:S03]  /*3630*/  FFMA R56, R46, R29, R55 ;  /* 0x0000001d2e387223 */ /* 0x001fc60000000037 */
[----:B------:R-:W3:Y:S01]  /*3640*/  LDG.E.CONSTANT R12, desc[UR6][R2.64+0x318] ;  /* 0x00031806020c7981 */ /* 0x000ee2000c1e9900 */
[----:B-1----:R-:W-:-:S03]  /*3650*/  FFMA R55, R45, R54, R56 ;  /* 0x000000362d377223 */ /* 0x002fc60000000038 */
[----:B------:R-:W0:Y:S04]  /*3660*/  LDS R46, [R6+0x7ec] ;  /* 0x0007ec00062e7984 */ /* 0x000e280000000800 */
[----:B------:R-:W3:Y:S01]  /*3670*/  LDG.E.CONSTANT R29, desc[UR6][R2.64+0x31c] ;  /* 0x00031c06021d7981 */ /* 0x000ee2000c1e9900 */
[----:B------:R-:W-:-:S03]  /*3680*/  FFMA R28, R28, R23, R55 ;  /* 0x000000171c1c7223 */ /* 0x000fc60000000037 */
[----:B------:R-:W3:Y:S04]  /*3690*/  LDG.E.CONSTANT R54, desc[UR6][R2.64+0x320] ;  /* 0x0003200602367981 */ /* 0x000ee8000c1e9900 */
[----:B------:R-:W1:Y:S04]  /*36a0*/  LDS R45, [R6+0x7f0] ;  /* 0x0007f000062d7984 */ /* 0x000e680000000800 */
[----:B------:R-:W3:Y:S01]  /*36b0*/  LDG.E.CONSTANT R23, desc[UR6][R2.64+0x324] ;  /* 0x0003240602177981 */ /* 0x000ee2000c1e9900 */
[----:B------:R-:W-:-:S03]  /*36c0*/  FFMA R56, R47, R32, R28 ;  /* 0x000000202f387223 */ /* 0x000fc6000000001c */
[----:B------:R-:W3:Y:S04]  /*36d0*/  LDG.E.CONSTANT R47, desc[UR6][R2.64+0x328] ;  /* 0x00032806022f7981 */ /* 0x000ee8000c1e9900 */
[----:B------:R-:W1:Y:S04]  /*36e0*/  LDS R28, [R6+0x7f4] ;  /* 0x0007f400061c7984 */ /* 0x000e680000000800 */
[----:B------:R-:W3:Y:S01]  /*36f0*/  LDG.E.CONSTANT R32, desc[UR6][R2.64+0x32c] ;  /* 0x00032c0602207981 */ /* 0x000ee2000c1e9900 */
[----:B-----5:R-:W-:-:S03]  /*3700*/  FFMA R55, R43, R48, R56 ;  /* 0x000000302b377223 */ /* 0x020fc60000000038 */
[----:B------:R-:W5:Y:S01]  /*3710*/  LDG.E.CONSTANT R48, desc[UR6][R2.64+0x330] ;  /* 0x0003300602307981 */ /* 0x000f62000c1e9900 */
[----:B------:R-:W-:-:S03]  /*3720*/  FFMA R55, R42, R15, R55 ;  /* 0x0000000f2a377223 */ /* 0x000fc60000000037 */
[----:B------:R-:W1:Y:S04]  /*3730*/  LDS R43, [R6+0x7f8] ;  /* 0x0007f800062b7984 */ /* 0x000e680000000800 */
[----:B------:R-:W5:Y:S01]  /*3740*/  LDG.E.CONSTANT R15, desc[UR6][R2.64+0x334] ;  /* 0x00033406020f7981 */ /* 0x000f62000c1e9900 */
[----:B------:R-:W-:-:S03]  /*3750*/  FFMA R55, R50, R35, R55 ;  /* 0x0000002332377223 */ /* 0x000fc60000000037 */
[----:B------:R-:W5:Y:S01]  /*3760*/  LDG.E.CONSTANT R42, desc[UR6][R2.64+0x338] ;  /* 0x00033806022a7981 */ /* 0x000f62000c1e9900 */
[----:B------:R-:W-:-:S03]  /*3770*/  FFMA R56, R44, R27, R55 ;  /* 0x0000001b2c387223 */ /* 0x000fc60000000037 */
[----:B------:R-:W1:Y:S04]  /*3780*/  LDS R35, [R6+0x7fc] ;  /* 0x0007fc0006237984 */ /* 0x000e680000000800 */
[----:B------:R-:W5:Y:S04]  /*3790*/  LDG.E.CONSTANT R50, desc[UR6][R2.64+0x33c] ;  /* 0x00033c0602327981 */ /* 0x000f68000c1e9900 */
[----:B------:R-:W1:Y:S01]  /*37a0*/  LDS R44, [R6+0x800] ;  /* 0x00080000062c7984 */ /* 0x000e620000000800 */
[----:B0-----:R-:W-:-:S03]  /*37b0*/  FFMA R55, R41, R46, R56 ;  /* 0x0000002e29377223 */ /* 0x001fc60000000038 */
[----:B------:R-:W5:Y:S01]  /*37c0*/  LDG.E.CONSTANT R27, desc[UR6][R2.64+0x340] ;  /* 0x00034006021b7981 */ /* 0x000f62000c1e9900 */
[----:B-1----:R-:W-:-:S03]  /*37d0*/  FFMA R56, R40, R45, R55 ;  /* 0x0000002d28387223 */ /* 0x002fc60000000037 */
[----:B------:R-:W5:Y:S04]  /*37e0*/  LDG.E.CONSTANT R41, desc[UR6][R2.64+0x344] ;  /* 0x0003440602297981 */ /* 0x000f68000c1e9900 */
[----:B------:R-:W0:Y:S04]  /*37f0*/  LDS R46, [R6+0x804] ;  /* 0x00080400062e7984 */ /* 0x000e280000000800 */
[----:B------:R-:W5:Y:S01]  /*3800*/  LDG.E.CONSTANT R55, desc[UR6][R2.64+0x348] ;  /* 0x0003480602377981 */ /* 0x000f62000c1e9900 */
[----:B------:R-:W-:-:S03]  /*3810*/  FFMA R57, R51, R28, R56 ;  /* 0x0000001c33397223 */ /* 0x000fc60000000038 */
[----:B------:R-:W5:Y:S04]  /*3820*/  LDG.E.CONSTANT R40, desc[UR6][R2.64+0x34c] ;  /* 0x00034c0602287981 */ /* 0x000f68000c1e9900 */
[----:B------:R-:W5:Y:S04]  /*3830*/  LDG.E.CONSTANT R51, desc[UR6][R2.64+0x350] ;  /* 0x0003500602337981 */ /* 0x000f68000c1e9900 */
[----:B------:R-:W1:Y:S04]  /*3840*/  LDS R45, [R6+0x808] ;  /* 0x00080800062d7984 */ /* 0x000e680000000800 */
[----:B------:R-:W5:Y:S01]  /*3850*/  LDG.E.CONSTANT R28, desc[UR6][R2.64+0x354] ;  /* 0x00035406021c7981 */ /* 0x000f62000c1e9900 */
[----:B------:R-:W-:-:S03]  /*3860*/  FFMA R57, R38, R43, R57 ;  /* 0x0000002b26397223 */ /* 0x000fc60000000039 */
[----:B------:R-:W5:Y:S01]  /*3870*/  LDG.E.CONSTANT R43, desc[UR6][R2.64+0x358] ;  /* 0x00035806022b7981 */ /* 0x000f62000c1e9900 */
[----:B------:R-:W-:-:S03]  /*3880*/  FFMA R52, R52, R35, R57 ;  /* 0x0000002334347223 */ /* 0x000fc60000000039 */
[----:B------:R-:W5:Y:S01]  /*3890*/  LDG.E.CONSTANT R38, desc[UR6][R2.64+0x35c] ;  /* 0x00035c0602267981 */ /* 0x000f62000c1e9900 */
[----:B------:R-:W-:-:S03]  /*38a0*/  FFMA R52, R37, R44, R52 ;  /* 0x0000002c25347223 */ /* 0x000fc60000000034 */
[----:B------:R-:W5:Y:S04]  /*38b0*/  LDG.E.CONSTANT R35, desc[UR6][R2.64+0x360] ;  /* 0x0003600602237981 */ /* 0x000f68000c1e9900 */
[----:B------:R-:W5:Y:S04]  /*38c0*/  LDG.E.CONSTANT R44, desc[UR6][R2.64+0x364] ;  /* 0x00036406022c7981 */ /* 0x000f68000c1e9900 */
[----:B------:R-:W5:Y:S01]  /*38d0*/  LDG.E.CONSTANT R37, desc[UR6][R2.64+0x368] ;  /* 0x0003680602257981 */ /* 0x000f62000c1e9900 */
[----:B0-----:R-:W-:-:S03]  /*38e0*/  FFMA R57, R9, R46, R52 ;  /* 0x0000002e09397223 */ /* 0x001fc60000000034 */
[----:B------:R-:W5:Y:S04]  /*38f0*/  LDG.E.CONSTANT R46, desc[UR6][R2.64+0x36c] ;  /* 0x00036c06022e7981 */ /* 0x000f68000c1e9900 */
[----:B------:R-:W5:Y:S04]  /*3900*/  LDG.E.CONSTANT R9, desc[UR6][R2.64+0x370] ;  /* 0x0003700602097981 */ /* 0x000f68000c1e9900 */
[----:B------:R-:W5:Y:S01]  /*3910*/  LDG.E.CONSTANT R52, desc[UR6][R2.64+0x374] ;  /* 0x0003740602347981 */ /* 0x000f62000c1e9900 */
[----:B-1----:R-:W-:-:S03]  /*3920*/  FFMA R60, R36, R45, R57 ;  /* 0x0000002d243c7223 */ /* 0x002fc60000000039 */
[----:B------:R-:W0:Y:S04]  /*3930*/  LDS R58, [R6+0x80c] ;  /* 0x00080c00063a7984 */ /* 0x000e280000000800 */
[----:B------:R-:W5:Y:S04]  /*3940*/  LDG.E.CONSTANT R45, desc[UR6][R2.64+0x378] ;  /* 0x00037806022d7981 */ /* 0x000f68000c1e9900 */
[----:B------:R-:W5:Y:S04]  /*3950*/  LDG.E.CONSTANT R36, desc[UR6][R2.64+0x37c] ;  /* 0x00037c0602247981 */ /* 0x000f68000c1e9900 */
[----:B------:R1:W5:Y:S04]  /*3960*/  LDG.E.CONSTANT R56, desc[UR6][R2.64+0x380] ;  /* 0x0003800602387981 */ /* 0x000368000c1e9900 */
[----:B------:R-:W4:Y:S04]  /*3970*/  LDS R57, [R6+0x810] ;  /* 0x0008100006397984 */ /* 0x000f280000000800 */
[----:B-1----:R-:W-:Y:S04]  /*3980*/  LDS R3, [R6+0x8b0] ;  /* 0x0008b00006037984 */ /* 0x002fe80000000800 */
[----:B------:R-:W-:Y:S01]  /*3990*/  LDS R2, [R6+0x8bc] ;  /* 0x0008bc0006027984 */ /* 0x000fe20000000800 */
[----:B0-----:R-:W-:-:S03]  /*39a0*/  FFMA R17, R17, R58, R60 ;  /* 0x0000003a11117223 */ /* 0x001fc6000000003c */
[----:B------:R-:W0:Y:S04]  /*39b0*/  LDS R58, [R6+0x818] ;  /* 0x00081800063a7984 */ /* 0x000e280000000800 */
[----:B------:R-:W1:Y:S01]  /*39c0*/  LDS R60, [R6+0x81c] ;  /* 0x00081c00063c7984 */ /* 0x000e620000000800 */
[----:B----4-:R-:W-:-:S03]  /*39d0*/  FFMA R17, R0, R57, R17 ;  /* 0x0000003900117223 */ /* 0x010fc60000000011 */
[----:B------:R-:W-:Y:S01]  /*39e0*/  LDS R57, [R6+0x8a0] ;  /* 0x0008a00006397984 */ /* 0x000fe20000000800 */
[----:B------:R-:W-:-:S03]  /*39f0*/  FFMA R0, R16, R59, R17 ;  /* 0x0000003b10007223 */ /* 0x000fc60000000011 */
[----:B------:R-:W4:Y:S04]  /*3a00*/  LDS R16, [R6+0x820] ;  /* 0x0008200006107984 */ /* 0x000f280000000800 */
[----:B------:R-:W4:Y:S01]  /*3a10*/  LDS R17, [R6+0x8a4] ;  /* 0x0008a40006117984 */ /* 0x000f220000000800 */
[----:B0-----:R-:W-:-:S03]  /*3a20*/  FFMA R58, R13, R58, R0 ;  /* 0x0000003a0d3a7223 */ /* 0x001fc60000000000 */
[----:B------:R-:W0:Y:S04]  /*3a30*/  LDS R0, [R6+0x8a8] ;  /* 0x0008a80006007984 */ /* 0x000e280000000800 */
[----:B------:R-:W2:Y:S01]  /*3a40*/  LDS R13, [R6+0x8ac] ;  /* 0x0008ac00060d7984 */ /* 0x000ea20000000800 */
[----:B-1----:R-:W-:-:S03]  /*3a50*/  FFMA R58, R7, R60, R58 ;  /* 0x0000003c073a7223 */ /* 0x002fc6000000003a */
[----:B------:R-:W1:Y:S01]  /*3a60*/  LDS R7, [R6+0x8b4] ;  /* 0x0008b40006077984 */ /* 0x000e620000000800 */
[----:B----4-:R-:W-:-:S03]  /*3a70*/  FFMA R11, R11, R16, R58 ;  /* 0x000000100b0b7223 */ /* 0x010fc6000000003a */
[----:B------:R-:W-:Y:S01]  /*3a80*/  LDS R16, [R6+0x8d0] ;  /* 0x0008d00006107984 */ /* 0x000fe20000000800 */
[----:B------:R-:W-:-:S03]  /*3a90*/  FFMA R57, R14, R57, R11 ;  /* 0x000000390e397223 */ /* 0x000fc6000000000b */
[----:B------:R-:W4:Y:S04]  /*3aa0*/  LDS R11, [R6+0x8b8] ;  /* 0x0008b800060b7984 */ /* 0x000f280000000800 */
[----:B------:R-:W4:Y:S01]  /*3ab0*/  LDS R14, [R6+0x8c0] ;  /* 0x0008c000060e7984 */ /* 0x000f220000000800 */
[----:B------:R-:W-:-:S03]  /*3ac0*/  FFMA R18, R18, R17, R57 ;  /* 0x0000001112127223 */ /* 0x000fc60000000039 */
[----:B------:R-:W4:Y:S01]  /*3ad0*/  LDS R17, [R6+0x8c4] ;  /* 0x0008c40006117984 */ /* 0x000f220000000800 */
[----:B0-----:R-:W-:-:S03]  /*3ae0*/  FFMA R57, R25, R0, R18 ;  /* 0x0000000019397223 */ /* 0x001fc60000000012 */
[----:B------:R-:W0:Y:S04]  /*3af0*/  LDS R0, [R6+0x8c8] ;  /* 0x0008c80006007984 */ /* 0x000e280000000800 */
[----:B------:R-:W0:Y:S01]  /*3b00*/  LDS R25, [R6+0x8cc] ;  /* 0x0008cc0006197984 */ /* 0x000e220000000800 */
[----:B--2---:R-:W-:-:S03]  /*3b10*/  FFMA R57, R26, R13, R57 ;  /* 0x0000000d1a397223 */ /* 0x004fc60000000039 */
[----:B------:R-:W2:Y:S01]  /*3b20*/  LDS R13, [R6+0x8d4] ;  /* 0x0008d400060d7984 */ /* 0x000ea20000000800 */
[----:B------:R-:W-:-:S03]  /*3b30*/  FFMA R3, R30, R3, R57 ;  /* 0x000000031e037223 */ /* 0x000fc60000000039 */
[----:B------:R-:W2:Y:S01]  /*3b40*/  LDS R18, [R6+0x8d8] ;  /* 0x0008d80006127984 */ /* 0x000ea20000000800 */
[----:B-1----:R-:W-:-:S03]  /*3b50*/  FFMA R7, R8, R7, R3 ;  /* 0x0000000708077223 */ /* 0x002fc60000000003 */
[----:B------:R-:W1:Y:S04]  /*3b60*/  LDS R3, [R6+0x958] ;  /* 0x0009580006037984 */ /* 0x000e680000000800 */
[----:B------:R-:W3:Y:S01]  /*3b70*/  LDS R8, [R6+0x95c] ;  /* 0x00095c0006087984 */ /* 0x000ee20000000800 */
[----:B----4-:R-:W-:-:S03]  /*3b80*/  FFMA R10, R10, R11, R7 ;  /* 0x0000000b0a0a7223 */ /* 0x010fc60000000007 */
[----:B------:R-:W-:Y:S01]  /*3b90*/  LDS R7, [R6+0x964] ;  /* 0x0009640006077984 */ /* 0x000fe20000000800 */
[----:B------:R-:W-:-:S03]  /*3ba0*/  FFMA R10, R21, R2, R10 ;  /* 0x00000002150a7223 */ /* 0x000fc6000000000a */
[----:B------:R-:W4:Y:S01]  /*3bb0*/  LDS R2, [R6+0x960] ;  /* 0x0009600006027984 */ /* 0x000f220000000800 */
[----:B------:R-:W-:-:S03]  /*3bc0*/  FFMA R19, R19, R14, R10 ;  /* 0x0000000e13137223 */ /* 0x000fc6000000000a */
[----:B------:R-:W4:Y:S01]  /*3bd0*/  LDS R10, [R6+0x968] ;  /* 0x00096800060a7984 */ /* 0x000f220000000800 */
[----:B------:R-:W-:-:S03]  /*3be0*/  FFMA R20, R20, R17, R19 ;  /* 0x0000001114147223 */ /* 0x000fc60000000013 */
[----:B------:R-:W4:Y:S01]  /*3bf0*/  LDS R11, [R6+0x96c] ;  /* 0x00096c00060b7984 */ /* 0x000f220000000800 */
[----:B0-----:R-:W-:-:S03]  /*3c00*/  FFMA R33, R33, R0, R20 ;  /* 0x0000000021217223 */ /* 0x001fc60000000014 */
[----:B------:R-:W-:Y:S01]  /*3c10*/  LDS R14, [R6+0x974] ;  /* 0x00097400060e7984 */ /* 0x000fe20000000800 */
[----:B------:R-:W-:-:S03]  /*3c20*/  FFMA R22, R22, R25, R33 ;  /* 0x0000001916167223 */ /* 0x000fc60000000021 */
[----:B------:R-:W0:Y:S01]  /*3c30*/  LDS R0, [R6+0x970] ;  /* 0x0009700006007984 */ /* 0x000e220000000800 */
[----:B------:R-:W-:-:S03]  /*3c40*/  FFMA R49, R49, R16, R22 ;  /* 0x0000001031317223 */ /* 0x000fc60000000016 */
[----:B------:R-:W-:Y:S01]  /*3c50*/  LDS R17, [R6+0x97c] ;  /* 0x00097c0006117984 */ /* 0x000fe20000000800 */
[----:B--2---:R-:W-:-:S03]  /*3c60*/  FFMA R34, R34, R13, R49 ;  /* 0x0000000d22227223 */ /* 0x004fc60000000031 */
[----:B------:R-:W-:Y:S04]  /*3c70*/  LDS R16, [R6+0x984] ;  /* 0x0009840006107984 */ /* 0x000fe80000000800 */
[----:B------:R-:W2:Y:S01]  /*3c80*/  LDS R13, [R6+0x978] ;  /* 0x00097800060d7984 */ /* 0x000ea20000000800 */
[----:B------:R-:W-:-:S04]  /*3c90*/  FFMA R31, R31, R18, R34 ;  /* 0x000000121f1f7223 */ /* 0x000fc80000000022 */
[----:B-1----:R-:W-:Y:S02]  /*3ca0*/  FFMA R24, R24, R3, R31 ;  /* 0x0000000318187223 */ /* 0x002fe4000000001f */
[----:B------:R-:W1:Y:S02]  /*3cb0*/  LDS R3, [R6+0x980] ;  /* 0x0009800006037984 */ /* 0x000e640000000800 */
[----:B---3--:R-:W-:-:S04]  /*3cc0*/  FFMA R8, R39, R8, R24 ;  /* 0x0000000827087223 */ /* 0x008fc80000000018 */
[----:B----4-:R-:W-:Y:S02]  /*3cd0*/  FFMA R53, R53, R2, R8 ;  /* 0x0000000235357223 */ /* 0x010fe40000000008 */
[----:B------:R-:W3:Y:S02]  /*3ce0*/  LDS R2, [R6+0x988] ;  /* 0x0009880006027984 */ /* 0x000ee40000000800 */
[----:B------:R-:W-:Y:S02]  /*3cf0*/  FFMA R12, R12, R7, R53 ;  /* 0x000000070c0c7223 */ /* 0x000fe40000000035 */
[----:B------:R-:W4:Y:S02]  /*3d00*/  LDS R7, [R6+0x98c] ;  /* 0x00098c0006077984 */ /* 0x000f240000000800 */
[----:B------:R-:W-:Y:S02]  /*3d10*/  FFMA R29, R29, R10, R12 ;  /* 0x0000000a1d1d7223 */ /* 0x000fe4000000000c */
[----:B------:R-:W4:Y:S02]  /*3d20*/  LDS R8, [R6+0x990] ;  /* 0x0009900006087984 */ /* 0x000f240000000800 */
[----:B------:R-:W-:-:S02]  /*3d30*/  FFMA R54, R54, R11, R29 ;  /* 0x0000000b36367223 */ /* 0x000fc4000000001d */
[----:B------:R-:W4:Y:S02]  /*3d40*/  LDS R10, [R6+0xa10] ;  /* 0x000a1000060a7984 */ /* 0x000f240000000800 */
[----:B0-----:R-:W-:Y:S02]  /*3d50*/  FFMA R0, R23, R0, R54 ;  /* 0x0000000017007223 */ /* 0x001fe40000000036 */
[----:B------:R-:W0:Y:S02]  /*3d60*/  LDS R11, [R6+0xa14] ;  /* 0x000a1400060b7984 */ /* 0x000e240000000800 */
[----:B------:R-:W-:Y:S02]  /*3d70*/  FFMA R47, R47, R14, R0 ;  /* 0x0000000e2f2f7223 */ /* 0x000fe40000000000 */
[----:B------:R-:W0:Y:S04]  /*3d80*/  LDS R0, [R6+0xa18] ;  /* 0x000a180006007984 */ /* 0x000e280000000800 */
[----:B------:R-:W0:Y:S01]  /*3d90*/  LDS R12, [R6+0xa1c] ;  /* 0x000a1c00060c7984 */ /* 0x000e220000000800 */
[----:B--2---:R-:W-:-:S03]  /*3da0*/  FFMA R13, R32, R13, R47 ;  /* 0x0000000d200d7223 */ /* 0x004fc6000000002f */
[----:B------:R-:W-:Y:S01]  /*3db0*/  LDS R14, [R6+0xa24] ;  /* 0x000a2400060e7984 */ /* 0x000fe20000000800 */
[----:B-----5:R-:W-:-:S03]  /*3dc0*/  FFMA R48, R48, R17, R13 ;  /* 0x0000001130307223 */ /* 0x020fc6000000000d */
[----:B------:R-:W2:Y:S01]  /*3dd0*/  LDS R13, [R6+0xa20] ;  /* 0x000a2000060d7984 */ /* 0x000ea20000000800 */
[----:B-1----:R-:W-:-:S03]  /*3de0*/  FFMA R3, R15, R3, R48 ;  /* 0x000000030f037223 */ /* 0x002fc60000000030 */
[----:B------:R-:W1:Y:S01]  /*3df0*/  LDS R15, [R6+0xa28] ;  /* 0x000a2800060f7984 */ /* 0x000e620000000800 */
[----:B------:R-:W-:-:S04]  /*3e00*/  FFMA R3, R42, R16, R3 ;  /* 0x000000102a037223 */ /* 0x000fc80000000003 */
[----:B---3--:R-:W-:Y:S02]  /*3e10*/  FFMA R2, R50, R2, R3 ;  /* 0x0000000232027223 */ /* 0x008fe40000000003 */
[----:B------:R-:W3:Y:S02]  /*3e20*/  LDS R3, [R6+0xa2c] ;  /* 0x000a2c0006037984 */ /* 0x000ee40000000800 */
[----:B----4-:R-:W-:Y:S02]  /*3e30*/  FFMA R2, R27, R7, R2 ;  /* 0x000000071b027223 */ /* 0x010fe40000000002 */
[----:B------:R-:W4:Y:S02]  /*3e40*/  LDS R7, [R6+0xa30] ;  /* 0x000a300006077984 */ /* 0x000f240000000800 */
[----:B------:R-:W-:Y:S02]  /*3e50*/  FFMA R2, R41, R8, R2 ;  /* 0x0000000829027223 */ /* 0x000fe40000000002 */
[----:B------:R-:W5:Y:S02]  /*3e60*/  LDS R8, [R6+0xa34] ;  /* 0x000a340006087984 */ /* 0x000f640000000800 */
[----:B------:R-:W-:-:S02]  /*3e70*/  FFMA R55, R55, R10, R2 ;  /* 0x0000000a37377223 */ /* 0x000fc40000000002 */
[----:B------:R-:W5:Y:S02]  /*3e80*/  LDS R2, [R6+0xa38] ;  /* 0x000a380006027984 */ /* 0x000f640000000800 */
[----:B0-----:R-:W-:Y:S02]  /*3e90*/  FFMA R40, R40, R11, R55 ;  /* 0x0000000b28287223 */ /* 0x001fe40000000037 */
[----:B------:R-:W0:Y:S02]  /*3ea0*/  LDS R10, [R6+0xa3c] ;  /* 0x000a3c00060a7984 */ /* 0x000e240000000800 */
[----:B------:R-:W-:Y:S02]  /*3eb0*/  FFMA R51, R51, R0, R40 ;  /* 0x0000000033337223 */ /* 0x000fe40000000028 */
[----:B------:R-:W0:Y:S02]  /*3ec0*/  LDS R0, [R6+0xa40] ;  /* 0x000a400006007984 */ /* 0x000e240000000800 */
[----:B------:R-:W-:-:S02]  /*3ed0*/  FFMA R12, R28, R12, R51 ;  /* 0x0000000c1c0c7223 */ /* 0x000fc40000000033 */
[----:B------:R-:W0:Y:S02]  /*3ee0*/  LDS R11, [R6+0xa44] ;  /* 0x000a4400060b7984 */ /* 0x000e240000000800 */
[----:B--2---:R-:W-:Y:S02]  /*3ef0*/  FFMA R13, R43, R13, R12 ;  /* 0x0000000d2b0d7223 */ /* 0x004fe4000000000c */
[----:B------:R-:W2:Y:S02]  /*3f00*/  LDS R12, [R6+0xa48] ;  /* 0x000a4800060c7984 */ /* 0x000ea40000000800 */
[----:B------:R-:W-:-:S04]  /*3f10*/  FFMA R14, R38, R14, R13 ;  /* 0x0000000e260e7223 */ /* 0x000fc8000000000d */
[----:B-1----:R-:W-:-:S04]  /*3f20*/  FFMA R15, R35, R15, R14 ;  /* 0x0000000f230f7223 */ /* 0x002fc8000000000e */
[----:B---3--:R-:W-:-:S04]  /*3f30*/  FFMA R44, R44, R3, R15 ;  /* 0x000000032c2c7223 */ /* 0x008fc8000000000f */
[----:B----4-:R-:W-:-:S04]  /*3f40*/  FFMA R7, R37, R7, R44 ;  /* 0x0000000725077223 */ /* 0x010fc8000000002c */
[----:B-----5:R-:W-:-:S04]  /*3f50*/  FFMA R8, R46, R8, R7 ;  /* 0x000000082e087223 */ /* 0x020fc80000000007 */
[----:B------:R-:W-:-:S04]  /*3f60*/  FFMA R9, R9, R2, R8 ;  /* 0x0000000209097223 */ /* 0x000fc80000000008 */
[----:B0-----:R-:W-:-:S04]  /*3f70*/  FFMA R10, R52, R10, R9 ;  /* 0x0000000a340a7223 */ /* 0x001fc80000000009 */
[----:B------:R-:W-:-:S04]  /*3f80*/  FFMA R45, R45, R0, R10 ;  /* 0x000000002d2d7223 */ /* 0x000fc8000000000a */
[----:B------:R-:W-:-:S04]  /*3f90*/  FFMA R11, R36, R11, R45 ;  /* 0x0000000b240b7223 */ /* 0x000fc8000000002d */
[----:B--2---:R-:W-:Y:S01]  /*3fa0*/  FFMA R11, R56, R12, R11 ;  /* 0x0000000c380b7223 */ /* 0x004fe2000000000b */
[----:B------:R-:W-:Y:S06]  /*3fb0*/  BRA `(.L_x_18) ;  /* 0x0000002000007947 */ /* 0x000fec0003800000 */
.L_x_17:
[----:B------:R-:W3:Y:S01]  /*3fc0*/  S2UR UR5, SR_CgaCtaId ;  /* 0x00000000000579c3 */ /* 0x000ee20000008800 */
[----:B------:R-:W-:Y:S01]  /*3fd0*/  UMOV UR4, 0x400 ;  /* 0x0000040000047882 */ /* 0x000fe20000000000 */
[----:B--2---:R-:W-:Y:S01]  /*3fe0*/  IMAD R2, R9, 0x2e, R6 ;  /* 0x0000002e09027824 */ /* 0x004fe200078e0206 */
[----:B------:R-:W2:Y:S01]  /*3ff0*/  LDCU.128 UR12, c[0x3][URZ] ;  /* 0x00c00000ff0c77ac */ /* 0x000ea20008000c00 */
[----:B------:R-:W4:Y:S01]  /*4000*/  LDCU.128 UR16, c[0x3][0x10] ;  /* 0x00c00200ff1077ac */ /* 0x000f220008000c00 */
[----:B---3--:R-:W-:-:S06]  /*4010*/  ULEA UR4, UR5, UR4, 0x18 ;  /* 0x0000000405047291 */ /* 0x008fcc000f8ec0ff */
[----:B------:R-:W-:-:S05]  /*4020*/  LEA R2, R2, UR4, 0x2 ;  /* 0x0000000402027c11 */ /* 0x000fca000f8e10ff */
[----:B------:R-:W2:Y:S01]  /*4030*/  LDS R0, [R2] ;  /* 0x0000000002007984 */ /* 0x000ea20000000800 */
[----:B------:R-:W3:Y:S03]  /*4040*/  LDCU UR4, c[0x3][0x380] ;  /* 0x00c07000ff0477ac */ /* 0x000ee60008000800 */
[----:B------:R-:W5:Y:S04]  /*4050*/  LDS R3, [R2+0x4] ;  /* 0x0000040002037984 */ /* 0x000f680000000800 */
[----:B------:R-:W4:Y:S04]  /*4060*/  LDS R7, [R2+0x8] ;  /* 0x0000080002077984 */ /* 0x000f280000000800 */
[----:B------:R-:W3:Y:S04]  /*4070*/  LDS R9, [R2+0xc] ;  /* 0x00000c0002097984 */ /* 0x000ee80000000800 */
[----:B------:R-:W3:Y:S04]  /*4080*/  LDS R11, [R2+0x10] ;  /* 0x00001000020b7984 */ /* 0x000ee80000000800 */
[----:B------:R-:W3:Y:S04]  /*4090*/  LDS R13, [R2+0x14] ;  /* 0x00001400020d7984 */ /* 0x000ee80000000800 */
[----:B-1----:R-:W1:Y:S04]  /*40a0*/  LDS R15, [R2+0x18] ;  /* 0x00001800020f7984 */ /* 0x002e680000000800 */
[----:B------:R-:W1:Y:S04]  /*40b0*/  LDS R17, [R2+0x1c] ;  /* 0x00001c0002117984 */ /* 0x000e680000000800 */
[----:B0-----:R-:W0:Y:S04]  /*40c0*/  LDS R19, [R2+0x20] ;  /* 0x0000200002137984 */ /* 0x001e280000000800 */
[----:B------:R-:W0:Y:S01]  /*40d0*/  LDS R21, [R2+0x24] ;  /* 0x0000240002157984 */ /* 0x000e220000000800 */
[----:B--2---:R-:W-:-:S03]  /*40e0*/  FFMA R0, R0, UR12, RZ ;  /* 0x0000000c00007c23 */ /* 0x004fc600080000ff */
[----:B------:R-:W2:Y:S01]  /*40f0*/  LDS R23, [R2+0x28] ;  /* 0x0000280002177984 */ /* 0x000ea20000000800 */
[----:B-----5:R-:W-:-:S03]  /*4100*/  FFMA R0, R3, UR13, R0 ;  /* 0x0000000d03007c23 */ /* 0x020fc60008000000 */
[----:B------:R-:W5:Y:S01]  /*4110*/  LDS R3, [R2+0x2c] ;  /* 0x00002c0002037984 */ /* 0x000f620000000800 */
[----:B----4-:R-:W-:-:S03]  /*4120*/  FFMA R0, R7, UR14, R0 ;  /* 0x0000000e07007c23 */ /* 0x010fc60008000000 */
[----:B------:R-:W4:Y:S01]  /*4130*/  LDS R7, [R2+0x30] ;  /* 0x0000300002077984 */ /* 0x000f220000000800 */
[----:B---3--:R-:W-:Y:S01]  /*4140*/  FFMA R0, R9, UR15, R0 ;  /* 0x0000000f09007c23 */ /* 0x008fe20008000000 */
[----:B------:R-:W0:Y:S02]  /*4150*/  LDCU.128 UR12, c[0x3][0x20] ;  /* 0x00c00400ff0c77ac */ /* 0x000e240008000c00 */
[----:B------:R-:W3:Y:S01]  /*4160*/  LDS R9, [R2+0x34] ;  /* 0x0000340002097984 */ /* 0x000ee20000000800 */
[----:B------:R-:W-:-:S03]  /*4170*/  FFMA R0, R11, UR16, R0 ;  /* 0x000000100b007c23 */ /* 0x000fc60008000000 */
[----:B------:R-:W3:Y:S01]  /*4180*/  LDS R11, [R2+0x38] ;  /* 0x00003800020b7984 */ /* 0x000ee20000000800 */
[----:B------:R-:W-:-:S03]  /*4190*/  FFMA R0, R13, UR17, R0 ;  /* 0x000000110d007c23 */ /* 0x000fc60008000000 */
[----:B------:R-:W3:Y:S01]  /*41a0*/  LDS R13, [R2+0xb8] ;  /* 0x0000b800020d7984 */ /* 0x000ee20000000800 */
[----:B-1----:R-:W-:-:S03]  /*41b0*/  FFMA R0, R15, UR18, R0 ;  /* 0x000000120f007c23 */ /* 0x002fc60008000000 */
[----:B------:R-:W1:Y:S01]  /*41c0*/  LDS R15, [R2+0xbc] ;  /* 0x0000bc00020f7984 */ /* 0x000e620000000800 */
[----:B------:R-:W-:Y:S01]  /*41d0*/  FFMA R0, R17, UR19, R0 ;  /* 0x0000001311007c23 */ /* 0x000fe20008000000 */
[----:B------:R-:W4:Y:S02]  /*41e0*/  LDCU.128 UR16, c[0x3][0x30] ;  /* 0x00c00600ff1077ac */ /* 0x000f240008000c00 */
[----:B------:R-:W1:Y:S01]  /*41f0*/  LDS R17, [R2+0xc0] ;  /* 0x0000c00002117984 */ /* 0x000e620000000800 */
[----:B0-----:R-:W-:-:S03]  /*4200*/  FFMA R0, R19, UR12, R0 ;  /* 0x0000000c13007c23 */ /* 0x001fc60008000000 */
[----:B------:R-:W0:Y:S01]  /*4210*/  LDS R19, [R2+0xc4] ;  /* 0x0000c40002137984 */ /* 0x000e220000000800 */
[----:B------:R-:W-:-:S03]  /*4220*/  FFMA R0, R21, UR13, R0 ;  /* 0x0000000d15007c23 */ /* 0x000fc60008000000 */
[----:B------:R-:W0:Y:S01]  /*4230*/  LDS R21, [R2+0xc8] ;  /* 0x0000c80002157984 */ /* 0x000e220000000800 */
[----:B--2---:R-:W-:-:S03]  /*4240*/  FFMA R0, R23, UR14, R0 ;  /* 0x0000000e17007c23 */ /* 0x004fc60008000000 */
[----:B------:R-:W2:Y:S01]  /*4250*/  LDS R23, [R2+0xcc] ;  /* 0x0000cc0002177984 */ /* 0x000ea20000000800 */
[----:B-----5:R-:W-:Y:S01]  /*4260*/  FFMA R0, R3, UR15, R0 ;  /* 0x0000000f03007c23 */ /* 0x020fe20008000000 */
[----:B------:R-:W1:Y:S02]  /*4270*/  LDCU.128 UR12, c[0x3][0x40] ;  /* 0x00c00800ff0c77ac */ /* 0x000e640008000c00 */
[----:B------:R-:W5:Y:S01]  /*4280*/  LDS R3, [R2+0xd0] ;  /* 0x0000d00002037984 */ /* 0x000f620000000800 */
[----:B----4-:R-:W-:-:S03]  /*4290*/  FFMA R0, R7, UR16, R0 ;  /* 0x0000001007007c23 */ /* 0x010fc60008000000 */
[----:B------:R-:W4:Y:S01]  /*42a0*/  LDS R7, [R2+0xd4] ;  /* 0x0000d40002077984 */ /* 0x000f220000000800 */
[----:B---3--:R-:W-:-:S03]  /*42b0*/  FFMA R0, R9, UR17, R0 ;  /* 0x0000001109007c23 */ /* 0x008fc60008000000 */
[----:B------:R-:W3:Y:S01]  /*42c0*/  LDS R9, [R2+0xd8] ;  /* 0x0000d80002097984 */ /* 0x000ee20000000800 */
[----:B------:R-:W-:-:S03]  /*42d0*/  FFMA R0, R11, UR18, R0 ;  /* 0x000000120b007c23 */ /* 0x000fc60008000000 */
[----:B------:R-:W3:Y:S01]  /*42e0*/  LDS R11, [R2+0xdc] ;  /* 0x0000dc00020b7984 */ /* 0x000ee20000000800 */
[----:B------:R-:W-:Y:S01]  /*42f0*/  FFMA R0, R13, UR19, R0 ;  /* 0x000000130d007c23 */ /* 0x000fe20008000000 */
[----:B------:R-:W2:Y:S02]  /*4300*/  LDCU.128 UR16, c[0x3][0x50] ;  /* 0x00c00a00ff1077ac */ /* 0x000ea40008000c00 */
[----:B------:R-:W3:Y:S01]  /*4310*/  LDS R13, [R2+0xe0] ;  /* 0x0000e000020d7984 */ /* 0x000ee20000000800 */
[----:B-1----:R-:W-:-:S03]  /*4320*/  FFMA R0, R15, UR12, R0 ;  /* 0x0000000c0f007c23 */ /* 0x002fc60008000000 */
[----:B------:R-:W1:Y:S01]  /*4330*/  LDS R15, [R2+0xe4] ;  /* 0x0000e400020f7984 */ /* 0x000e620000000800 */
[----:B------:R-:W-:-:S03]  /*4340*/  FFMA R0, R17, UR13, R0 ;  /* 0x0000000d11007c23 */ /* 0x000fc60008000000 */
[----:B------:R-:W1:Y:S01]  /*4350*/  LDS R17, [R2+0xe8] ;  /* 0x0000e80002117984 */ /* 0x000e620000000800 */
[----:B0-----:R-:W-:-:S03]  /*4360*/  FFMA R0, R19, UR14, R0 ;  /* 0x0000000e13007c23 */ /* 0x001fc60008000000 */
[----:B------:R-:W0:Y:S01]  /*4370*/  LDS R19, [R2+0xec] ;  /* 0x0000ec0002137984 */ /* 0x000e220000000800 */
[----:B------:R-:W-:Y:S01]  /*4380*/  FFMA R0, R21, UR15, R0 ;  /* 0x0000000f15007c23 */ /* 0x000fe20008000000 */
[----:B------:R-:W3:Y:S02]  /*4390*/  LDCU.128 UR12, c[0x3][0x60] ;  /* 0x00c00c00ff0c77ac */ /* 0x000ee40008000c00 */
[----:B------:R-:W0:Y:S01]  /*43a0*/  LDS R21, [R2+0xf0] ;  /* 0x0000f00002157984 */ /* 0x000e220000000800 */
[----:B--2---:R-:W-:-:S03]  /*43b0*/  FFMA R0, R23, UR16, R0 ;  /* 0x0000001017007c23 */ /* 0x004fc60008000000 */
        /* <DEDUP_REMOVED lines=438> */
[----:B------:R-:W2:Y:S03]  /*5f20*/  LDCU.128 UR16, c[0x3][0x370] ;  /* 0x00c06e00ff1077ac */ /* 0x000ea60008000c00 */
[----:B-1----:R-:W-:-:S04]  /*5f30*/  FFMA R0, R15, UR12, R0 ;  /* 0x0000000c0f007c23 */ /* 0x002fc80008000000 */
[----:B------:R-:W-:-:S04]  /*5f40*/  FFMA R0, R17, UR13, R0 ;  /* 0x0000000d11007c23 */ /* 0x000fc80008000000 */
[----:B0-----:R-:W-:-:S04]  /*5f50*/  FFMA R0, R19, UR14, R0 ;  /* 0x0000000e13007c23 */ /* 0x001fc80008000000 */
[----:B------:R-:W-:-:S04]  /*5f60*/  FFMA R0, R21, UR15, R0 ;  /* 0x0000000f15007c23 */ /* 0x000fc80008000000 */
[----:B--2---:R-:W-:-:S04]  /*5f70*/  FFMA R0, R23, UR16, R0 ;  /* 0x0000001017007c23 */ /* 0x004fc80008000000 */
[----:B-----5:R-:W-:-:S04]  /*5f80*/  FFMA R0, R3, UR17, R0 ;  /* 0x0000001103007c23 */ /* 0x020fc80008000000 */
[----:B----4-:R-:W-:-:S04]  /*5f90*/  FFMA R0, R7, UR18, R0 ;  /* 0x0000001207007c23 */ /* 0x010fc80008000000 */
[----:B---3--:R-:W-:-:S04]  /*5fa0*/  FFMA R0, R9, UR19, R0 ;  /* 0x0000001309007c23 */ /* 0x008fc80008000000 */
[----:B------:R-:W-:-:S07]  /*5fb0*/  FFMA R11, R11, UR4, R0 ;  /* 0x000000040b0b7c23 */ /* 0x000fce0008000000 */
.L_x_18:
[----:B------:R-:W0:Y:S01]  /*5fc0*/  LDC.64 R2, c[0x0][0x388] ;  /* 0x0000e200ff027b82 */ /* 0x000e220000000a00 */
[----:B------:R-:W-:-:S04]  /*5fd0*/  IMAD R5, R5, UR9, R4 ;  /* 0x0000000905057c24 */ /* 0x000fc8000f8e0204 */
[----:B0-----:R-:W-:-:S05]  /*5fe0*/  IMAD.WIDE R2, R5, 0x4, R2 ;  /* 0x0000000405027825 */ /* 0x001fca00078e0202 */
[----:B------:R-:W-:Y:S01]  /*5ff0*/  STG.E desc[UR6][R2.64], R11 ;  /* 0x0000000b02007986 */ /* 0x000fe2000c101906 */
[----:B------:R-:W-:Y:S05]  /*6000*/  EXIT ;  /* 0x000000000000794d */ /* 0x000fea0003800000 */
.L_x_19:
[----:B------:R-:W-:-:S00]  /*6010*/  BRA `(.L_x_19) ;  /* 0xfffffffc00fc7947 */ /* 0x000fc0000383ffff */
[----:B------:R-:W-:-:S00]  /*6020*/  NOP ;  /* 0x0000000000007918 */ /* 0x000fc00000000000 */
        /* <DEDUP_REMOVED lines=13> */
.L_x_148:


//--------------------- .text._Z12conv2d_tiledILi32ELi16ELi13EEvPKfPfiiS1_b --------------------------
	.section	.text._Z12conv2d_tiledILi32ELi16ELi13EEvPKfPfiiS1_b,"ax",@progbits
	.align	128
        .global         _Z12conv2d_tiledILi32ELi16ELi13EEvPKfPfiiS1_b
        .type           _Z12conv2d_tiledILi32ELi16ELi13EEvPKfPfiiS1_b,@function
        .size           _Z12conv2d_tiledILi32ELi16ELi13EEvPKfPfiiS1_b,(.L_x_149 - _Z12conv2d_tiledILi32ELi16ELi13EEvPKfPfiiS1_b)
        .other          _Z12conv2d_tiledILi32ELi16ELi13EEvPKfPfiiS1_b,@"STO_CUDA_ENTRY STV_DEFAULT"
_Z12conv2d_tiledILi32ELi16ELi13EEvPKfPfiiS1_b:
.text._Z12conv2d_tiledILi32ELi16ELi13EEvPKfPfiiS1_b:
        /* <DEDUP_REMOVED lines=28> */
.L_x_36:
[----:B------:R-:W-:Y:S01]  /*01c0*/  ISETP.GE.U32.AND P0, PT, R6, 0xb, PT ;  /* 0x0000000b0600780c */ /* 0x000fe20003f06070 */
[----:B------:R-:W-:Y:S01]  /*01d0*/  BSSY.RECONVERGENT B1, `(.L_x_22) ;  /* 0x000001a000017945 */ /* 0x000fe20003800200 */
[----:B------:R-:W-:Y:S02]  /*01e0*/  VIADDMNMX R3, R21, R22, RZ, !PT ;  /* 0x0000001615037246 */ /* 0x000fe400078001ff */
[----:B--2---:R-:W-:Y:S02]  /*01f0*/  MOV R31, R7 ;  /* 0x00000007001f7202 */ /* 0x004fe40000000f00 */
[----:B------:R-:W-:-:S07]  /*0200*/  VIMNMX R28, PT, PT, R16, R3, PT ;  /* 0x00000003101c7248 */ /* 0x000fce0003fe0100 */
[----:B01----:R-:W-:Y:S05]  /*0210*/  @P0 BRA `(.L_x_23) ;  /* 0x0000000000540947 */ /* 0x003fea0003800000 */
        /* <DEDUP_REMOVED lines=9> */
[----:B------:R-:W-:-:S04]  /*02b0*/  IMAD.WIDE R14, R15, 0x4, R18 ;  /* 0x000000040f0e7825 */ /* 0x000fc800078e0212 */
[----:B------:R-:W-:Y:S01]  /*02c0*/  IMAD.WIDE R18, R9, 0x4, R18 ;  /* 0x0000000409127825 */ /* 0x000fe200078e0212 */
[----:B------:R-:W2:Y:S04]  /*02d0*/  LDG.E.CONSTANT R10, desc[UR6][R14.64] ;  /* 0x000000060e0a7981 */ /* 0x000ea8000c1e9900 */
[----:B------:R-:W2:Y:S04]  /*02e0*/  LDG.E.CONSTANT R9, desc[UR6][R12.64] ;  /* 0x000000060c097981 */ /* 0x000ea8000c1e9900 */
[----:B------:R-:W2:Y:S01]  /*02f0*/  LDG.E.CONSTANT R11, desc[UR6][R18.64] ;  /* 0x00000006120b7981 */ /* 0x000ea2000c1e9900 */
[----:B------:R-:W0:Y:S01]  /*0300*/  S2UR UR5, SR_CgaCtaId ;  /* 0x00000000000579c3 */ /* 0x000e220000008800 */
[----:B------:R-:W-:Y:S01]  /*0310*/  UMOV UR4, 0x400 ;  /* 0x0000040000047882 */ /* 0x000fe20000000000 */
[----:B------:R-:W-:Y:S01]  /*0320*/  IMAD R29, R22, 0x2c, R7 ;  /* 0x0000002c161d7824 */ /* 0x000fe200078e0207 */
[----:B0-----:R-:W-:-:S06]  /*0330*/  ULEA UR4, UR5, UR4, 0x18 ;  /* 0x0000000405047291 */ /* 0x001fcc000f8ec0ff */
[----:B------:R-:W-:Y:S02]  /*0340*/  LEA R29, R29, UR4, 0x2 ;  /* 0x000000041d1d7c11 */ /* 0x000fe4000f8e10ff */
[----:B------:R-:W-:-:S03]  /*0350*/  MOV R31, R23 ;  /* 0x00000017001f7202 */ /* 0x000fc60000000f00 */
[----:B--2---:R0:W-:Y:S04]  /*0360*/  STS.128 [R29], R8 ;  /* 0x000000081d007388 */ /* 0x0041e80000000c00 */
.L_x_23:
[----:B------:R-:W-:Y:S05]  /*0370*/  BSYNC.RECONVERGENT B1 ;  /* 0x0000000000017941 */ /* 0x000fea0003800200 */
.L_x_22:
[----:B------:R-:W-:Y:S01]  /*0380*/  ISETP.GT.U32.AND P0, PT, R31, 0x2b, PT ;  /* 0x0000002b1f00780c */ /* 0x000fe20003f04070 */
[----:B------:R-:W-:-:S12]  /*0390*/  BSSY.RECONVERGENT B1, `(.L_x_24) ;  /* 0x0000109000017945 */ /* 0x000fd80003800200 */
[----:B------:R-:W-:Y:S05]  /*03a0*/  @P0 BRA `(.L_x_25) ;  /* 0x00000010001c0947 */ /* 0x000fea0003800000 */
[C---:B------:R-:W-:Y:S01]  /*03b0*/  IADD3 R2, PT, PT, -R31.reuse, RZ, RZ ;  /* 0x000000ff1f027210 */ /* 0x040fe20007ffe1ff */
[----:B------:R-:W-:Y:S01]  /*03c0*/  BSSY.RECONVERGENT B2, `(.L_x_26) ;  /* 0x0000025000027945 */ /* 0x000fe20003800200 */
[----:B------:R-:W-:Y:S02]  /*03d0*/  ISETP.GT.U32.AND P0, PT, R31, 0x28, PT ;  /* 0x000000281f00780c */ /* 0x000fe40003f04070 */
[----:B0-----:R-:W-:Y:S02]  /*03e0*/  LOP3.LUT P1, R11, R2, 0x3, RZ, 0xc0, !PT ;  /* 0x00000003020b7812 */ /* 0x001fe4000782c0ff */
[----:B------:R-:W-:-:S11]  /*03f0*/  MOV R29, R31 ;  /* 0x0000001f001d7202 */ /* 0x000fd60000000f00 */
[----:B------:R-:W-:Y:S05]  /*0400*/  @!P1 BRA `(.L_x_27) ;  /* 0x0000000000809947 */ /* 0x000fea0003800000 */
[----:B------:R-:W0:Y:S01]  /*0410*/  LDC R14, c[0x0][0x394] ;  /* 0x0000e500ff0e7b82 */ /* 0x000e220000000800 */
        /* <DEDUP_REMOVED lines=21> */
[----:B0-----:R-:W-:Y:S02]  /*0570*/  IMAD.WIDE R8, R9, 0x4, R2 ;  /* 0x0000000409087825 */ /* 0x001fe400078e0202 */
        /* <DEDUP_REMOVED lines=9> */
.L_x_27:
[----:B------:R-:W-:Y:S05]  /*0610*/  BSYNC.RECONVERGENT B2 ;  /* 0x0000000000027941 */ /* 0x000fea0003800200 */
.L_x_26:
[----:B------:R-:W-:Y:S05]  /*0620*/  @P0 BRA `(.L_x_25) ;  /* 0x0000000c007c0947 */ /* 0x000fea0003800000 */
[----:B------:R-:W-:Y:S01]  /*0630*/  ISETP.GE.AND P0, PT, R29, 0x2c, PT ;  /* 0x0000002c1d00780c */ /* 0x000fe20003f06270 */
[----:B------:R-:W-:-:S12]  /*0640*/  BSSY.RELIABLE B2, `(.L_x_28) ;  /* 0x00000ba000027945 */ /* 0x000fd80003800100 */
[----:B------:R-:W-:Y:S05]  /*0650*/  @P0 BRA `(.L_x_29) ;  /* 0x0000000800e00947 */ /* 0x000fea0003800000 */
[----:B-1----:R-:W-:Y:S01]  /*0660*/  IADD3 R2, PT, PT, -R29, 0x2c, RZ ;  /* 0x0000002c1d027810 */ /* 0x002fe20007ffe1ff */
[----:B------:R-:W-:Y:S01]  /*0670*/  BSSY.RECONVERGENT B3, `(.L_x_30) ;  /* 0x0000073000037945 */ /* 0x000fe20003800200 */
[----:B------:R-:W-:Y:S02]  /*0680*/  PLOP3.LUT P0, PT, PT, PT, PT, 0x80, 0x8 ;  /* 0x000000000008781c */ /* 0x000fe40003f0f070 */
[----:B------:R-:W-:-:S13]  /*0690*/  ISETP.GT.AND P1, PT, R2, 0xc, PT ;  /* 0x0000000c0200780c */ /* 0x000fda0003f24270 */
[----:B------:R-:W-:Y:S05]  /*06a0*/  @!P1 BRA `(.L_x_31) ;  /* 0x0000000400bc9947 */ /* 0x000fea0003800000 */
[----:B------:R-:W1:Y:S01]  /*06b0*/  LDC.64 R2, c[0x0][0x380] ;  /* 0x0000e000ff027b82 */ /* 0x000e620000000a00 */
[----:B------:R-:W-:-:S13]  /*06c0*/  PLOP3.LUT P0, PT, PT, PT, PT, 0x8, 0x80 ;  /* 0x000000000080781c */ /* 0x000fda0003f0e170 */
.L_x_32:
[----:B--2---:R-:W2:Y:S01]  /*06d0*/  LDCU UR4, c[0x0][0x394] ;  /* 0x00007280ff0477ac */ /* 0x004ea20008000800 */
[C---:B------:R-:W-:Y:S02]  /*06e0*/  IADD3 R18, PT, PT, R0.reuse, R29, RZ ;  /* 0x0000001d00127210 */ /* 0x040fe40007ffe0ff */
[----:B0-----:R-:W-:Y:S02]  /*06f0*/  IADD3 R8, PT, PT, R0, 0x4, R29 ;  /* 0x0000000400087810 */ /* 0x001fe40007ffe01d */
[----:B------:R-:W-:Y:S02]  /*0700*/  VIMNMX R9, PT, PT, RZ, R18, !PT ;  /* 0x00000012ff097248 */ /* 0x000fe40007fe0100 */
[----:B------:R-:W-:Y:S02]  /*0710*/  VIADDMNMX R11, R18, 0x2, RZ, !PT ;  /* 0x00000002120b7846 */ /* 0x000fe400078001ff */
[----:B------:R-:W-:Y:S02]  /*0720*/  VIMNMX R9, PT, PT, R20, R9, PT ;  /* 0x0000000914097248 */ /* 0x000fe40003fe0100 */
[----:B------:R-:W-:-:S02]  /*0730*/  VIADDMNMX R19, R18, 0x5, RZ, !PT ;  /* 0x0000000512137846 */ /* 0x000fc400078001ff */
[----:B------:R-:W-:Y:S02]  /*0740*/  VIADDMNMX R13, R18, 0x3, RZ, !PT ;  /* 0x00000003120d7846 */ /* 0x000fe400078001ff */
[----:B------:R-:W-:Y:S01]  /*0750*/  VIMNMX R15, PT, PT, RZ, R8, !PT ;  /* 0x00000008ff0f7248 */ /* 0x000fe20007fe0100 */
[----:B--2---:R-:W-:-:S04]  /*0760*/  IMAD R9, R28, UR4, R9 ;  /* 0x000000041c097c24 */ /* 0x004fc8000f8e0209 */
[----:B-1----:R-:W-:Y:S01]  /*0770*/  IMAD.WIDE R30, R9, 0x4, R2 ;  /* 0x00000004091e7825 */ /* 0x002fe200078e0202 */
        /* <DEDUP_REMOVED lines=98> */
.L_x_31:
[----:B------:R-:W-:Y:S05]  /*0da0*/  BSYNC.RECONVERGENT B3 ;  /* 0x0000000000037941 */ /* 0x000fea0003800200 */
.L_x_30:
[----:B------:R-:W-:Y:S01]  /*0db0*/  IADD3 R2, PT, PT, -R29, 0x2c, RZ ;  /* 0x0000002c1d027810 */ /* 0x000fe20007ffe1ff */
[----:B------:R-:W-:Y:S03]  /*0dc0*/  BSSY.RECONVERGENT B3, `(.L_x_33) ;  /* 0x000003e000037945 */ /* 0x000fe60003800200 */
[----:B------:R-:W-:-:S13]  /*0dd0*/  ISETP.GT.AND P1, PT, R2, 0x4, PT ;  /* 0x000000040200780c */ /* 0x000fda0003f24270 */
[----:B------:R-:W-:Y:S05]  /*0de0*/  @!P1 BRA `(.L_x_34) ;  /* 0x0000000000ec9947 */ /* 0x000fea0003800000 */
[----:B------:R-:W1:Y:S01]  /*0df0*/  LDC.64 R2, c[0x0][0x380] ;  /* 0x0000e000ff027b82 */ /* 0x000e620000000a00 */
[----:B------:R-:W3:Y:S01]  /*0e00*/  LDCU UR4, c[0x0][0x394] ;  /* 0x00007280ff0477ac */ /* 0x000ee20008000800 */
[C---:B------:R-:W-:Y:S02]  /*0e10*/  IADD3 R9, PT, PT, R0.reuse, 0x4, R29 ;  /* 0x0000000400097810 */ /* 0x040fe40007ffe01d */
[----:B0-2---:R-:W-:Y:S02]  /*0e20*/  IADD3 R8, PT, PT, R0, R29, RZ ;  /* 0x0000001d00087210 */ /* 0x005fe40007ffe0ff */
        /* <DEDUP_REMOVED lines=24> */
[----:B-1----:R-:W-:-:S04]  /*0fb0*/  IMAD.WIDE R12, R9, 0x4, R2 ;  /* 0x00000004090c7825 */ /* 0x002fc800078e0202 */
        /* <DEDUP_REMOVED lines=30> */
.L_x_34:
[----:B------:R-:W-:Y:S05]  /*11a0*/  BSYNC.RECONVERGENT B3 ;  /* 0x0000000000037941 */ /* 0x000fea0003800200 */
.L_x_33:
[----:B------:R-:W-:-:S13]  /*11b0*/  ISETP.NE.OR P0, PT, R29, 0x2c, P0 ;  /* 0x0000002c1d00780c */ /* 0x000fda0000705670 */
[----:B------:R-:W-:Y:S05]  /*11c0*/  @!P0 BREAK.RELIABLE B2 ;  /* 0x0000000000028942 */ /* 0x000fea0003800100 */
[----:B------:R-:W-:Y:S05]  /*11d0*/  @!P0 BRA `(.L_x_25) ;  /* 0x0000000000908947 */ /* 0x000fea0003800000 */
.L_x_29:
[----:B------:R-:W-:Y:S05]  /*11e0*/  BSYNC.RELIABLE B2 ;  /* 0x0000000000027941 */ /* 0x000fea0003800100 */
.L_x_28:
[----:B------:R-:W3:Y:S01]  /*11f0*/  S2R R9, SR_CgaCtaId ;  /* 0x0000000000097919 */ /* 0x000ee20000008800 */
[----:B-1----:R-:W1:Y:S01]  /*1200*/  LDC.64 R2, c[0x0][0x380] ;  /* 0x0000e000ff027b82 */ /* 0x002e620000000a00 */
[----:B0-2---:R-:W-:-:S04]  /*1210*/  MOV R8, 0x400 ;  /* 0x0000040000087802 */ /* 0x005fc80000000f00 */
[----:B---3--:R-:W-:-:S07]  /*1220*/  LEA R18, R9, R8, 0x18 ;  /* 0x0000000809127211 */ /* 0x008fce00078ec0ff */
.L_x_35:
        /* <DEDUP_REMOVED lines=14> */
[----:B-1----:R-:W-:-:S04]  /*1310*/  IMAD.WIDE R8, R9, 0x4, R2 ;  /* 0x0000000409087825 */ /* 0x002fc800078e0202 */
        /* <DEDUP_REMOVED lines=16> */
.L_x_25:
[----:B------:R-:W-:Y:S05]  /*1420*/  BSYNC.RECONVERGENT B1 ;  /* 0x0000000000017941 */ /* 0x000fea0003800200 */
.L_x_24:
[C---:B------:R-:W-:Y:S02]  /*1430*/  ISETP.GE.U32.AND P0, PT, R22.reuse, 0xc, PT ;  /* 0x0000000c1600780c */ /* 0x040fe40003f06070 */
[----:B------:R-:W-:-:S11]  /*1440*/  IADD3 R22, PT, PT, R22, 0x10, RZ ;  /* 0x0000001016167810 */ /* 0x000fd60007ffe0ff */
[----:B------:R-:W-:Y:S05]  /*1450*/  @!P0 BRA `(.L_x_36) ;  /* 0xffffffec00588947 */ /* 0x000fea000383ffff */
.L_x_21:
[----:B------:R-:W-:Y:S05]  /*1460*/  BSYNC.RECONVERGENT B0 ;  /* 0x0000000000007941 */ /* 0x000fea0003800200 */
.L_x_20:
        /* <DEDUP_REMOVED lines=10> */
[----:B-1----:R-:W1:Y:S02]  /*1510*/  LDC.64 R2, c[0x0][0x398] ;  /* 0x0000e600ff027b82 */ /* 0x002e640000000a00 */
[----:B-1----:R-:W3:Y:S04]  /*1520*/  LDG.E.CONSTANT R0, desc[UR6][R2.64] ;  /* 0x0000000602007981 */ /* 0x002ee8000c1e9900 */
[----:B------:R-:W4:Y:S04]  /*1530*/  LDG.E.CONSTANT R26, desc[UR6][R2.64+0x4] ;  /* 0x00000406021a7981 */ /* 0x000f28000c1e9900 */
[----:B------:R-:W5:Y:S04]  /*1540*/  LDG.E.CONSTANT R27, desc[UR6][R2.64+0x8] ;  /* 0x00000806021b7981 */ /* 0x000f68000c1e9900 */
[----:B0-----:R-:W5:Y:S04]  /*1550*/  LDG.E.CONSTANT R29, desc[UR6][R2.64+0xc] ;  /* 0x00000c06021d7981 */ /* 0x001f68000c1e9900 */
[----:B------:R-:W5:Y:S04]  /*1560*/  LDG.E.CONSTANT R28, desc[UR6][R2.64+0x10] ;  /* 0x00001006021c7981 */ /* 0x000f68000c1e9900 */
[----:B--2---:R-:W2:Y:S04]  /*1570*/  LDG.E.CONSTANT R30, desc[UR6][R2.64+0x14] ;  /* 0x00001406021e7981 */ /* 0x004ea8000c1e9900 */
[----:B------:R-:W2:Y:S04]  /*1580*/  LDG.E.CONSTANT R31, desc[UR6][R2.64+0x18] ;  /* 0x00001806021f7981 */ /* 0x000ea8000c1e9900 */
        /* <DEDUP_REMOVED lines=20> */
[----:B------:R-:W2:Y:S01]  /*16d0*/  LDG.E.CONSTANT R12, desc[UR6][R2.64+0x6c] ;  /* 0x00006c06020c7981 */ /* 0x000ea2000c1e9900 */
[----:B------:R-:W0:Y:S03]  /*16e0*/  S2UR UR5, SR_CgaCtaId ;  /* 0x00000000000579c3 */ /* 0x000e260000008800 */
[----:B------:R-:W2:Y:S04]  /*16f0*/  LDG.E.CONSTANT R49, desc[UR6][R2.64+0x70] ;  /* 0x0000700602317981 */ /* 0x000ea8000c1e9900 */
[----:B------:R-:W2:Y:S04]  /*1700*/  LDG.E.CONSTANT R13, desc[UR6][R2.64+0x74] ;  /* 0x00007406020d7981 */ /* 0x000ea8000c1e9900 */
[----:B------:R-:W2:Y:S04]  /*1710*/  LDG.E.CONSTANT R35, desc[UR6][R2.64+0x78] ;  /* 0x0000780602237981 */ /* 0x000ea8000c1e9900 */
[----:B------:R-:W2:Y:S04]  /*1720*/  LDG.E.CONSTANT R14, desc[UR6][R2.64+0x7c] ;  /* 0x00007c06020e7981 */ /* 0x000ea8000c1e9900 */
[----:B------:R-:W2:Y:S01]  /*1730*/  LDG.E.CONSTANT R15, desc[UR6][R2.64+0x80] ;  /* 0x00008006020f7981 */ /* 0x000ea2000c1e9900 */
[----:B------:R-:W-:-:S03]  /*1740*/  UMOV UR4, 0x400 ;  /* 0x0000040000047882 */ /* 0x000fc60000000000 */
[----:B------:R-:W2:Y:S01]  /*1750*/  LDG.E.CONSTANT R16, desc[UR6][R2.64+0x84] ;  /* 0x0000840602107981 */ /* 0x000ea2000c1e9900 */
[----:B0-----:R-:W-:Y:S01]  /*1760*/  ULEA UR4, UR5, UR4, 0x18 ;  /* 0x0000000405047291 */ /* 0x001fe2000f8ec0ff */
[----:B------:R-:W-:Y:S02]  /*1770*/  IMAD R6, R17, 0x2c, R6 ;  /* 0x0000002c11067824 */ /* 0x000fe400078e0206 */
[----:B------:R-:W2:Y:S03]  /*1780*/  LDG.E.CONSTANT R17, desc[UR6][R2.64+0x88] ;  /* 0x0000880602117981 */ /* 0x000ea6000c1e9900 */
[----:B------:R-:W-:Y:S01]  /*1790*/  LEA R6, R6, UR4, 0x2 ;  /* 0x0000000406067c11 */ /* 0x000fe2000f8e10ff */
[----:B------:R-:W2:Y:S04]  /*17a0*/  LDG.E.CONSTANT R18, desc[UR6][R2.64+0x8c] ;  /* 0x00008c0602127981 */ /* 0x000ea8000c1e9900 */
[----:B------:R-:W3:Y:S04]  /*17b0*/  LDS R25, [R6] ;  /* 0x0000000006197984 */ /* 0x000ee80000000800 */
[----:B------:R-:W4:Y:S04]  /*17c0*/  LDS R54, [R6+0x4] ;  /* 0x0000040006367984 */ /* 0x000f280000000800 */
[----:B------:R-:W2:Y:S04]  /*17d0*/  LDG.E.CONSTANT R19, desc[UR6][R2.64+0x90] ;  /* 0x0000900602137981 */ /* 0x000ea8000c1e9900 */
[----:B------:R-:W5:Y:S04]  /*17e0*/  LDS R55, [R6+0x8] ;  /* 0x0000080006377984 */ /* 0x000f680000000800 */
[----:B------:R-:W2:Y:S04]  /*17f0*/  LDG.E.CONSTANT R38, desc[UR6][R2.64+0x94] ;  /* 0x0000940602267981 */ /* 0x000ea8000c1e9900 */
[----:B------:R-:W0:Y:S04]  /*1800*/  LDS R48, [R6+0xc] ;  /* 0x00000c0006307984 */ /* 0x000e280000000800 */
[----:B------:R-:W2:Y:S04]  /*1810*/  LDG.E.CONSTANT R20, desc[UR6][R2.64+0x98] ;  /* 0x0000980602147981 */ /* 0x000ea8000c1e9900 */
[----:B------:R-:W1:Y:S04]  /*1820*/  LDS R53, [R6+0x10] ;  /* 0x0000100006357984 */ /* 0x000e680000000800 */
[----:B------:R-:W2:Y:S04]  /*1830*/  LDG.E.CONSTANT R21, desc[UR6][R2.64+0x9c] ;  /* 0x00009c0602157981 */ /* 0x000ea8000c1e9900 */
[----:B------:R-:W2:Y:S04]  /*1840*/  LDG.E.CONSTANT R22, desc[UR6][R2.64+0xa0] ;  /* 0x0000a00602167981 */ /* 0x000ea8000c1e9900 */
[----:B------:R-:W2:Y:S04]  /*1850*/  LDS R45, [R6+0x14] ;  /* 0x00001400062d7984 */ /* 0x000ea80000000800 */
[----:B------:R-:W2:Y:S04]  /*1860*/  LDS R32, [R6+0x18] ;  /* 0x0000180006207984 */ /* 0x000ea80000000800 */
[----:B------:R-:W2:Y:S04]  /*1870*/  LDG.E.CONSTANT R23, desc[UR6][R2.64+0xa4] ;  /* 0x0000a40602177981 */ /* 0x000ea8000c1e9900 */
[----:B------:R-:W2:Y:S04]  /*1880*/  LDG.E.CONSTANT R24, desc[UR6][R2.64+0xa8] ;  /* 0x0000a80602187981 */ /* 0x000ea8000c1e9900 */
[----:B------:R-:W-:Y:S04]  /*1890*/  LDS R57, [R6+0x20] ;  /* 0x0000200006397984 */ /* 0x000fe80000000800 */
[----:B------:R-:W-:Y:S01]  /*18a0*/  LDS R61, [R6+0x434] ;  /* 0x00043400063d7984 */ /* 0x000fe20000000800 */
[----:B---3--:R-:W-:-:S03]  /*18b0*/  FFMA R25, R0, R25, RZ ;  /* 0x0000001900197223 */ /* 0x008fc600000000ff */
[----:B------:R-:W3:Y:S01]  /*18c0*/  LDS R0, [R6+0x1c] ;  /* 0x00001c0006007984 */ /* 0x000ee20000000800 */
[----:B----4-:R-:W-:-:S03]  /*18d0*/  FFMA R54, R26, R54, R25 ;  /* 0x000000361a367223 */ /* 0x010fc60000000019 */
[----:B------:R-:W4:Y:S04]  /*18e0*/  LDG.E.CONSTANT R25, desc[UR6][R2.64+0xac] ;  /* 0x0000ac0602197981 */ /* 0x000f28000c1e9900 */
[----:B------:R-:W4:Y:S01]  /*18f0*/  LDG.E.CONSTANT R26, desc[UR6][R2.64+0xb0] ;  /* 0x0000b006021a7981 */ /* 0x000f22000c1e9900 */
[----:B-----5:R-:W-:-:S03]  /*1900*/  FFMA R54, R27, R55, R54 ;  /* 0x000000371b367223 */ /* 0x020fc60000000036 */
[----:B------:R-:W5:Y:S01]  /*1910*/  LDG.E.CONSTANT R27, desc[UR6][R2.64+0xb4] ;  /* 0x0000b406021b7981 */ /* 0x000f62000c1e9900 */
[----:B0-----:R-:W-:-:S03]  /*1920*/  FFMA R29, R29, R48, R54 ;  /* 0x000000301d1d7223 */ /* 0x001fc60000000036 */
[----:B------:R-:W0:Y:S01]  /*1930*/  LDS R55, [R6+0x24] ;  /* 0x0000240006377984 */ /* 0x000e220000000800 */
[----:B-1----:R-:W-:-:S03]  /*1940*/  FFMA R53, R28, R53, R29 ;  /* 0x000000351c357223 */ /* 0x002fc6000000001d */
[----:B------:R-:W5:Y:S04]  /*1950*/  LDG.E.CONSTANT R28, desc[UR6][R2.64+0xb8] ;  /* 0x0000b806021c7981 */ /* 0x000f68000c1e9900 */
[----:B------:R-:W1:Y:S01]  /*1960*/  LDS R54, [R6+0x28] ;  /* 0x0000280006367984 */ /* 0x000e620000000800 */
[----:B--2---:R-:W-:-:S03]  /*1970*/  FFMA R56, R30, R45, R53 ;  /* 0x0000002d1e387223 */ /* 0x004fc60000000035 */
[----:B------:R-:W2:Y:S04]  /*1980*/  LDG.E.CONSTANT R29, desc[UR6][R2.64+0xbc] ;  /* 0x0000bc06021d7981 */ /* 0x000ea8000c1e9900 */
[----:B------:R-:W1:Y:S01]  /*1990*/  LDS R48, [R6+0x2c] ;  /* 0x00002c0006307984 */ /* 0x000e620000000800 */
[----:B------:R-:W-:-:S03]  /*19a0*/  FFMA R56, R31, R32, R56 ;  /* 0x000000201f387223 */ /* 0x000fc60000000038 */
[----:B------:R-:W2:Y:S04]  /*19b0*/  LDG.E.CONSTANT R30, desc[UR6][R2.64+0xc0] ;  /* 0x0000c006021e7981 */ /* 0x000ea8000c1e9900 */
[----:B------:R-:W2:Y:S04]  /*19c0*/  LDG.E.CONSTANT R31, desc[UR6][R2.64+0xc4] ;  /* 0x0000c406021f7981 */ /* 0x000ea8000c1e9900 */
[----:B------:R-:W1:Y:S04]  /*19d0*/  LDS R45, [R6+0x30] ;  /* 0x00003000062d7984 */ /* 0x000e680000000800 */
[----:B------:R-:W2:Y:S01]  /*19e0*/  LDG.E.CONSTANT R32, desc[UR6][R2.64+0xc8] ;  /* 0x0000c80602207981 */ /* 0x000ea2000c1e9900 */
[----:B---3--:R-:W-:-:S03]  /*19f0*/  FFMA R59, R33, R0, R56 ;  /* 0x00000000213b7223 */ /* 0x008fc60000000038 */
[----:B------:R-:W3:Y:S04]  /*1a00*/  LDS R53, [R6+0xb0] ;  /* 0x0000b00006357984 */ /* 0x000ee80000000800 */
[----:B------:R-:W2:Y:S04]  /*1a10*/  LDG.E.CONSTANT R33, desc[UR6][R2.64+0xcc] ;  /* 0x0000cc0602217981 */ /* 0x000ea8000c1e9900 */
[----:B------:R-:W3:Y:S01]  /*1a20*/  LDS R0, [R6+0xb4] ;  /* 0x0000b40006007984 */ /* 0x000ee20000000800 */
[----:B------:R-:W-:-:S03]  /*1a30*/  FFMA R57, R34, R57, R59 ;  /* 0x0000003922397223 */ /* 0x000fc6000000003b */
[----:B------:R-:W2:Y:S01]  /*1a40*/  LDG.E.CONSTANT R34, desc[UR6][R2.64+0xd0] ;  /* 0x0000d00602227981 */ /* 0x000ea2000c1e9900 */
[----:B0-----:R-:W-:-:S03]  /*1a50*/  FFMA R56, R36, R55, R57 ;  /* 0x0000003724387223 */ /* 0x001fc60000000039 */
[----:B------:R-:W2:Y:S01]  /*1a60*/  LDG.E.CONSTANT R36, desc[UR6][R2.64+0xd4] ;  /* 0x0000d40602247981 */ /* 0x000ea2000c1e9900 */
[----:B-1----:R-:W-:-:S03]  /*1a70*/  FFMA R56, R37, R54, R56 ;  /* 0x0000003625387223 */ /* 0x002fc60000000038 */
[----:B------:R-:W2:Y:S01]  /*1a80*/  LDG.E.CONSTANT R37, desc[UR6][R2.64+0xd8] ;  /* 0x0000d80602257981 */ /* 0x000ea2000c1e9900 */
[----:B------:R-:W-:-:S03]  /*1a90*/  FFMA R57, R39, R48, R56 ;  /* 0x0000003027397223 */ /* 0x000fc60000000038 */
[----:B------:R-:W0:Y:S04]  /*1aa0*/  LDS R54, [R6+0xb8] ;  /* 0x0000b80006367984 */ /* 0x000e280000000800 */
[----:B------:R-:W1:Y:S04]  /*1ab0*/  LDS R55, [R6+0xbc] ;  /* 0x0000bc0006377984 */ /* 0x000e680000000800 */
[----:B------:R-:W2:Y:S01]  /*1ac0*/  LDG.E.CONSTANT R39, desc[UR6][R2.64+0xdc] ;  /* 0x0000dc0602277981 */ /* 0x000ea2000c1e9900 */
[----:B------:R-:W-:-:S03]  /*1ad0*/  FFMA R59, R40, R45, R57 ;  /* 0x0000002d283b7223 */ /* 0x000fc60000000039 */
[----:B------:R-:W2:Y:S04]  /*1ae0*/  LDG.E.CONSTANT R40, desc[UR6][R2.64+0xe0] ;  /* 0x0000e00602287981 */ /* 0x000ea8000c1e9900 */
[----:B------:R-:W1:Y:S01]  /*1af0*/  LDS R57, [R6+0xc0] ;  /* 0x0000c00006397984 */ /* 0x000e620000000800 */
[----:B---3--:R-:W-:-:S03]  /*1b00*/  FFMA R48, R46, R53, R59 ;  /* 0x000000352e307223 */ /* 0x008fc6000000003b */
[----:B------:R-:W3:Y:S04]  /*1b10*/  LDG.E.CONSTANT R45, desc[UR6][R2.64+0xe4] ;  /* 0x0000e406022d7981 */ /* 0x000ee8000c1e9900 */
[----:B------:R-:W3:Y:S01]  /*1b20*/  LDG.E.CONSTANT R46, desc[UR6][R2.64+0xe8] ;  /* 0x0000e806022e7981 */ /* 0x000ee2000c1e9900 */
[----:B------:R-:W-:-:S03]  /*1b30*/  FFMA R56, R47, R0, R48 ;  /* 0x000000002f387223 */ /* 0x000fc60000000030 */
[----:B------:R-:W1:Y:S04]  /*1b40*/  LDS R0, [R6+0xc4] ;  /* 0x0000c40006007984 */ /* 0x000e680000000800 */
[----:B------:R-:W3:Y:S04]  /*1b50*/  LDG.E.CONSTANT R47, desc[UR6][R2.64+0xec] ;  /* 0x0000ec06022f7981 */ /* 0x000ee8000c1e9900 */
[----:B------:R-:W1:Y:S04]  /*1b60*/  LDS R53, [R6+0xc8] ;  /* 0x0000c80006357984 */ /* 0x000e680000000800 */
[----:B------:R-:W3:Y:S01]  /*1b70*/  LDG.E.CONSTANT R48, desc[UR6][R2.64+0xf0] ;  /* 0x0000f00602307981 */ /* 0x000ee2000c1e9900 */
[----:B0-----:R-:W-:-:S03]  /*1b80*/  FFMA R43, R43, R54, R56 ;  /* 0x000000362b2b7223 */ /* 0x001fc60000000038 */
[----:B------:R-:W0:Y:S01]  /*1b90*/  LDS R54, [R6+0xcc] ;  /* 0x0000cc0006367984 */ /* 0x000e220000000800 */
[----:B-1----:R-:W-:-:S03]  /*1ba0*/  FFMA R43, R44, R55, R43 ;  /* 0x000000372c2b7223 */ /* 0x002fc6000000002b */
[----:B------:R-:W3:Y:S04]  /*1bb0*/  LDG.E.CONSTANT R44, desc[UR6][R2.64+0xf4] ;  /* 0x0000f406022c7981 */ /* 0x000ee8000c1e9900 */
[----:B------:R-:W1:Y:S01]  /*1bc0*/  LDS R56, [R6+0xd0] ;  /* 0x0000d00006387984 */ /* 0x000e620000000800 */
[----:B------:R-:W-:-:S03]  /*1bd0*/  FFMA R58, R42, R57, R43 ;  /* 0x000000392a3a7223 */ /* 0x000fc6000000002b */
[----:B------:R-:W1:Y:S04]  /*1be0*/  LDS R55, [R6+0xd4] ;  /* 0x0000d40006377984 */ /* 0x000e680000000800 */
[----:B------:R-:W3:Y:S04]  /*1bf0*/  LDG.E.CONSTANT R43, desc[UR6][R2.64+0xf8] ;  /* 0x0000f806022b7981 */ /* 0x000ee8000c1e9900 */
[----:B------:R-:W3:Y:S01]  /*1c00*/  LDG.E.CONSTANT R42, desc[UR6][R2.64+0xfc] ;  /* 0x0000fc06022a7981 */ /* 0x000ee2000c1e9900 */
[----:B------:R-:W-:-:S03]  /*1c10*/  FFMA R41, R41, R0, R58 ;  /* 0x0000000029297223 */ /* 0x000fc6000000003a */
[----:B------:R-:W-:Y:S04]  /*1c20*/  LDS R57, [R6+0x160] ;  /* 0x0001600006397984 */ /* 0x000fe80000000800 */
[----:B------:R-:W3:Y:S01]  /*1c30*/  LDG.E.CONSTANT R0, desc[UR6][R2.64+0x104] ;  /* 0x0001040602007981 */ /* 0x000ee2000c1e9900 */
[----:B------:R-:W-:-:S03]  /*1c40*/  FFMA R58, R52, R53, R41 ;  /* 0x00000035343a7223 */ /* 0x000fc60000000029 */
[----:B------:R-:W3:Y:S04]  /*1c50*/  LDG.E.CONSTANT R41, desc[UR6][R2.64+0x100] ;  /* 0x0001000602297981 */ /* 0x000ee8000c1e9900 */
[----:B------:R-:W1:Y:S04]  /*1c60*/  LDS R52, [R6+0xd8] ;  /* 0x0000d80006347984 */ /* 0x000e680000000800 */
[----:B------:R-:W1:Y:S01]  /*1c70*/  LDS R53, [R6+0xdc] ;  /* 0x0000dc0006357984 */ /* 0x000e620000000800 */
[----:B0-----:R-:W-:-:S03]  /*1c80*/  FFMA R54, R7, R54, R58 ;  /* 0x0000003607367223 */ /* 0x001fc6000000003a */
[----:B------:R-:W3:Y:S01]  /*1c90*/  LDG.E.CONSTANT R7, desc[UR6][R2.64+0x108] ;  /* 0x0001080602077981 */ /* 0x000ee2000c1e9900 */
[----:B-1----:R-:W-:-:S03]  /*1ca0*/  FFMA R51, R51, R56, R54 ;  /* 0x0000003833337223 */ /* 0x002fc60000000036 */
[----:B------:R-:W0:Y:S01]  /*1cb0*/  LDS R56, [R6+0xe0] ;  /* 0x0000e00006387984 */ /* 0x000e220000000800 */
[----:B------:R-:W-:-:S03]  /*1cc0*/  FFMA R54, R8, R55, R51 ;  /* 0x0000003708367223 */ /* 0x000fc60000000033 */
[----:B------:R-:W-:Y:S04]  /*1cd0*/  LDS R58, [R6+0x168] ;  /* 0x00016800063a7984 */ /* 0x000fe80000000800 */
[----:B------:R-:W3:Y:S04]  /*1ce0*/  LDG.E.CONSTANT R8, desc[UR6][R2.64+0x10c] ;  /* 0x00010c0602087981 */ /* 0x000ee8000c1e9900 */
[----:B------:R-:W1:Y:S01]  /*1cf0*/  LDS R51, [R6+0x164] ;  /* 0x0001640006337984 */ /* 0x000e620000000800 */
[----:B------:R-:W-:-:S03]  /*1d00*/  FFMA R55, R9, R52, R54 ;  /* 0x0000003409377223 */ /* 0x000fc60000000036 */
[----:B------:R-:W3:Y:S01]  /*1d10*/  LDG.E.CONSTANT R9, desc[UR6][R2.64+0x110] ;  /* 0x0001100602097981 */ /* 0x000ee2000c1e9900 */
[----:B------:R-:W-:-:S03]  /*1d20*/  FFMA R52, R10, R53, R55 ;  /* 0x000000350a347223 */ /* 0x000fc60000000037 */
[----:B------:R-:W3:Y:S04]  /*1d30*/  LDG.E.CONSTANT R10, desc[UR6][R2.64+0x114] ;  /* 0x00011406020a7981 */ /* 0x000ee8000c1e9900 */
[----:B------:R-:W1:Y:S01]  /*1d40*/  LDS R54, [R6+0x16c] ;  /* 0x00016c0006367984 */ /* 0x000e620000000800 */
[----:B0-----:R-:W-:-:S03]  /*1d50*/  FFMA R11, R11, R56, R52 ;  /* 0x000000380b0b7223 */ /* 0x001fc60000000034 */
[----:B------:R-:W0:Y:S04]  /*1d60*/  LDS R56, [R6+0x170] ;  /* 0x0001700006387984 */ /* 0x000e280000000800 */
[----:B------:R-:W0:Y:S01]  /*1d70*/  LDS R55, [R6+0x174] ;  /* 0x0001740006377984 */ /* 0x000e220000000800 */
[----:B------:R-:W-:-:S03]  /*1d80*/  FFMA R57, R50, R57, R11 ;  /* 0x0000003932397223 */ /* 0x000fc6000000000b */
[----:B------:R-:W0:Y:S01]  /*1d90*/  LDS R52, [R6+0x178] ;  /* 0x0001780006347984 */ /* 0x000e220000000800 */
[----:B-1----:R-:W-:-:S03]  /*1da0*/  FFMA R60, R12, R51, R57 ;  /* 0x000000330c3c7223 */ /* 0x002fc60000000039 */
[----:B------:R-:W3:Y:S04]  /*1db0*/  LDG.E.CONSTANT R11, desc[UR6][R2.64+0x118] ;  /* 0x00011806020b7981 */ /* 0x000ee8000c1e9900 */
[----:B------:R-:W1:Y:S04]  /*1dc0*/  LDS R51, [R6+0x17c] ;  /* 0x00017c0006337984 */ /* 0x000e680000000800 */
[----:B------:R-:W3:Y:S04]  /*1dd0*/  LDG.E.CONSTANT R12, desc[UR6][R2.64+0x11c] ;  /* 0x00011c06020c7981 */ /* 0x000ee8000c1e9900 */
[----:B------:R-:W1:Y:S01]  /*1de0*/  LDS R50, [R6+0x180] ;  /* 0x0001800006327984 */ /* 0x000e620000000800 */
[----:B------:R-:W-:-:S03]  /*1df0*/  FFMA R58, R49, R58, R60 ;  /* 0x0000003a313a7223 */ /* 0x000fc6000000003c */
[----:B------:R-:W1:Y:S04]  /*1e00*/  LDS R57, [R6+0x184] ;  /* 0x0001840006397984 */ /* 0x000e680000000800 */
[----:B------:R-:W-:Y:S01]  /*1e10*/  LDS R53, [R6+0x18c] ;  /* 0x00018c0006357984 */ /* 0x000fe20000000800 */
[----:B------:R-:W-:-:S03]  /*1e20*/  FFMA R58, R13, R54, R58 ;  /* 0x000000360d3a7223 */ /* 0x000fc6000000003a */
[----:B------:R-:W-:Y:S04]  /*1e30*/  LDS R49, [R6+0x21c] ;  /* 0x00021c0006317984 */ /* 0x000fe80000000800 */
[----:B------:R-:W4:Y:S01]  /*1e40*/  LDS R54, [R6+0x188] ;  /* 0x0001880006367984 */ /* 0x000f220000000800 */
[----:B0-----:R-:W-:-:S03]  /*1e50*/  FFMA R35, R35, R56, R58 ;  /* 0x0000003823237223 */ /* 0x001fc6000000003a */
[----:B------:R-:W3:Y:S01]  /*1e60*/  LDG.E.CONSTANT R13, desc[UR6][R2.64+0x120] ;  /* 0x00012006020d7981 */ /* 0x000ee2000c1e9900 */
[----:B------:R-:W-:-:S03]  /*1e70*/  FFMA R56, R14, R55, R35 ;  /* 0x000000370e387223 */ /* 0x000fc60000000023 */
[----:B------:R-:W3:Y:S01]  /*1e80*/  LDG.E.CONSTANT R14, desc[UR6][R2.64+0x124] ;  /* 0x00012406020e7981 */ /* 0x000ee2000c1e9900 */
[----:B------:R-:W-:-:S03]  /*1e90*/  FFMA R35, R15, R52, R56 ;  /* 0x000000340f237223 */ /* 0x000fc60000000038 */
[----:B------:R-:W0:Y:S04]  /*1ea0*/  LDS R55, [R6+0x190] ;  /* 0x0001900006377984 */ /* 0x000e280000000800 */
[----:B------:R-:W3:Y:S01]  /*1eb0*/  LDG.E.CONSTANT R15, desc[UR6][R2.64+0x128] ;  /* 0x00012806020f7981 */ /* 0x000ee2000c1e9900 */
[----:B-1----:R-:W-:-:S03]  /*1ec0*/  FFMA R56, R16, R51, R35 ;  /* 0x0000003310387223 */ /* 0x002fc60000000023 */
[----:B------:R-:W1:Y:S04]  /*1ed0*/  LDS R52, [R6+0x210] ;  /* 0x0002100006347984 */ /* 0x000e680000000800 */
[----:B------:R-:W5:Y:S04]  /*1ee0*/  LDS R51, [R6+0x214] ;  /* 0x0002140006337984 */ /* 0x000f680000000800 */
[----:B------:R-:W3:Y:S01]  /*1ef0*/  LDG.E.CONSTANT R16, desc[UR6][R2.64+0x12c] ;  /* 0x00012c0602107981 */ /* 0x000ee2000c1e9900 */
[----:B------:R-:W-:-:S03]  /*1f00*/  FFMA R35, R17, R50, R56 ;  /* 0x0000003211237223 */ /* 0x000fc60000000038 */
[----:B------:R-:W5:Y:S04]  /*1f10*/  LDS R50, [R6+0x218] ;  /* 0x0002180006327984 */ /* 0x000f680000000800 */
[----:B------:R-:W3:Y:S01]  /*1f20*/  LDG.E.CONSTANT R17, desc[UR6][R2.64+0x130] ;  /* 0x0001300602117981 */ /* 0x000ee2000c1e9900 */
[----:B------:R-:W-:-:S03]  /*1f30*/  FFMA R18, R18, R57, R35 ;  /* 0x0000003912127223 */ /* 0x000fc60000000023 */
[----:B------:R-:W5:Y:S01]  /*1f40*/  LDS R56, [R6+0x220] ;  /* 0x0002200006387984 */ /* 0x000f620000000800 */
[----:B----4-:R-:W-:-:S03]  /*1f50*/  FFMA R57, R19, R54, R18 ;  /* 0x0000003613397223 */ /* 0x010fc60000000012 */
[----:B------:R-:W4:Y:S01]  /*1f60*/  LDS R35, [R6+0x224] ;  /* 0x0002240006237984 */ /* 0x000f220000000800 */
[----:B------:R-:W-:-:S03]  /*1f70*/  FFMA R53, R38, R53, R57 ;  /* 0x0000003526357223 */ /* 0x000fc60000000039 */
[----:B------:R-:W3:Y:S04]  /*1f80*/  LDG.E.CONSTANT R18, desc[UR6][R2.64+0x134] ;  /* 0x0001340602127981 */ /* 0x000ee8000c1e9900 */
[----:B------:R-:W3:Y:S01]  /*1f90*/  LDG.E.CONSTANT R19, desc[UR6][R2.64+0x138] ;  /* 0x0001380602137981 */ /* 0x000ee2000c1e9900 */
[----:B0-----:R-:W-:-:S03]  /*1fa0*/  FFMA R54, R20, R55, R53 ;  /* 0x0000003714367223 */ /* 0x001fc60000000035 */
[----:B------:R-:W0:Y:S04]  /*1fb0*/  LDS R38, [R6+0x228] ;  /* 0x0002280006267984 */ /* 0x000e280000000800 */
[----:B------:R-:W0:Y:S01]  /*1fc0*/  LDS R53, [R6+0x22c] ;  /* 0x00022c0006357984 */ /* 0x000e220000000800 */
[----:B-1----:R-:W-:-:S03]  /*1fd0*/  FFMA R55, R21, R52, R54 ;  /* 0x0000003415377223 */ /* 0x002fc60000000036 */
[----:B------:R-:W3:Y:S01]  /*1fe0*/  LDG.E.CONSTANT R20, desc[UR6][R2.64+0x13c] ;  /* 0x00013c0602147981 */ /* 0x000ee2000c1e9900 */
[----:B-----5:R-:W-:-:S03]  /*1ff0*/  FFMA R52, R22, R51, R55 ;  /* 0x0000003316347223 */ /* 0x020fc60000000037 */
[----:B------:R-:W2:Y:S04]  /*2000*/  LDS R54, [R6+0x230] ;  /* 0x0002300006367984 */ /* 0x000ea80000000800 */
[----:B------:R-:W5:Y:S01]  /*2010*/  LDG.E.CONSTANT R21, desc[UR6][R2.64+0x140] ;  /* 0x0001400602157981 */ /* 0x000f62000c1e9900 */
[----:B------:R-:W-:-:S03]  /*2020*/  FFMA R55, R23, R50, R52 ;  /* 0x0000003217377223 */ /* 0x000fc60000000034 */
[----:B------:R-:W1:Y:S04]  /*2030*/  LDS R51, [R6+0x234] ;  /* 0x0002340006337984 */ /* 0x000e680000000800 */
[----:B------:R-:W5:Y:S01]  /*2040*/  LDG.E.CONSTANT R22, desc[UR6][R2.64+0x144] ;  /* 0x0001440602167981 */ /* 0x000f62000c1e9900 */
[----:B------:R-:W-:-:S03]  /*2050*/  FFMA R58, R24, R49, R55 ;  /* 0x00000031183a7223 */ /* 0x000fc60000000037 */
[----:B------:R-:W1:Y:S04]  /*2060*/  LDS R52, [R6+0x238] ;  /* 0x0002380006347984 */ /* 0x000e680000000800 */
[----:B------:R-:W5:Y:S04]  /*2070*/  LDG.E.CONSTANT R23, desc[UR6][R2.64+0x148] ;  /* 0x0001480602177981 */ /* 0x000f68000c1e9900 */
[----:B------:R-:W1:Y:S01]  /*2080*/  LDS R49, [R6+0x23c] ;  /* 0x00023c0006317984 */ /* 0x000e620000000800 */
[----:B------:R-:W-:-:S03]  /*2090*/  FFMA R55, R25, R56, R58 ;  /* 0x0000003819377223 */ /* 0x000fc6000000003a */
[----:B------:R-:W1:Y:S01]  /*20a0*/  LDS R50, [R6+0x240] ;  /* 0x0002400006327984 */ /* 0x000e620000000800 */
[----:B----4-:R-:W-:-:S03]  /*20b0*/  FFMA R56, R26, R35, R55 ;  /* 0x000000231a387223 */ /* 0x010fc60000000037 */
[----:B------:R-:W4:Y:S04]  /*20c0*/  LDG.E.CONSTANT R24, desc[UR6][R2.64+0x14c] ;  /* 0x00014c0602187981 */ /* 0x000f28000c1e9900 */
[----:B------:R-:W4:Y:S04]  /*20d0*/  LDG.E.CONSTANT R25, desc[UR6][R2.64+0x150] ;  /* 0x0001500602197981 */ /* 0x000f28000c1e9900 */
[----:B------:R-:W1:Y:S01]  /*20e0*/  LDS R35, [R6+0x2c0] ;  /* 0x0002c00006237984 */ /* 0x000e620000000800 */
[----:B0-----:R-:W-:-:S03]  /*20f0*/  FFMA R57, R27, R38, R56 ;  /* 0x000000261b397223 */ /* 0x001fc60000000038 */
[----:B------:R-:W4:Y:S01]  /*2100*/  LDG.E.CONSTANT R26, desc[UR6][R2.64+0x154] ;  /* 0x00015406021a7981 */ /* 0x000f22000c1e9900 */
[----:B------:R-:W-:-:S03]  /*2110*/  FFMA R56, R28, R53, R57 ;  /* 0x000000351c387223 */ /* 0x000fc60000000039 */
[----:B------:R-:W4:Y:S04]  /*2120*/  LDG.E.CONSTANT R27, desc[UR6][R2.64+0x158] ;  /* 0x00015806021b7981 */ /* 0x000f28000c1e9900 */
[----:B------:R-:W0:Y:S01]  /*2130*/  LDS R55, [R6+0x2c4] ;  /* 0x0002c40006377984 */ /* 0x000e220000000800 */
[----:B--2---:R-:W-:-:S03]  /*2140*/  FFMA R53, R29, R54, R56 ;  /* 0x000000361d357223 */ /* 0x004fc60000000038 */
[----:B------:R-:W2:Y:S04]  /*2150*/  LDG.E.CONSTANT R28, desc[UR6][R2.64+0x15c] ;  /* 0x00015c06021c7981 */ /* 0x000ea8000c1e9900 */
[----:B------:R-:W0:Y:S01]  /*2160*/  LDS R38, [R6+0x2c8] ;  /* 0x0002c80006267984 */ /* 0x000e220000000800 */
[----:B-1----:R-:W-:-:S03]  /*2170*/  FFMA R56, R30, R51, R53 ;  /* 0x000000331e387223 */ /* 0x002fc60000000035 */
[----:B------:R-:W2:Y:S01]  /*2180*/  LDG.E.CONSTANT R29, desc[UR6][R2.64+0x160] ;  /* 0x00016006021d7981 */ /* 0x000ea2000c1e9900 */
[----:B------:R-:W-:-:S03]  /*2190*/  FFMA R51, R31, R52, R56 ;  /* 0x000000341f337223 */ /* 0x000fc60000000038 */
[----:B------:R-:W1:Y:S04]  /*21a0*/  LDS R54, [R6+0x2cc] ;  /* 0x0002cc0006367984 */ /* 0x000e680000000800 */
[----:B------:R-:W2:Y:S01]  /*21b0*/  LDG.E.CONSTANT R30, desc[UR6][R2.64+0x164] ;  /* 0x00016406021e7981 */ /* 0x000ea2000c1e9900 */
[----:B------:R-:W-:-:S03]  /*21c0*/  FFMA R56, R32, R49, R51 ;  /* 0x0000003120387223 */ /* 0x000fc60000000033 */
[----:B------:R-:W1:Y:S04]  /*21d0*/  LDS R53, [R6+0x2d0] ;  /* 0x0002d00006357984 */ /* 0x000e680000000800 */
[----:B------:R-:W2:Y:S04]  /*21e0*/  LDG.E.CONSTANT R31, desc[UR6][R2.64+0x168] ;  /* 0x00016806021f7981 */ /* 0x000ea8000c1e9900 */
[----:B------:R-:W2:Y:S01]  /*21f0*/  LDG.E.CONSTANT R32, desc[UR6][R2.64+0x16c] ;  /* 0x00016c0602207981 */ /* 0x000ea2000c1e9900 */
[----:B------:R-:W-:-:S03]  /*2200*/  FFMA R49, R33, R50, R56 ;  /* 0x0000003221317223 */ /* 0x000fc60000000038 */
[----:B------:R-:W3:Y:S04]  /*2210*/  LDS R52, [R6+0x2d4] ;  /* 0x0002d40006347984 */ /* 0x000ee80000000800 */
[----:B------:R-:W2:Y:S04]  /*2220*/  LDG.E.CONSTANT R33, desc[UR6][R2.64+0x170] ;  /* 0x0001700602217981 */ /* 0x000ea8000c1e9900 */
[----:B------:R-:W3:Y:S01]  /*2230*/  LDS R51, [R6+0x2d8] ;  /* 0x0002d80006337984 */ /* 0x000ee20000000800 */
[----:B------:R-:W-:-:S03]  /*2240*/  FFMA R57, R34, R35, R49 ;  /* 0x0000002322397223 */ /* 0x000fc60000000031 */
[----:B------:R-:W3:Y:S04]  /*2250*/  LDS R50, [R6+0x2dc] ;  /* 0x0002dc0006327984 */ /* 0x000ee80000000800 */
[----:B------:R-:W2:Y:S01]  /*2260*/  LDG.E.CONSTANT R34, desc[UR6][R2.64+0x174] ;  /* 0x0001740602227981 */ /* 0x000ea2000c1e9900 */
[----:B0-----:R-:W-:-:S03]  /*2270*/  FFMA R56, R36, R55, R57 ;  /* 0x0000003724387223 */ /* 0x001fc60000000039 */
[----:B------:R-:W2:Y:S04]  /*2280*/  LDG.E.CONSTANT R35, desc[UR6][R2.64+0x178] ;  /* 0x0001780602237981 */ /* 0x000ea8000c1e9900 */
[----:B------:R-:W0:Y:S01]  /*2290*/  LDS R49, [R6+0x2e0] ;  /* 0x0002e00006317984 */ /* 0x000e220000000800 */
[----:B------:R-:W-:-:S03]  /*22a0*/  FFMA R56, R37, R38, R56 ;  /* 0x0000002625387223 */ /* 0x000fc60000000038 */
[----:B------:R-:W2:Y:S04]  /*22b0*/  LDG.E.CONSTANT R36, desc[UR6][R2.64+0x17c] ;  /* 0x00017c0602247981 */ /* 0x000ea8000c1e9900 */
[----:B------:R-:W2:Y:S01]  /*22c0*/  LDG.E.CONSTANT R37, desc[UR6][R2.64+0x180] ;  /* 0x0001800602257981 */ /* 0x000ea2000c1e9900 */
[----:B-1----:R-:W-:-:S03]  /*22d0*/  FFMA R57, R39, R54, R56 ;  /* 0x0000003627397223 */ /* 0x002fc60000000038 */
[----:B------:R-:W2:Y:S01]  /*22e0*/  LDG.E.CONSTANT R38, desc[UR6][R2.64+0x184] ;  /* 0x0001840602267981 */ /* 0x000ea2000c1e9900 */
[----:B------:R-:W-:-:S03]  /*22f0*/  FFMA R56, R40, R53, R57 ;  /* 0x0000003528387223 */ /* 0x000fc60000000039 */
[----:B------:R-:W2:Y:S04]  /*2300*/  LDG.E.CONSTANT R39, desc[UR6][R2.64+0x188] ;  /* 0x0001880602277981 */ /* 0x000ea8000c1e9900 */
[----:B------:R-:W1:Y:S04]  /*2310*/  LDS R55, [R6+0x2e4] ;  /* 0x0002e40006377984 */ /* 0x000e680000000800 */
[----:B------:R-:W2:Y:S04]  /*2320*/  LDG.E.CONSTANT R40, desc[UR6][R2.64+0x18c] ;  /* 0x00018c0602287981 */ /* 0x000ea8000c1e9900 */
[----:B------:R-:W1:Y:S01]  /*2330*/  LDS R54, [R6+0x2e8] ;  /* 0x0002e80006367984 */ /* 0x000e620000000800 */
[----:B---3--:R-:W-:-:S03]  /*2340*/  FFMA R57, R45, R52, R56 ;  /* 0x000000342d397223 */ /* 0x008fc60000000038 */
[----:B------:R-:W3:Y:S01]  /*2350*/  LDG.E.CONSTANT R45, desc[UR6][R2.64+0x190] ;  /* 0x00019006022d7981 */ /* 0x000ee2000c1e9900 */
[----:B------:R-:W-:-:S03]  /*2360*/  FFMA R52, R46, R51, R57 ;  /* 0x000000332e347223 */ /* 0x000fc60000000039 */
[----:B------:R-:W1:Y:S04]  /*2370*/  LDS R53, [R6+0x2ec] ;  /* 0x0002ec0006357984 */ /* 0x000e680000000800 */
[----:B------:R-:W3:Y:S01]  /*2380*/  LDG.E.CONSTANT R46, desc[UR6][R2.64+0x194] ;  /* 0x00019406022e7981 */ /* 0x000ee2000c1e9900 */
[----:B------:R-:W-:-:S03]  /*2390*/  FFMA R51, R47, R50, R52 ;  /* 0x000000322f337223 */ /* 0x000fc60000000034 */
[----:B------:R-:W3:Y:S01]  /*23a0*/  LDG.E.CONSTANT R47, desc[UR6][R2.64+0x198] ;  /* 0x00019806022f7981 */ /* 0x000ee2000c1e9900 */
[----:B0-----:R-:W-:-:S03]  /*23b0*/  FFMA R51, R48, R49, R51 ;  /* 0x0000003130337223 */ /* 0x001fc60000000033 */
[----:B------:R-:W0:Y:S04]  /*23c0*/  LDS R52, [R6+0x2f0] ;  /* 0x0002f00006347984 */ /* 0x000e280000000800 */
[----:B------:R-:W3:Y:S04]  /*23d0*/  LDG.E.CONSTANT R49, desc[UR6][R2.64+0x19c] ;  /* 0x00019c0602317981 */ /* 0x000ee8000c1e9900 */
[----:B------:R-:W0:Y:S04]  /*23e0*/  LDS R57, [R6+0x370] ;  /* 0x0003700006397984 */ /* 0x000e280000000800 */
[----:B------:R-:W3:Y:S04]  /*23f0*/  LDG.E.CONSTANT R48, desc[UR6][R2.64+0x1a0] ;  /* 0x0001a00602307981 */ /* 0x000ee8000c1e9900 */
[----:B------:R-:W3:Y:S01]  /*2400*/  LDG.E.CONSTANT R50, desc[UR6][R2.64+0x1a4] ;  /* 0x0001a40602327981 */ /* 0x000ee2000c1e9900 */
[----:B-1----:R-:W-:-:S03]  /*2410*/  FFMA R58, R44, R55, R51 ;  /* 0x000000372c3a7223 */ /* 0x002fc60000000033 */
        /* <DEDUP_REMOVED lines=11> */
[----:B------:R-:W-:-:S03]  /*24d0*/  FFMA R58, R0, R57, R55 ;  /* 0x00000039003a7223 */ /* 0x000fc60000000037 */
[----:B------:R-:W3:Y:S04]  /*24e0*/  LDG.E.CONSTANT R0, desc[UR6][R2.64+0x1bc] ;  /* 0x0001bc0602007981 */ /* 0x000ee8000c1e9900 */
[----:B------:R-:W0:Y:S04]  /*24f0*/  LDS R55, [R6+0x380] ;  /* 0x0003800006377984 */ /* 0x000e280000000800 */
[----:B------:R-:W3:Y:S01]  /*2500*/  LDG.E.CONSTANT R52, desc[UR6][R2.64+0x1c0] ;  /* 0x0001c00602347981 */ /* 0x000ee2000c1e9900 */
[----:B-1----:R-:W-:-:S03]  /*2510*/  FFMA R57, R7, R56, R58 ;  /* 0x0000003807397223 */ /* 0x002fc6000000003a */
[----:B------:R-:W-:Y:S04]  /*2520*/  LDS R60, [R6+0x394] ;  /* 0x00039400063c7984 */ /* 0x000fe80000000800 */
[----:B------:R-:W3:Y:S04]  /*2530*/  LDG.E.CONSTANT R7, desc[UR6][R2.64+0x1c4] ;  /* 0x0001c40602077981 */ /* 0x000ee8000c1e9900 */
[----:B------:R-:W1:Y:S01]  /*2540*/  LDS R56, [R6+0x384] ;  /* 0x0003840006387984 */ /* 0x000e620000000800 */
[----:B------:R-:W-:-:S03]  /*2550*/  FFMA R58, R8, R53, R57 ;  /* 0x00000035083a7223 */ /* 0x000fc60000000039 */
[----:B------:R-:W3:Y:S04]  /*2560*/  LDG.E.CONSTANT R53, desc[UR6][R2.64+0x1c8] ;  /* 0x0001c80602357981 */ /* 0x000ee8000c1e9900 */
        /* <DEDUP_REMOVED lines=8> */
[----:B------:R-:W5:Y:S01]  /*25f0*/  LDS R59, [R6+0x398] ;  /* 0x00039800063b7984 */ /* 0x000f620000000800 */
[----:B-1----:R-:W-:-:S03]  /*2600*/  FFMA R11, R11, R56, R58 ;  /* 0x000000380b0b7223 */ /* 0x002fc6000000003a */
[----:B------:R-:W1:Y:S04]  /*2610*/  LDS R58, [R6+0x39c] ;  /* 0x00039c00063a7984 */ /* 0x000e680000000800 */
[----:B------:R-:W-:Y:S01]  /*2620*/  LDS R56, [R6+0x420] ;  /* 0x0004200006387984 */ /* 0x000fe20000000800 */
[----:B------:R-:W-:-:S03]  /*2630*/  FFMA R12, R12, R57, R11 ;  /* 0x000000390c0c7223 */ /* 0x000fc6000000000b */
[----:B------:R-:W3:Y:S04]  /*2640*/  LDG.E.CONSTANT R11, desc[UR6][R2.64+0x1d8] ;  /* 0x0001d806020b7981 */ /* 0x000ee8000c1e9900 */
[----:B------:R-:W4:Y:S01]  /*2650*/  LDS R57, [R6+0x3a0] ;  /* 0x0003a00006397984 */ /* 0x000f220000000800 */
[----:B0-----:R-:W-:-:S03]  /*2660*/  FFMA R13, R13, R54, R12 ;  /* 0x000000360d0d7223 */ /* 0x001fc6000000000c */
[----:B------:R-:W-:Y:S04]  /*2670*/  LDS R54, [R6+0x428] ;  /* 0x0004280006367984 */ /* 0x000fe80000000800 */
[----:B------:R-:W3:Y:S01]  /*2680*/  LDG.E.CONSTANT R12, desc[UR6][R2.64+0x1dc] ;  /* 0x0001dc06020c7981 */ /* 0x000ee2000c1e9900 */
[----:B------:R-:W-:-:S03]  /*2690*/  FFMA R14, R14, R55, R13 ;  /* 0x000000370e0e7223 */ /* 0x000fc6000000000d */
[----:B------:R-:W0:Y:S01]  /*26a0*/  LDS R55, [R6+0x424] ;  /* 0x0004240006377984 */ /* 0x000e220000000800 */
[----:B------:R-:W-:-:S03]  /*26b0*/  FFMA R15, R15, R60, R14 ;  /* 0x0000003c0f0f7223 */ /* 0x000fc6000000000e */
[----:B------:R-:W3:Y:S01]  /*26c0*/  LDG.E.CONSTANT R13, desc[UR6][R2.64+0x1e0] ;  /* 0x0001e006020d7981 */ /* 0x000ee2000c1e9900 */
[----:B-----5:R-:W-:-:S03]  /*26d0*/  FFMA R16, R16, R59, R15 ;  /* 0x0000003b10107223 */ /* 0x020fc6000000000f */
[----:B------:R-:W5:Y:S01]  /*26e0*/  LDS R15, [R6+0x42c] ;  /* 0x00042c00060f7984 */ /* 0x000f620000000800 */
[----:B-1----:R-:W-:-:S03]  /*26f0*/  FFMA R17, R17, R58, R16 ;  /* 0x0000003a11117223 */ /* 0x002fc60000000010 */
[----:B------:R-:W-:Y:S04]  /*2700*/  LDS R59, [R6+0x43c] ;  /* 0x00043c00063b7984 */ /* 0x000fe80000000800 */
[----:B------:R-:W1:Y:S04]  /*2710*/  LDS R16, [R6+0x430] ;  /* 0x0004300006107984 */ /* 0x000e680000000800 */
[----:B------:R-:W1:Y:S04]  /*2720*/  LDS R58, [R6+0x438] ;  /* 0x00043800063a7984 */ /* 0x000e680000000800 */
[----:B------:R-:W3:Y:S01]  /*2730*/  LDG.E.CONSTANT R14, desc[UR6][R2.64+0x1e4] ;  /* 0x0001e406020e7981 */ /* 0x000ee2000c1e9900 */
[----:B----4-:R-:W-:-:S03]  /*2740*/  FFMA R18, R18, R57, R17 ;  /* 0x0000003912127223 */ /* 0x010fc60000000011 */
[----:B------:R-:W-:Y:S01]  /*2750*/  LDS R57, [R6+0x444] ;  /* 0x0004440006397984 */ /* 0x000fe20000000800 */
[----:B------:R-:W-:-:S03]  /*2760*/  FFMA R19, R19, R56, R18 ;  /* 0x0000003813137223 */ /* 0x000fc60000000012 */
[----:B------:R-:W4:Y:S04]  /*2770*/  LDS R56, [R6+0x440] ;  /* 0x0004400006387984 */ /* 0x000f280000000800 */
[----:B------:R-:W3:Y:S01]  /*2780*/  LDG.E.CONSTANT R17, desc[UR6][R2.64+0x1ec] ;  /* 0x0001ec0602117981 */ /* 0x000ee2000c1e9900 */
[----:B0-----:R-:W-:-:S03]  /*2790*/  FFMA R20, R20, R55, R19 ;  /* 0x0000003714147223 */ /* 0x001fc60000000013 */
[----:B------:R-:W-:Y:S01]  /*27a0*/  LDS R55, [R6+0x44c] ;  /* 0x00044c0006377984 */ /* 0x000fe20000000800 */
[----:B------:R-:W-:-:S03]  /*27b0*/  FFMA R21, R21, R54, R20 ;  /* 0x0000003615157223 */ /* 0x000fc60000000014 */
[----:B------:R-:W0:Y:S01]  /*27c0*/  LDS R54, [R6+0x448] ;  /* 0x0004480006367984 */ /* 0x000e220000000800 */
[----:B-----5:R-:W-:-:S03]  /*27d0*/  FFMA R22, R22, R15, R21 ;  /* 0x0000000f16167223 */ /* 0x020fc60000000015 */
[----:B------:R-:W5:Y:S04]  /*27e0*/  LDG.E.CONSTANT R15, desc[UR6][R2.64+0x1e8] ;  /* 0x0001e806020f7981 */ /* 0x000f68000c1e9900 */
[----:B------:R-:W-:Y:S01]  /*27f0*/  LDS R19, [R6+0x4d0] ;  /* 0x0004d00006137984 */ /* 0x000fe20000000800 */
[----:B-1----:R-:W-:-:S03]  /*2800*/  FFMA R23, R23, R16, R22 ;  /* 0x0000001017177223 */ /* 0x002fc60000000016 */
[----:B------:R-:W1:Y:S04]  /*2810*/  LDS R16, [R6+0x450] ;  /* 0x0004500006107984 */ /* 0x000e680000000800 */
[----:B------:R-:W1:Y:S01]  /*2820*/  LDS R20, [R6+0x4d4] ;  /* 0x0004d40006147984 */ /* 0x000e620000000800 */
[----:B------:R-:W-:-:S03]  /*2830*/  FFMA R24, R24, R61, R23 ;  /* 0x0000003d18187223 */ /* 0x000fc60000000017 */
[----:B------:R-:W5:Y:S01]  /*2840*/  LDG.E.CONSTANT R18, desc[UR6][R2.64+0x1f0] ;  /* 0x0001f00602127981 */ /* 0x000f62000c1e9900 */
[----:B------:R-:W-:-:S03]  /*2850*/  FFMA R25, R25, R58, R24 ;  /* 0x0000003a19197223 */ /* 0x000fc60000000018 */
[----:B------:R-:W5:Y:S01]  /*2860*/  LDG.E.CONSTANT R21, desc[UR6][R2.64+0x1f4] ;  /* 0x0001f40602157981 */ /* 0x000f62000c1e9900 */
[----:B------:R-:W-:-:S03]  /*2870*/  FFMA R26, R26, R59, R25 ;  /* 0x0000003b1a1a7223 */ /* 0x000fc60000000019 */
[----:B------:R-:W1:Y:S01]  /*2880*/  LDS R23, [R6+0x4d8] ;  /* 0x0004d80006177984 */ /* 0x000e620000000800 */
[----:B----4-:R-:W-:-:S03]  /*2890*/  FFMA R27, R27, R56, R26 ;  /* 0x000000381b1b7223 */ /* 0x010fc6000000001a */
[----:B------:R-:W4:Y:S01]  /*28a0*/  LDS R24, [R6+0x4dc] ;  /* 0x0004dc0006187984 */ /* 0x000f220000000800 */
[----:B--2---:R-:W-:-:S03]  /*28b0*/  FFMA R56, R28, R57, R27 ;  /* 0x000000391c387223 */ /* 0x004fc6000000001b */
[----:B------:R-:W2:Y:S04]  /*28c0*/  LDG.E.CONSTANT R22, desc[UR6][R2.64+0x1f8] ;  /* 0x0001f80602167981 */ /* 0x000ea8000c1e9900 */
[----:B------:R-:W4:Y:S01]  /*28d0*/  LDS R25, [R6+0x4e0] ;  /* 0x0004e00006197984 */ /* 0x000f220000000800 */
[----:B0-----:R-:W-:-:S03]  /*28e0*/  FFMA R29, R29, R54, R56 ;  /* 0x000000361d1d7223 */ /* 0x001fc60000000038 */
[----:B------:R-:W0:Y:S04]  /*28f0*/  LDS R28, [R6+0x4e4] ;  /* 0x0004e400061c7984 */ /* 0x000e280000000800 */
[----:B------:R-:W2:Y:S01]  /*2900*/  LDG.E.CONSTANT R26, desc[UR6][R2.64+0x1fc] ;  /* 0x0001fc06021a7981 */ /* 0x000ea2000c1e9900 */
[----:B------:R-:W-:-:S03]  /*2910*/  FFMA R54, R30, R55, R29 ;  /* 0x000000371e367223 */ /* 0x000fc6000000001d */
[----:B------:R-:W0:Y:S01]  /*2920*/  LDS R27, [R6+0x4e8] ;  /* 0x0004e800061b7984 */ /* 0x000e220000000800 */
[----:B-1----:R-:W-:-:S03]  /*2930*/  FFMA R55, R31, R16, R54 ;  /* 0x000000101f377223 */ /* 0x002fc60000000036 */
[----:B------:R-:W1:Y:S04]  /*2940*/  LDS R30, [R6+0x4ec] ;  /* 0x0004ec00061e7984 */ /* 0x000e680000000800 */
[----:B------:R-:W2:Y:S01]  /*2950*/  LDG.E.CONSTANT R29, desc[UR6][R2.64+0x200] ;  /* 0x00020006021d7981 */ /* 0x000ea2000c1e9900 */
[----:B------:R-:W-:-:S03]  /*2960*/  FFMA R54, R32, R19, R55 ;  /* 0x0000001320367223 */ /* 0x000fc60000000037 */
[----:B------:R-:W1:Y:S04]  /*2970*/  LDS R31, [R6+0x4f0] ;  /* 0x0004f000061f7984 */ /* 0x000e680000000800 */
[----:B------:R-:W2:Y:S01]  /*2980*/  LDG.E.CONSTANT R16, desc[UR6][R2.64+0x204] ;  /* 0x0002040602107981 */ /* 0x000ea2000c1e9900 */
[----:B------:R-:W-:-:S03]  /*2990*/  FFMA R55, R33, R20, R54 ;  /* 0x0000001421377223 */ /* 0x000fc60000000036 */
[----:B------:R-:W3:Y:S04]  /*29a0*/  LDS R32, [R6+0x4f4] ;  /* 0x0004f40006207984 */ /* 0x000ee80000000800 */
[----:B------:R-:W2:Y:S04]  /*29b0*/  LDG.E.CONSTANT R19, desc[UR6][R2.64+0x208] ;  /* 0x0002080602137981 */ /* 0x000ea8000c1e9900 */
[----:B------:R-:W3:Y:S04]  /*29c0*/  LDS R33, [R6+0x4f8] ;  /* 0x0004f80006217984 */ /* 0x000ee80000000800 */
[----:B------:R-:W2:Y:S01]  /*29d0*/  LDG.E.CONSTANT R54, desc[UR6][R2.64+0x20c] ;  /* 0x00020c0602367981 */ /* 0x000ea2000c1e9900 */
[----:B------:R-:W-:-:S03]  /*29e0*/  FFMA R56, R34, R23, R55 ;  /* 0x0000001722387223 */ /* 0x000fc60000000037 */
[----:B------:R-:W2:Y:S01]  /*29f0*/  LDG.E.CONSTANT R20, desc[UR6][R2.64+0x210] ;  /* 0x0002100602147981 */ /* 0x000ea2000c1e9900 */
[----:B----4-:R-:W-:-:S03]  /*2a00*/  FFMA R55, R35, R24, R56 ;  /* 0x0000001823377223 */ /* 0x010fc60000000038 */
[----:B------:R-:W4:Y:S04]  /*2a10*/  LDS R34, [R6+0x4fc] ;  /* 0x0004fc0006227984 */ /* 0x000f280000000800 */
[----:B------:R-:W2:Y:S01]  /*2a20*/  LDG.E.CONSTANT R23, desc[UR6][R2.64+0x214] ;  /* 0x0002140602177981 */ /* 0x000ea2000c1e9900 */
[----:B------:R-:W-:-:S03]  /*2a30*/  FFMA R56, R36, R25, R55 ;  /* 0x0000001924387223 */ /* 0x000fc60000000037 */
[----:B------:R-:W4:Y:S04]  /*2a40*/  LDS R24, [R6+0x500] ;  /* 0x0005000006187984 */ /* 0x000f280000000800 */
[----:B------:R-:W2:Y:S01]  /*2a50*/  LDG.E.CONSTANT R35, desc[UR6][R2.64+0x218] ;  /* 0x0002180602237981 */ /* 0x000ea2000c1e9900 */
[----:B0-----:R-:W-:-:S03]  /*2a60*/  FFMA R55, R37, R28, R56 ;  /* 0x0000001c25377223 */ /* 0x001fc60000000038 */
[----:B------:R-:W0:Y:S04]  /*2a70*/  LDS R25, [R6+0x580] ;  /* 0x0005800006197984 */ /* 0x000e280000000800 */
[----:B------:R-:W2:Y:S01]  /*2a80*/  LDG.E.CONSTANT R36, desc[UR6][R2.64+0x21c] ;  /* 0x00021c0602247981 */ /* 0x000ea2000c1e9900 */
[----:B------:R-:W-:-:S03]  /*2a90*/  FFMA R38, R38, R27, R55 ;  /* 0x0000001b26267223 */ /* 0x000fc60000000037 */
[----:B------:R-:W0:Y:S04]  /*2aa0*/  LDS R37, [R6+0x584] ;  /* 0x0005840006257984 */ /* 0x000e280000000800 */
[----:B------:R-:W2:Y:S01]  /*2ab0*/  LDG.E.CONSTANT R28, desc[UR6][R2.64+0x220] ;  /* 0x00022006021c7981 */ /* 0x000ea2000c1e9900 */
[----:B-1----:R-:W-:-:S03]  /*2ac0*/  FFMA R55, R39, R30, R38 ;  /* 0x0000001e27377223 */ /* 0x002fc60000000026 */
[----:B------:R-:W2:Y:S01]  /*2ad0*/  LDG.E.CONSTANT R27, desc[UR6][R2.64+0x224] ;  /* 0x00022406021b7981 */ /* 0x000ea2000c1e9900 */
[----:B------:R-:W-:-:S03]  /*2ae0*/  FFMA R40, R40, R31, R55 ;  /* 0x0000001f28287223 */ /* 0x000fc60000000037 */
[----:B------:R-:W1:Y:S04]  /*2af0*/  LDS R39, [R6+0x588] ;  /* 0x0005880006277984 */ /* 0x000e680000000800 */
[----:B------:R-:W2:Y:S01]  /*2b00*/  LDG.E.CONSTANT R30, desc[UR6][R2.64+0x228] ;  /* 0x00022806021e7981 */ /* 0x000ea2000c1e9900 */
[----:B---3--:R-:W-:-:S03]  /*2b10*/  FFMA R45, R45, R32, R40 ;  /* 0x000000202d2d7223 */ /* 0x008fc60000000028 */
[----:B------:R-:W3:Y:S04]  /*2b20*/  LDS R38, [R6+0x58c] ;  /* 0x00058c0006267984 */ /* 0x000ee80000000800 */
[----:B------:R-:W2:Y:S01]  /*2b30*/  LDG.E.CONSTANT R31, desc[UR6][R2.64+0x22c] ;  /* 0x00022c06021f7981 */ /* 0x000ea2000c1e9900 */
[----:B------:R-:W-:-:S03]  /*2b40*/  FFMA R56, R46, R33, R45 ;  /* 0x000000212e387223 */ /* 0x000fc6000000002d */
[----:B------:R-:W3:Y:S04]  /*2b50*/  LDS R32, [R6+0x590] ;  /* 0x0005900006207984 */ /* 0x000ee80000000800 */
[----:B------:R-:W2:Y:S04]  /*2b60*/  LDG.E.CONSTANT R40, desc[UR6][R2.64+0x230] ;  /* 0x0002300602287981 */ /* 0x000ea8000c1e9900 */
[----:B------:R-:W2:Y:S04]  /*2b70*/  LDG.E.CONSTANT R46, desc[UR6][R2.64+0x234] ;  /* 0x00023406022e7981 */ /* 0x000ea8000c1e9900 */
[----:B------:R-:W3:Y:S01]  /*2b80*/  LDS R33, [R6+0x594] ;  /* 0x0005940006217984 */ /* 0x000ee20000000800 */
[----:B----4-:R-:W-:-:S03]  /*2b90*/  FFMA R56, R47, R34, R56 ;  /* 0x000000222f387223 */ /* 0x010fc60000000038 */
[----:B------:R-:W4:Y:S01]  /*2ba0*/  LDG.E.CONSTANT R45, desc[UR6][R2.64+0x238] ;  /* 0x00023806022d7981 */ /* 0x000f22000c1e9900 */
[----:B------:R-:W-:-:S03]  /*2bb0*/  FFMA R55, R49, R24, R56 ;  /* 0x0000001831377223 */ /* 0x000fc60000000038 */
[----:B------:R-:W3:Y:S04]  /*2bc0*/  LDS R34, [R6+0x598] ;  /* 0x0005980006227984 */ /* 0x000ee80000000800 */
[----:B------:R-:W4:Y:S01]  /*2bd0*/  LDG.E.CONSTANT R47, desc[UR6][R2.64+0x23c] ;  /* 0x00023c06022f7981 */ /* 0x000f22000c1e9900 */
[----:B0-----:R-:W-:-:S03]  /*2be0*/  FFMA R55, R48, R25, R55 ;  /* 0x0000001930377223 */ /* 0x001fc60000000037 */
[----:B------:R-:W4:Y:S04]  /*2bf0*/  LDG.E.CONSTANT R24, desc[UR6][R2.64+0x240] ;  /* 0x0002400602187981 */ /* 0x000f28000c1e9900 */
[----:B------:R-:W0:Y:S01]  /*2c00*/  LDS R49, [R6+0x59c] ;  /* 0x00059c0006317984 */ /* 0x000e220000000800 */
[----:B------:R-:W-:-:S03]  /*2c10*/  FFMA R55, R50, R37, R55 ;  /* 0x0000002532377223 */ /* 0x000fc60000000037 */
[----:B------:R-:W4:Y:S04]  /*2c20*/  LDG.E.CONSTANT R25, desc[UR6][R2.64+0x244] ;  /* 0x0002440602197981 */ /* 0x000f28000c1e9900 */
[----:B------:R-:W4:Y:S04]  /*2c30*/  LDG.E.CONSTANT R50, desc[UR6][R2.64+0x248] ;  /* 0x0002480602327981 */ /* 0x000f28000c1e9900 */
[----:B------:R-:W0:Y:S01]  /*2c40*/  LDS R37, [R6+0x5a0] ;  /* 0x0005a00006257984 */ /* 0x000e220000000800 */
[----:B-1----:R-:W-:-:S03]  /*2c50*/  FFMA R56, R44, R39, R55 ;  /* 0x000000272c387223 */ /* 0x002fc60000000037 */
[----:B------:R-:W4:Y:S01]  /*2c60*/  LDG.E.CONSTANT R48, desc[UR6][R2.64+0x24c] ;  /* 0x00024c0602307981 */ /* 0x000f22000c1e9900 */
[----:B---3--:R-:W-:-:S03]  /*2c70*/  FFMA R56, R43, R38, R56 ;  /* 0x000000262b387223 */ /* 0x008fc60000000038 */
[----:B------:R-:W3:Y:S04]  /*2c80*/  LDG.E.CONSTANT R39, desc[UR6][R2.64+0x250] ;  /* 0x0002500602277981 */ /* 0x000ee8000c1e9900 */
[----:B------:R-:W1:Y:S01]  /*2c90*/  LDS R44, [R6+0x5a4] ;  /* 0x0005a400062c7984 */ /* 0x000e620000000800 */
[----:B------:R-:W-:-:S03]  /*2ca0*/  FFMA R51, R51, R32, R56 ;  /* 0x0000002033337223 */ /* 0x000fc60000000038 */
[----:B------:R-:W3:Y:S01]  /*2cb0*/  LDG.E.CONSTANT R38, desc[UR6][R2.64+0x254] ;  /* 0x0002540602267981 */ /* 0x000ee2000c1e9900 */
[----:B------:R-:W-:-:S03]  /*2cc0*/  FFMA R56, R42, R33, R51 ;  /* 0x000000212a387223 */ /* 0x000fc60000000033 */
[----:B------:R-:W3:Y:S04]  /*2cd0*/  LDG.E.CONSTANT R43, desc[UR6][R2.64+0x258] ;  /* 0x00025806022b7981 */ /* 0x000ee8000c1e9900 */
[----:B------:R-:W1:Y:S04]  /*2ce0*/  LDS R32, [R6+0x5a8] ;  /* 0x0005a80006207984 */ /* 0x000e680000000800 */
[----:B------:R-:W3:Y:S04]  /*2cf0*/  LDG.E.CONSTANT R51, desc[UR6][R2.64+0x25c] ;  /* 0x00025c0602337981 */ /* 0x000ee8000c1e9900 */
[----:B------:R-:W1:Y:S01]  /*2d00*/  LDS R33, [R6+0x5ac] ;  /* 0x0005ac0006217984 */ /* 0x000e620000000800 */
[----:B------:R-:W-:-:S03]  /*2d10*/  FFMA R55, R41, R34, R56 ;  /* 0x0000002229377223 */ /* 0x000fc60000000038 */
[----:B------:R-:W3:Y:S01]  /*2d20*/  LDG.E.CONSTANT R42, desc[UR6][R2.64+0x260] ;  /* 0x00026006022a7981 */ /* 0x000ee2000c1e9900 */
[----:B0-----:R-:W-:-:S03]  /*2d30*/  FFMA R57, R0, R49, R55 ;  /* 0x0000003100397223 */ /* 0x001fc60000000037 */
[----:B------:R-:W3:Y:S04]  /*2d40*/  LDG.E.CONSTANT R41, desc[UR6][R2.64+0x264] ;  /* 0x0002640602297981 */ /* 0x000ee8000c1e9900 */
[----:B------:R-:W0:Y:S04]  /*2d50*/  LDS R34, [R6+0x5b0] ;  /* 0x0005b00006227984 */ /* 0x000e280000000800 */
[----:B------:R-:W3:Y:S01]  /*2d60*/  LDG.E.CONSTANT R55, desc[UR6][R2.64+0x268] ;  /* 0x0002680602377981 */ /* 0x000ee2000c1e9900 */
[----:B------:R-:W-:-:S03]  /*2d70*/  FFMA R56, R52, R37, R57 ;  /* 0x0000002534387223 */ /* 0x000fc60000000039 */
[----:B------:R-:W3:Y:S04]  /*2d80*/  LDG.E.CONSTANT R0, desc[UR6][R2.64+0x26c] ;  /* 0x00026c0602007981 */ /* 0x000ee8000c1e9900 */
[----:B------:R-:W0:Y:S04]  /*2d90*/  LDS R49, [R6+0x630] ;  /* 0x0006300006317984 */ /* 0x000e280000000800 */
[----:B------:R-:W3:Y:S04]  /*2da0*/  LDG.E.CONSTANT R52, desc[UR6][R2.64+0x270] ;  /* 0x0002700602347981 */ /* 0x000ee8000c1e9900 */
[----:B------:R-:W3:Y:S01]  /*2db0*/  LDG.E.CONSTANT R37, desc[UR6][R2.64+0x274] ;  /* 0x0002740602257981 */ /* 0x000ee2000c1e9900 */
[----:B-1----:R-:W-:-:S03]  /*2dc0*/  FFMA R56, R7, R44, R56 ;  /* 0x0000002c07387223 */ /* 0x002fc60000000038 */
[----:B------:R-:W3:Y:S01]  /*2dd0*/  LDG.E.CONSTANT R44, desc[UR6][R2.64+0x278] ;  /* 0x00027806022c7981 */ /* 0x000ee2000c1e9900 */
[----:B------:R-:W-:-:S03]  /*2de0*/  FFMA R53, R53, R32, R56 ;  /* 0x0000002035357223 */ /* 0x000fc60000000038 */
[----:B------:R-:W3:Y:S01]  /*2df0*/  LDG.E.CONSTANT R7, desc[UR6][R2.64+0x27c] ;  /* 0x00027c0602077981 */ /* 0x000ee2000c1e9900 */
[----:B------:R-:W-:-:S03]  /*2e00*/  FFMA R56, R8, R33, R53 ;  /* 0x0000002108387223 */ /* 0x000fc60000000035 */
[----:B------:R-:W3:Y:S04]  /*2e10*/  LDG.E.CONSTANT R32, desc[UR6][R2.64+0x280] ;  /* 0x0002800602207981 */ /* 0x000ee8000c1e9900 */
[----:B------:R-:W3:Y:S04]  /*2e20*/  LDG.E.CONSTANT R33, desc[UR6][R2.64+0x284] ;  /* 0x0002840602217981 */ /* 0x000ee8000c1e9900 */
[----:B------:R-:W1:Y:S01]  /*2e30*/  LDS R58, [R6+0x634] ;  /* 0x00063400063a7984 */ /* 0x000e620000000800 */
[----:B0-----:R-:W-:-:S03]  /*2e40*/  FFMA R53, R9, R34, R56 ;  /* 0x0000002209357223 */ /* 0x001fc60000000038 */
[----:B------:R-:W3:Y:S04]  /*2e50*/  LDG.E.CONSTANT R8, desc[UR6][R2.64+0x288] ;  /* 0x0002880602087981 */ /* 0x000ee8000c1e9900 */
[----:B------:R-:W3:Y:S04]  /*2e60*/  LDG.E.CONSTANT R34, desc[UR6][R2.64+0x28c] ;  /* 0x00028c0602227981 */ /* 0x000ee8000c1e9900 */
[----:B------:R-:W3:Y:S01]  /*2e70*/  LDG.E.CONSTANT R9, desc[UR6][R2.64+0x290] ;  /* 0x0002900602097981 */ /* 0x000ee2000c1e9900 */
[----:B------:R-:W-:-:S03]  /*2e80*/  FFMA R60, R10, R49, R53 ;  /* 0x000000310a3c7223 */ /* 0x000fc60000000035 */
[----:B------:R-:W3:Y:S04]  /*2e90*/  LDG.E.CONSTANT R53, desc[UR6][R2.64+0x294] ;  /* 0x0002940602357981 */ /* 0x000ee8000c1e9900 */
[----:B------:R-:W3:Y:S04]  /*2ea0*/  LDG.E.CONSTANT R49, desc[UR6][R2.64+0x298] ;  /* 0x0002980602317981 */ /* 0x000ee8000c1e9900 */
[----:B------:R-:W3:Y:S04]  /*2eb0*/  LDG.E.CONSTANT R10, desc[UR6][R2.64+0x29c] ;  /* 0x00029c06020a7981 */ /* 0x000ee8000c1e9900 */
[----:B------:R0:W3:Y:S04]  /*2ec0*/  LDG.E.CONSTANT R56, desc[UR6][R2.64+0x2a0] ;  /* 0x0002a00602387981 */ /* 0x0000e8000c1e9900 */
[----:B------:R-:W-:Y:S04]  /*2ed0*/  LDS R59, [R6+0x63c] ;  /* 0x00063c00063b7984 */ /* 0x000fe80000000800 */
[----:B0-----:R-:W-:Y:S01]  /*2ee0*/  LDS R2, [R6+0x65c] ;  /* 0x00065c0006027984 */ /* 0x001fe20000000800 */
[----:B-1----:R-:W-:-:S03]  /*2ef0*/  FFMA R57, R11, R58, R60 ;  /* 0x0000003a0b397223 */ /* 0x002fc6000000003c */
[----:B------:R-:W0:Y:S04]  /*2f00*/  LDS R58, [R6+0x638] ;  /* 0x00063800063a7984 */ /* 0x000e280000000800 */
[----:B------:R-:W1:Y:S04]  /*2f10*/  LDS R11, [R6+0x640] ;  /* 0x00064000060b7984 */ /* 0x000e680000000800 */
[----:B------:R-:W-:Y:S04]  /*2f20*/  LDS R60, [R6+0x648] ;  /* 0x00064800063c7984 */ /* 0x000fe80000000800 */
[----:B------:R-:W-:Y:S01]  /*2f30*/  LDS R3, [R6+0x660] ;  /* 0x0006600006037984 */ /* 0x000fe20000000800 */
[----:B0-----:R-:W-:-:S03]  /*2f40*/  FFMA R12, R12, R58, R57 ;  /* 0x0000003a0c0c7223 */ /* 0x001fc60000000039 */
[----:B------:R-:W5:Y:S04]  /*2f50*/  LDS R58, [R6+0x644] ;  /* 0x00064400063a7984 */ /* 0x000f680000000800 */
[----:B------:R-:W0:Y:S01]  /*2f60*/  LDS R57, [R6+0x64c] ;  /* 0x00064c0006397984 */ /* 0x000e220000000800 */
[----:B------:R-:W-:-:S03]  /*2f70*/  FFMA R13, R13, R59, R12 ;  /* 0x0000003b0d0d7223 */ /* 0x000fc6000000000c */
[----:B------:R-:W0:Y:S01]  /*2f80*/  LDS R12, [R6+0x650] ;  /* 0x00065000060c7984 */ /* 0x000e220000000800 */
[----:B-1----:R-:W-:-:S03]  /*2f90*/  FFMA R14, R14, R11, R13 ;  /* 0x0000000b0e0e7223 */ /* 0x002fc6000000000d */
[----:B------:R-:W2:Y:S04]  /*2fa0*/  LDS R13, [R6+0x654] ;  /* 0x00065400060d7984 */ /* 0x000ea80000000800 */
[----:B------:R-:W1:Y:S01]  /*2fb0*/  LDS R11, [R6+0x658] ;  /* 0x00065800060b7984 */ /* 0x000e620000000800 */
[----:B-----5:R-:W-:-:S03]  /*2fc0*/  FFMA R14, R15, R58, R14 ;  /* 0x0000003a0f0e7223 */ /* 0x020fc6000000000e */
[----:B------:R-:W-:Y:S01]  /*2fd0*/  LDS R15, [R6+0x6e4] ;  /* 0x0006e400060f7984 */ /* 0x000fe20000000800 */
[----:B------:R-:W-:-:S03]  /*2fe0*/  FFMA R17, R17, R60, R14 ;  /* 0x0000003c11117223 */ /* 0x000fc6000000000e */
[----:B------:R-:W5:Y:S01]  /*2ff0*/  LDS R14, [R6+0x6e0] ;  /* 0x0006e000060e7984 */ /* 0x000f620000000800 */
[----:B0-----:R-:W-:-:S03]  /*3000*/  FFMA R18, R18, R57, R17 ;  /* 0x0000003912127223 */ /* 0x001fc60000000011 */
[----:B------:R-:W0:Y:S01]  /*3010*/  LDS R17, [R6+0x6e8] ;  /* 0x0006e80006117984 */ /* 0x000e220000000800 */
[----:B------:R-:W-:-:S03]  /*3020*/  FFMA R21, R21, R12, R18 ;  /* 0x0000000c15157223 */ /* 0x000fc60000000012 */
[----:B------:R-:W0:Y:S04]  /*3030*/  LDS R12, [R6+0x6ec] ;  /* 0x0006ec00060c7984 */ /* 0x000e280000000800 */
[----:B------:R-:W0:Y:S01]  /*3040*/  LDS R18, [R6+0x6f0] ;  /* 0x0006f00006127984 */ /* 0x000e220000000800 */
[----:B--2---:R-:W-:-:S03]  /*3050*/  FFMA R21, R22, R13, R21 ;  /* 0x0000000d16157223 */ /* 0x004fc60000000015 */
[----:B------:R-:W2:Y:S01]  /*3060*/  LDS R13, [R6+0x6f4] ;  /* 0x0006f400060d7984 */ /* 0x000ea20000000800 */
[----:B-1----:R-:W-:-:S03]  /*3070*/  FFMA R26, R26, R11, R21 ;  /* 0x0000000b1a1a7223 */ /* 0x002fc60000000015 */
[----:B------:R-:W1:Y:S01]  /*3080*/  LDS R11, [R6+0x6f8] ;  /* 0x0006f800060b7984 */ /* 0x000e620000000800 */
[----:B------:R-:W-:-:S03]  /*3090*/  FFMA R29, R29, R2, R26 ;  /* 0x000000021d1d7223 */ /* 0x000fc6000000001a */
[----:B------:R-:W1:Y:S01]  /*30a0*/  LDS R22, [R6+0x6fc] ;  /* 0x0006fc0006167984 */ /* 0x000e620000000800 */
[----:B------:R-:W-:-:S03]  /*30b0*/  FFMA R16, R16, R3, R29 ;  /* 0x0000000310107223 */ /* 0x000fc6000000001d */
[----:B------:R-:W1:Y:S04]  /*30c0*/  LDS R21, [R6+0x700] ;  /* 0x0007000006157984 */ /* 0x000e680000000800 */
[----:B------:R-:W1:Y:S04]  /*30d0*/  LDS R2, [R6+0x704] ;  /* 0x0007040006027984 */ /* 0x000e680000000800 */
[----:B------:R-:W4:Y:S01]  /*30e0*/  LDS R3, [R6+0x708] ;  /* 0x0007080006037984 */ /* 0x000f220000000800 */
[----:B-----5:R-:W-:-:S03]  /*30f0*/  FFMA R19, R19, R14, R16 ;  /* 0x0000000e13137223 */ /* 0x020fc60000000010 */
[----:B------:R-:W-:Y:S01]  /*3100*/  LDS R14, [R6+0x710] ;  /* 0x00071000060e7984 */ /* 0x000fe20000000800 */
[----:B------:R-:W-:-:S03]  /*3110*/  FFMA R19, R54, R15, R19 ;  /* 0x0000000f36137223 */ /* 0x000fc60000000013 */
[----:B------:R-:W5:Y:S01]  /*3120*/  LDS R15, [R6+0x70c] ;  /* 0x00070c00060f7984 */ /* 0x000f620000000800 */
[----:B0-----:R-:W-:-:S03]  /*3130*/  FFMA R20, R20, R17, R19 ;  /* 0x0000001114147223 */ /* 0x001fc60000000013 */
[----:B------:R-:W-:Y:S01]  /*3140*/  LDS R17, [R6+0x794] ;  /* 0x0007940006117984 */ /* 0x000fe20000000800 */
[----:B------:R-:W-:-:S03]  /*3150*/  FFMA R20, R23, R12, R20 ;  /* 0x0000000c17147223 */ /* 0x000fc60000000014 */
[----:B------:R-:W0:Y:S01]  /*3160*/  LDS R12, [R6+0x790] ;  /* 0x00079000060c7984 */ /* 0x000e220000000800 */
[----:B------:R-:W-:-:S03]  /*3170*/  FFMA R35, R35, R18, R20 ;  /* 0x0000001223237223 */ /* 0x000fc60000000014 */
[----:B------:R-:W0:Y:S01]  /*3180*/  LDS R16, [R6+0x798] ;  /* 0x0007980006107984 */ /* 0x000e220000000800 */
[----:B--2---:R-:W-:-:S03]  /*3190*/  FFMA R13, R36, R13, R35 ;  /* 0x0000000d240d7223 */ /* 0x004fc60000000023 */
[----:B------:R-:W-:Y:S01]  /*31a0*/  LDS R18, [R6+0x7a4] ;  /* 0x0007a40006127984 */ /* 0x000fe20000000800 */
[----:B-1----:R-:W-:-:S03]  /*31b0*/  FFMA R28, R28, R11, R13 ;  /* 0x0000000b1c1c7223 */ /* 0x002fc6000000000d */
[----:B------:R-:W1:Y:S01]  /*31c0*/  LDS R11, [R6+0x79c] ;  /* 0x00079c00060b7984 */ /* 0x000e620000000800 */
[----:B------:R-:W-:-:S03]  /*31d0*/  FFMA R27, R27, R22, R28 ;  /* 0x000000161b1b7223 */ /* 0x000fc6000000001c */
[----:B------:R-:W2:Y:S01]  /*31e0*/  LDS R13, [R6+0x7a0] ;  /* 0x0007a000060d7984 */ /* 0x000ea20000000800 */
[----:B------:R-:W-:-:S03]  /*31f0*/  FFMA R30, R30, R21, R27 ;  /* 0x000000151e1e7223 */ /* 0x000fc6000000001b */
[----:B------:R-:W-:Y:S01]  /*3200*/  LDS R19, [R6+0x7ac] ;  /* 0x0007ac0006137984 */ /* 0x000fe20000000800 */
[----:B------:R-:W-:-:S03]  /*3210*/  FFMA R31, R31, R2, R30 ;  /* 0x000000021f1f7223 */ /* 0x000fc6000000001e */
[----:B------:R-:W3:Y:S01]  /*3220*/  LDS R2, [R6+0x7a8] ;  /* 0x0007a80006027984 */ /* 0x000ee20000000800 */
[----:B----4-:R-:W-:-:S04]  /*3230*/  FFMA R3, R40, R3, R31 ;  /* 0x0000000328037223 */ /* 0x010fc8000000001f */
[----:B-----5:R-:W-:Y:S02]  /*3240*/  FFMA R46, R46, R15, R3 ;  /* 0x0000000f2e2e7223 */ /* 0x020fe40000000003 */
[----:B------:R-:W4:Y:S02]  /*3250*/  LDS R3, [R6+0x7b0] ;  /* 0x0007b00006037984 */ /* 0x000f240000000800 */
[----:B------:R-:W-:Y:S02]  /*3260*/  FFMA R14, R45, R14, R46 ;  /* 0x0000000e2d0e7223 */ /* 0x000fe4000000002e */
[----:B------:R-:W5:Y:S02]  /*3270*/  LDS R15, [R6+0x7b4] ;  /* 0x0007b400060f7984 */ /* 0x000f640000000800 */
[----:B0-----:R-:W-:Y:S02]  /*3280*/  FFMA R47, R47, R12, R14 ;  /* 0x0000000c2f2f7223 */ /* 0x001fe4000000000e */
[----:B------:R-:W0:Y:S02]  /*3290*/  LDS R12, [R6+0x7b8] ;  /* 0x0007b800060c7984 */ /* 0x000e240000000800 */
[----:B------:R-:W-:-:S02]  /*32a0*/  FFMA R24, R24, R17, R47 ;  /* 0x0000001118187223 */ /* 0x000fc4000000002f */
[----:B------:R-:W0:Y:S02]  /*32b0*/  LDS R14, [R6+0x7bc] ;  /* 0x0007bc00060e7984 */ /* 0x000e240000000800 */
[----:B------:R-:W-:Y:S02]  /*32c0*/  FFMA R25, R25, R16, R24 ;  /* 0x0000001019197223 */ /* 0x000fe40000000018 */
[----:B------:R-:W0:Y:S02]  /*32d0*/  LDS R16, [R6+0x7c0] ;  /* 0x0007c00006107984 */ /* 0x000e240000000800 */
[----:B-1----:R-:W-:Y:S02]  /*32e0*/  FFMA R11, R50, R11, R25 ;  /* 0x0000000b320b7223 */ /* 0x002fe40000000019 */
[----:B------:R-:W1:Y:S02]  /*32f0*/  LDS R17, [R6+0x840] ;  /* 0x0008400006117984 */ /* 0x000e640000000800 */
[----:B--2---:R-:W-:-:S02]  /*3300*/  FFMA R48, R48, R13, R11 ;  /* 0x0000000d30307223 */ /* 0x004fc4000000000b */
[----:B------:R-:W2:Y:S02]  /*3310*/  LDS R11, [R6+0x844] ;  /* 0x00084400060b7984 */ /* 0x000ea40000000800 */
[----:B---3--:R-:W-:Y:S02]  /*3320*/  FFMA R39, R39, R18, R48 ;  /* 0x0000001227277223 */ /* 0x008fe40000000030 */
[----:B------:R-:W3:Y:S02]  /*3330*/  LDS R13, [R6+0x848] ;  /* 0x00084800060d7984 */ /* 0x000ee40000000800 */
[----:B------:R-:W-:Y:S02]  /*3340*/  FFMA R2, R38, R2, R39 ;  /* 0x0000000226027223 */ /* 0x000fe40000000027 */
[----:B------:R-:W3:Y:S02]  /*3350*/  LDS R18, [R6+0x84c] ;  /* 0x00084c0006127984 */ /* 0x000ee40000000800 */
[----:B------:R-:W-:-:S02]  /*3360*/  FFMA R2, R43, R19, R2 ;  /* 0x000000132b027223 */ /* 0x000fc40000000002 */
[----:B------:R-:W3:Y:S02]  /*3370*/  LDS R19, [R6+0x850] ;  /* 0x0008500006137984 */ /* 0x000ee40000000800 */
[----:B----4-:R-:W-:Y:S02]  /*3380*/  FFMA R3, R51, R3, R2 ;  /* 0x0000000333037223 */ /* 0x010fe40000000002 */
[----:B------:R-:W4:Y:S02]  /*3390*/  LDS R2, [R6+0x854] ;  /* 0x0008540006027984 */ /* 0x000f240000000800 */
[----:B-----5:R-:W-:Y:S02]  /*33a0*/  FFMA R42, R42, R15, R3 ;  /* 0x0000000f2a2a7223 */ /* 0x020fe40000000003 */
[----:B------:R-:W5:Y:S02]  /*33b0*/  LDS R3, [R6+0x858] ;  /* 0x0008580006037984 */ /* 0x000f640000000800 */
[----:B0-----:R-:W-:-:S02]  /*33c0*/  FFMA R12, R41, R12, R42 ;  /* 0x0000000c290c7223 */ /* 0x001fc4000000002a */
[----:B------:R-:W0:Y:S02]  /*33d0*/  LDS R15, [R6+0x85c] ;  /* 0x00085c00060f7984 */ /* 0x000e240000000800 */
[----:B------:R-:W-:Y:S02]  /*33e0*/  FFMA R55, R55, R14, R12 ;  /* 0x0000000e37377223 */ /* 0x000fe4000000000c */
[----:B------:R-:W0:Y:S02]  /*33f0*/  LDS R12, [R6+0x860] ;  /* 0x00086000060c7984 */ /* 0x000e240000000800 */
[----:B------:R-:W-:Y:S02]  /*3400*/  FFMA R55, R0, R16, R55 ;  /* 0x0000001000377223 */ /* 0x000fe40000000037 */
[----:B------:R-:W0:Y:S02]  /*3410*/  LDS R0, [R6+0x864] ;  /* 0x0008640006007984 */ /* 0x000e240000000800 */
[----:B-1----:R-:W-:-:S02]  /*3420*/  FFMA R52, R52, R17, R55 ;  /* 0x0000001134347223 */ /* 0x002fc40000000037 */
[----:B------:R-:W1:Y:S02]  /*3430*/  LDS R14, [R6+0x868] ;  /* 0x00086800060e7984 */ /* 0x000e640000000800 */
[----:B--2---:R-:W-:Y:S02]  /*3440*/  FFMA R11, R37, R11, R52 ;  /* 0x0000000b250b7223 */ /* 0x004fe40000000034 */
[----:B------:R-:W2:Y:S02]  /*3450*/  LDS R16, [R6+0x86c] ;  /* 0x00086c0006107984 */ /* 0x000ea40000000800 */
[----:B---3--:R-:W-:Y:S02]  /*3460*/  FFMA R44, R44, R13, R11 ;  /* 0x0000000d2c2c7223 */ /* 0x008fe4000000000b */
[----:B------:R-:W3:Y:S02]  /*3470*/  LDS R11, [R6+0x870] ;  /* 0x00087000060b7984 */ /* 0x000ee40000000800 */
[----:B------:R-:W-:-:S04]  /*3480*/  FFMA R7, R7, R18, R44 ;  /* 0x0000001207077223 */ /* 0x000fc8000000002c */
[----:B------:R-:W-:-:S04]  /*3490*/  FFMA R32, R32, R19, R7 ;  /* 0x0000001320207223 */ /* 0x000fc80000000007 */
[----:B----4-:R-:W-:-:S04]  /*34a0*/  FFMA R33, R33, R2, R32 ;  /* 0x0000000221217223 */ /* 0x010fc80000000020 */
[----:B-----5:R-:W-:-:S04]  /*34b0*/  FFMA R3, R8, R3, R33 ;  /* 0x0000000308037223 */ /* 0x020fc80000000021 */
[----:B0-----:R-:W-:-:S04]  /*34c0*/  FFMA R34, R34, R15, R3 ;  /* 0x0000000f22227223 */ /* 0x001fc80000000003 */
[----:B------:R-:W-:-:S04]  /*34d0*/  FFMA R12, R9, R12, R34 ;  /* 0x0000000c090c7223 */ /* 0x000fc80000000022 */
[----:B------:R-:W-:-:S04]  /*34e0*/  FFMA R0, R53, R0, R12 ;  /* 0x0000000035007223 */ /* 0x000fc8000000000c */
[----:B-1----:R-:W-:-:S04]  /*34f0*/  FFMA R49, R49, R14, R0 ;  /* 0x0000000e31317223 */ /* 0x002fc80000000000 */
[----:B--2---:R-:W-:-:S04]  /*3500*/  FFMA R49, R10, R16, R49 ;  /* 0x000000100a317223 */ /* 0x004fc80000000031 */
[----:B---3--:R-:W-:Y:S01]  /*3510*/  FFMA R11, R56, R11, R49 ;  /* 0x0000000b380b7223 */ /* 0x008fe20000000031 */
[----:B------:R-:W-:Y:S06]  /*3520*/  BRA `(.L_x_38) ;  /* 0x0000001800087947 */ /* 0x000fec0003800000 */
.L_x_37:
[----:B------:R-:W3:Y:S01]  /*3530*/  S2UR UR5, SR_CgaCtaId ;  /* 0x00000000000579c3 */ /* 0x000ee20000008800 */
[----:B------:R-:W-:Y:S01]  /*3540*/  UMOV UR4, 0x400 ;  /* 0x0000040000047882 */ /* 0x000fe20000000000 */
[----:B-1----:R-:W-:Y:S01]  /*3550*/  IMAD R2, R17, 0x2c, R6 ;  /* 0x0000002c11027824 */ /* 0x002fe200078e0206 */
[----:B------:R-:W1:Y:S01]  /*3560*/  LDCU.128 UR12, c[0x3][URZ] ;  /* 0x00c00000ff0c77ac */ /* 0x000e620008000c00 */
[----:B------:R-:W4:Y:S01]  /*3570*/  LDCU.128 UR16, c[0x3][0x10] ;  /* 0x00c00200ff1077ac */ /* 0x000f220008000c00 */
[----:B---3--:R-:W-:-:S06]  /*3580*/  ULEA UR4, UR5, UR4, 0x18 ;  /* 0x0000000405047291 */ /* 0x008fcc000f8ec0ff */
[----:B------:R-:W-:-:S05]  /*3590*/  LEA R2, R2, UR4, 0x2 ;  /* 0x0000000402027c11 */ /* 0x000fca000f8e10ff */
[----:B------:R-:W1:Y:S01]  /*35a0*/  LDS R0, [R2] ;  /* 0x0000000002007984 */ /* 0x000e620000000800 */
[----:B------:R-:W3:Y:S03]  /*35b0*/  LDCU UR4, c[0x3][0x2a0] ;  /* 0x00c05400ff0477ac */ /* 0x000ee60008000800 */
[----:B------:R-:W5:Y:S04]  /*35c0*/  LDS R3, [R2+0x4] ;  /* 0x0000040002037984 */ /* 0x000f680000000800 */
[----:B------:R-:W2:Y:S04]  /*35d0*/  LDS R7, [R2+0x8] ;  /* 0x0000080002077984 */ /* 0x000ea80000000800 */
[----:B0-----:R-:W0:Y:S04]  /*35e0*/  LDS R9, [R2+0xc] ;  /* 0x00000c0002097984 */ /* 0x001e280000000800 */
[----:B------:R-:W4:Y:S04]  /*35f0*/  LDS R11, [R2+0x10] ;  /* 0x00001000020b7984 */ /* 0x000f280000000800 */
[----:B------:R-:W3:Y:S04]  /*3600*/  LDS R13, [R2+0x14] ;  /* 0x00001400020d7984 */ /* 0x000ee80000000800 */
[----:B------:R-:W3:Y:S04]  /*3610*/  LDS R15, [R2+0x18] ;  /* 0x00001800020f7984 */ /* 0x000ee80000000800 */
[----:B------:R-:W3:Y:S04]  /*3620*/  LDS R17, [R2+0x1c] ;  /* 0x00001c0002117984 */ /* 0x000ee80000000800 */
[----:B------:R-:W3:Y:S04]  /*3630*/  LDS R19, [R2+0x20] ;  /* 0x0000200002137984 */ /* 0x000ee80000000800 */
[----:B------:R-:W3:Y:S01]  /*3640*/  LDS R21, [R2+0x24] ;  /* 0x0000240002157984 */ /* 0x000ee20000000800 */
[----:B-1----:R-:W-:-:S03]  /*3650*/  FFMA R0, R0, UR12, RZ ;  /* 0x0000000c00007c23 */ /* 0x002fc600080000ff */
[----:B------:R-:W1:Y:S01]  /*3660*/  LDS R23, [R2+0x28] ;  /* 0x0000280002177984 */ /* 0x000e620000000800 */
[----:B-----5:R-:W-:-:S03]  /*3670*/  FFMA R0, R3, UR13, R0 ;  /* 0x0000000d03007c23 */ /* 0x020fc60008000000 */
[----:B------:R-:W5:Y:S01]  /*3680*/  LDS R3, [R2+0x2c] ;  /* 0x00002c0002037984 */ /* 0x000f620000000800 */
[----:B--2---:R-:W-:-:S03]  /*3690*/  FFMA R0, R7, UR14, R0 ;  /* 0x0000000e07007c23 */ /* 0x004fc60008000000 */
[----:B------:R-:W2:Y:S01]  /*36a0*/  LDS R7, [R2+0x30] ;  /* 0x0000300002077984 */ /* 0x000ea20000000800 */
[----:B0-----:R-:W-:Y:S01]  /*36b0*/  FFMA R0, R9, UR15, R0 ;  /* 0x0000000f09007c23 */ /* 0x001fe20008000000 */
[----:B------:R-:W0:Y:S02]  /*36c0*/  LDCU.128 UR12, c[0x3][0x20] ;  /* 0x00c00400ff0c77ac */ /* 0x000e240008000c00 */
[----:B------:R-:W2:Y:S01]  /*36d0*/  LDS R9, [R2+0xb0] ;  /* 0x0000b00002097984 */ /* 0x000ea20000000800 */
        /* <DEDUP_REMOVED lines=9> */
[----:B0-----:R-:W-:-:S03]  /*3770*/  FFMA R0, R19, UR12, R0 ;  /* 0x0000000c13007c23 */ /* 0x001fc60008000000 */
[----:B------:R-:W0:Y:S01]  /*3780*/  LDS R19, [R2+0xc4] ;  /* 0x0000c40002137984 */ /* 0x000e220000000800 */
[----:B------:R-:W-:-:S03]  /*3790*/  FFMA R0, R21, UR13, R0 ;  /* 0x0000000d15007c23 */ /* 0x000fc60008000000 */
[----:B------:R-:W0:Y:S01]  /*37a0*/  LDS R21, [R2+0xc8] ;  /* 0x0000c80002157984 */ /* 0x000e220000000800 */
[----:B-1----:R-:W-:-:S03]  /*37b0*/  FFMA R0, R23, UR14, R0 ;  /* 0x0000000e17007c23 */ /* 0x002fc60008000000 */
[----:B------:R-:W1:Y:S01]  /*37c0*/  LDS R23, [R2+0xcc] ;  /* 0x0000cc0002177984 */ /* 0x000e620000000800 */
[----:B-----5:R-:W-:Y:S01]  /*37d0*/  FFMA R0, R3, UR15, R0 ;  /* 0x0000000f03007c23 */ /* 0x020fe20008000000 */
[----:B------:R-:W5:Y:S02]  /*37e0*/  LDCU.128 UR12, c[0x3][0x40] ;  /* 0x00c00800ff0c77ac */ /* 0x000f640008000c00 */
[----:B------:R-:W1:Y:S01]  /*37f0*/  LDS R3, [R2+0xd0] ;  /* 0x0000d00002037984 */ /* 0x000e620000000800 */
[----:B--2---:R-:W-:-:S03]  /*3800*/  FFMA R0, R7, UR16, R0 ;  /* 0x0000001007007c23 */ /* 0x004fc60008000000 */
[----:B------:R-:W2:Y:S01]  /*3810*/  LDS R7, [R2+0xd4] ;  /* 0x0000d40002077984 */ /* 0x000ea20000000800 */
[----:B------:R-:W-:-:S03]  /*3820*/  FFMA R0, R9, UR17, R0 ;  /* 0x0000001109007c23 */ /* 0x000fc60008000000 */
[----:B------:R-:W2:Y:S01]  /*3830*/  LDS R9, [R2+0xd8] ;  /* 0x0000d80002097984 */ /* 0x000ea20000000800 */
[----:B----4-:R-:W-:-:S03]  /*3840*/  FFMA R0, R11, UR18, R0 ;  /* 0x000000120b007c23 */ /* 0x010fc60008000000 */
[----:B------:R-:W4:Y:S01]  /*3850*/  LDS R11, [R2+0xdc] ;  /* 0x0000dc00020b7984 */ /* 0x000f220000000800 */
[----:B---3--:R-:W-:Y:S01]  /*3860*/  FFMA R0, R13, UR19, R0 ;  /* 0x000000130d007c23 */ /* 0x008fe20008000000 */
[----:B------:R-:W1:Y:S02]  /*3870*/  LDCU.128 UR16, c[0x3][0x50] ;  /* 0x00c00a00ff1077ac */ /* 0x000e640008000c00 */
[----:B------:R-:W3:Y:S01]  /*3880*/  LDS R13, [R2+0xe0] ;  /* 0x0000e000020d7984 */ /* 0x000ee20000000800 */
[----:B-----5:R-:W-:-:S03]  /*3890*/  FFMA R0, R15, UR12, R0 ;  /* 0x0000000c0f007c23 */ /* 0x020fc60008000000 */
[----:B------:R-:W5:Y:S01]  /*38a0*/  LDS R15, [R2+0x160] ;  /* 0x00016000020f7984 */ /* 0x000f620000000800 */
[----:B------:R-:W-:-:S03]  /*38b0*/  FFMA R0, R17, UR13, R0 ;  /* 0x0000000d11007c23 */ /* 0x000fc60008000000 */
[----:B------:R-:W5:Y:S01]  /*38c0*/  LDS R17, [R2+0x164] ;  /* 0x0001640002117984 */ /* 0x000f620000000800 */
[----:B0-----:R-:W-:-:S03]  /*38d0*/  FFMA R0, R19, UR14, R0 ;  /* 0x0000000e13007c23 */ /* 0x001fc60008000000 */
[----:B------:R-:W0:Y:S01]  /*38e0*/  LDS R19, [R2+0x168] ;  /* 0x0001680002137984 */ /* 0x000e220000000800 */
[----:B------:R-:W-:Y:S01]  /*38f0*/  FFMA R0, R21, UR15, R0 ;  /* 0x0000000f15007c23 */ /* 0x000fe20008000000 */
[----:B------:R-:W4:Y:S02]  /*3900*/  LDCU.128 UR12, c[0x3][0x60] ;  /* 0x00c00c00ff0c77ac */ /* 0x000f240008000c00 */
[----:B------:R-:W0:Y:S01]  /*3910*/  LDS R21, [R2+0x16c] ;  /* 0x00016c0002157984 */ /* 0x000e220000000800 */
[----:B-1----:R-:W-:-:S03]  /*3920*/  FFMA R0, R23, UR16, R0 ;  /* 0x0000001017007c23 */ /* 0x002fc60008000000 */
[----:B------:R-:W1:Y:S01]  /*3930*/  LDS R23, [R2+0x170] ;  /* 0x0001700002177984 */ /* 0x000e620000000800 */
[----:B------:R-:W-:-:S03]  /*3940*/  FFMA R0, R3, UR17, R0 ;  /* 0x0000001103007c23 */ /* 0x000fc60008000000 */
[----:B------:R-:W1:Y:S01]  /*3950*/  LDS R3, [R2+0x174] ;  /* 0x0001740002037984 */ /* 0x000e620000000800 */
[----:B--2---:R-:W-:-:S03]  /*3960*/  FFMA R0, R7, UR18, R0 ;  /* 0x0000001207007c23 */ /* 0x004fc60008000000 */
[----:B------:R-:W2:Y:S01]  /*3970*/  LDS R7, [R2+0x178] ;  /* 0x0001780002077984 */ /* 0x000ea20000000800 */
[----:B------:R-:W-:Y:S01]  /*3980*/  FFMA R0, R9, UR19, R0 ;  /* 0x0000001309007c23 */ /* 0x000fe20008000000 */
[----:B------:R-:W0:Y:S02]  /*3990*/  LDCU.128 UR16, c[0x3][0x70] ;  /* 0x00c00e00ff1077ac */ /* 0x000e240008000c00 */
[----:B------:R-:W2:Y:S01]  /*39a0*/  LDS R9, [R2+0x17c] ;  /* 0x00017c0002097984 */ /* 0x000ea20000000800 */
[----:B----4-:R-:W-:-:S03]  /*39b0*/  FFMA R0, R11, UR12, R0 ;  /* 0x0000000c0b007c23 */ /* 0x010fc60008000000 */
[----:B------:R-:W4:Y:S01]  /*39c0*/  LDS R11, [R2+0x180] ;  /* 0x00018000020b7984 */ /* 0x000f220000000800 */
[----:B---3--:R-:W-:-:S03]  /*39d0*/  FFMA R0, R13, UR13, R0 ;  /* 0x0000000d0d007c23 */ /* 0x008fc60008000000 */
[----:B------:R-:W3:Y:S01]  /*39e0*/  LDS R13, [R2+0x184] ;  /* 0x00018400020d7984 */ /* 0x000ee20000000800 */
[----:B-----5:R-:W-:-:S03]  /*39f0*/  FFMA R0, R15, UR14, R0 ;  /* 0x0000000e0f007c23 */ /* 0x020fc60008000000 */
[----:B------:R-:W5:Y:S01]  /*3a00*/  LDS R15, [R2+0x188] ;  /* 0x00018800020f7984 */ /* 0x000f620000000800 */
[----:B------:R-:W-:Y:S01]  /*3a10*/  FFMA R0, R17, UR15, R0 ;  /* 0x0000000f11007c23 */ /* 0x000fe20008000000 */
[----:B------:R-:W2:Y:S02]  /*3a20*/  LDCU.128 UR12, c[0x3][0x80] ;  /* 0x00c01000ff0c77ac */ /* 0x000ea40008000c00 */
[----:B------:R-:W5:Y:S01]  /*3a30*/  LDS R17, [R2+0x18c] ;  /* 0x00018c0002117984 */ /* 0x000f620000000800 */
[----:B0-----:R-:W-:-:S03]  /*3a40*/  FFMA R0, R19, UR16, R0 ;  /* 0x0000001013007c23 */ /* 0x001fc60008000000 */
[----:B------:R-:W0:Y:S01]  /*3a50*/  LDS R19, [R2+0x190] ;  /* 0x0001900002137984 */ /* 0x000e220000000800 */
[----:B------:R-:W-:-:S03]  /*3a60*/  FFMA R0, R21, UR17, R0 ;  /* 0x0000001115007c23 */ /* 0x000fc60008000000 */
[----:B------:R-:W0:Y:S01]  /*3a70*/  LDS R21, [R2+0x210] ;  /* 0x0002100002157984 */ /* 0x000e220000000800 */
[----:B-1----:R-:W-:-:S03]  /*3a80*/  FFMA R0, R23, UR18, R0 ;  /* 0x0000001217007c23 */ /* 0x002fc60008000000 */
[----:B------:R-:W1:Y:S01]  /*3a90*/  LDS R23, [R2+0x214] ;  /* 0x0002140002177984 */ /* 0x000e620000000800 */
[----:B------:R-:W-:Y:S01]  /*3aa0*/  FFMA R0, R3, UR19, R0 ;  /* 0x0000001303007c23 */ /* 0x000fe20008000000 */
        /* <DEDUP_REMOVED lines=288> */
[----:B------:R-:W4:Y:S03]  /*4cb0*/  LDCU.128 UR16, c[0x3][0x290] ;  /* 0x00c05200ff1077ac */ /* 0x000f260008000c00 */
[----:B-1----:R-:W-:-:S04]  /*4cc0*/  FFMA R0, R23, UR12, R0 ;  /* 0x0000000c17007c23 */ /* 0x002fc80008000000 */
[----:B------:R-:W-:-:S04]  /*4cd0*/  FFMA R0, R3, UR13, R0 ;  /* 0x0000000d03007c23 */ /* 0x000fc80008000000 */
[----:B--2---:R-:W-:-:S04]  /*4ce0*/  FFMA R0, R7, UR14, R0 ;  /* 0x0000000e07007c23 */ /* 0x004fc80008000000 */
[----:B------:R-:W-:-:S04]  /*4cf0*/  FFMA R0, R9, UR15, R0 ;  /* 0x0000000f09007c23 */ /* 0x000fc80008000000 */
[----:B----4-:R-:W-:-:S04]  /*4d00*/  FFMA R0, R11, UR16, R0 ;  /* 0x000000100b007c23 */ /* 0x010fc80008000000 */
[----:B---3--:R-:W-:-:S04]  /*4d10*/  FFMA R0, R13, UR17, R0 ;  /* 0x000000110d007c23 */ /* 0x008fc80008000000 */
[----:B-----5:R-:W-:-:S04]  /*4d20*/  FFMA R0, R15, UR18, R0 ;  /* 0x000000120f007c23 */ /* 0x020fc80008000000 */
[----:B------:R-:W-:-:S04]  /*4d30*/  FFMA R0, R17, UR19, R0 ;  /* 0x0000001311007c23 */ /* 0x000fc80008000000 */
[----:B0-----:R-:W-:-:S07]  /*4d40*/  FFMA R11, R19, UR4, R0 ;  /* 0x00000004130b7c23 */ /* 0x001fce0008000000 */
.L_x_38:
[----:B------:R-:W0:Y:S01]  /*4d50*/  LDC.64 R2, c[0x0][0x388] ;  /* 0x0000e200ff027b82 */ /* 0x000e220000000a00 */
[----:B------:R-:W-:-:S04]  /*4d60*/  IMAD R5, R5, UR9, R4 ;  /* 0x0000000905057c24 */ /* 0x000fc8000f8e0204 */
[----:B0-----:R-:W-:-:S05]  /*4d70*/  IMAD.WIDE R2, R5, 0x4, R2 ;  /* 0x0000000405027825 */ /* 0x001fca00078e0202 */
[----:B------:R-:W-:Y:S01]  /*4d80*/  STG.E desc[UR6][R2.64], R11 ;  /* 0x0000000b02007986 */ /* 0x000fe2000c101906 */
[----:B------:R-:W-:Y:S05]  /*4d90*/  EXIT ;  /* 0x000000000000794d */ /* 0x000fea0003800000 */
.L_x_39:
        /* <DEDUP_REMOVED lines=14> */
.L_x_149:


//--------------------- .text._Z12conv2d_tiledILi32ELi16ELi11EEvPKfPfiiS1_b --------------------------
	.section	.text._Z12conv2d_tiledILi32ELi16ELi11EEvPKfPfiiS1_b,"ax",@progbits
	.align	128
        .global         _Z12conv2d_tiledILi32ELi16ELi11EEvPKfPfiiS1_b
        .type           _Z12conv2d_tiledILi32ELi16ELi11EEvPKfPfiiS1_b,@function
        .size           _Z12conv2d_tiledILi32ELi16ELi11EEvPKfPfiiS1_b,(.L_x_150 - _Z12conv2d_tiledILi32ELi16ELi11EEvPKfPfiiS1_b)
        .other          _Z12conv2d_tiledILi32ELi16ELi11EEvPKfPfiiS1_b,@"STO_CUDA_ENTRY STV_DEFAULT"
_Z12conv2d_tiledILi32ELi16ELi11EEvPKfPfiiS1_b:
.text._Z12conv2d_tiledILi32ELi16ELi11EEvPKfPfiiS1_b:
        /* <DEDUP_REMOVED lines=28> */
.L_x_56:
        /* <DEDUP_REMOVED lines=28> */
.L_x_43:
[----:B------:R-:W-:Y:S05]  /*0380*/  BSYNC.RECONVERGENT B1 ;  /* 0x0000000000017941 */ /* 0x000fea0003800200 */
.L_x_42:
        /* <DEDUP_REMOVED lines=41> */
.L_x_47:
[----:B------:R-:W-:Y:S05]  /*0620*/  BSYNC.RECONVERGENT B2 ;  /* 0x0000000000027941 */ /* 0x000fea0003800200 */
.L_x_46:
        /* <DEDUP_REMOVED lines=11> */
.L_x_52:
        /* <DEDUP_REMOVED lines=109> */
.L_x_51:
[----:B------:R-:W-:Y:S05]  /*0db0*/  BSYNC.RECONVERGENT B3 ;  /* 0x0000000000037941 */ /* 0x000fea0003800200 */
.L_x_50:
        /* <DEDUP_REMOVED lines=63> */
.L_x_54:
[----:B------:R-:W-:Y:S05]  /*11b0*/  BSYNC.RECONVERGENT B3 ;  /* 0x0000000000037941 */ /* 0x000fea0003800200 */
.L_x_53:
[----:B------:R-:W-:-:S13]  /*11c0*/  ISETP.NE.OR P0, PT, R29, 0x2a, P0 ;  /* 0x0000002a1d00780c */ /* 0x000fda0000705670 */
[----:B------:R-:W-:Y:S05]  /*11d0*/  @!P0 BREAK.RELIABLE B2 ;  /* 0x0000000000028942 */ /* 0x000fea0003800100 */
[----:B------:R-:W-:Y:S05]  /*11e0*/  @!P0 BRA `(.L_x_45) ;  /* 0x0000000000908947 */ /* 0x000fea0003800000 */
.L_x_49:
[----:B------:R-:W-:Y:S05]  /*11f0*/  BSYNC.RELIABLE B2 ;  /* 0x0000000000027941 */ /* 0x000fea0003800100 */
.L_x_48:
[----:B------:R-:W3:Y:S01]  /*1200*/  S2R R9, SR_CgaCtaId ;  /* 0x0000000000097919 */ /* 0x000ee20000008800 */
[----:B--2---:R-:W2:Y:S01]  /*1210*/  LDC.64 R2, c[0x0][0x380] ;  /* 0x0000e000ff027b82 */ /* 0x004ea20000000a00 */
[----:B01----:R-:W-:-:S04]  /*1220*/  MOV R8, 0x400 ;  /* 0x0000040000087802 */ /* 0x003fc80000000f00 */
[----:B---3--:R-:W-:-:S07]  /*1230*/  LEA R18, R9, R8, 0x18 ;  /* 0x0000000809127211 */ /* 0x008fce00078ec0ff */
.L_x_55:
        /* <DEDUP_REMOVED lines=31> */
.L_x_45:
[----:B------:R-:W-:Y:S05]  /*1430*/  BSYNC.RECONVERGENT B1 ;  /* 0x0000000000017941 */ /* 0x000fea0003800200 */
.L_x_44:
[C---:B------:R-:W-:Y:S02]  /*1440*/  ISETP.GE.U32.AND P0, PT, R22.reuse, 0xa, PT ;  /* 0x0000000a1600780c */ /* 0x040fe40003f06070 */
[----:B------:R-:W-:-:S11]  /*1450*/  IADD3 R22, PT, PT, R22, 0x10, RZ ;  /* 0x0000001016167810 */ /* 0x000fd60007ffe0ff */
[----:B------:R-:W-:Y:S05]  /*1460*/  @!P0 BRA `(.L_x_56) ;  /* 0xffffffec00548947 */ /* 0x000fea000383ffff */
.L_x_41:
[----:B------:R-:W-:Y:S05]  /*1470*/  BSYNC.RECONVERGENT B0 ;  /* 0x0000000000007941 */ /* 0x000fea0003800200 */
.L_x_40:
        /* <DEDUP_REMOVED lines=13> */
[----:B------:R-:W4:Y:S04]  /*1550*/  LDG.E.CONSTANT R26, desc[UR6][R2.64+0x8] ;  /* 0x00000806021a7981 */ /* 0x000f28000c1e9900 */
[----:B0-----:R-:W5:Y:S04]  /*1560*/  LDG.E.CONSTANT R33, desc[UR6][R2.64+0xc] ;  /* 0x00000c0602217981 */ /* 0x001f68000c1e9900 */
        /* <DEDUP_REMOVED lines=20> */
[----:B-1----:R-:W5:Y:S04]  /*16b0*/  LDG.E.CONSTANT R15, desc[UR6][R2.64+0x60] ;  /* 0x00006006020f7981 */ /* 0x002f68000c1e9900 */
        /* <DEDUP_REMOVED lines=20> */
[----:B------:R-:W5:Y:S04]  /*1800*/  LDG.E.CONSTANT R37, desc[UR6][R2.64+0x90] ;  /* 0x0000900602257981 */ /* 0x000f68000c1e9900 */
[----:B------:R-:W5:Y:S04]  /*1810*/  LDG.E.CONSTANT R39, desc[UR6][R2.64+0x94] ;  /* 0x0000940602277981 */ /* 0x000f68000c1e9900 */
[----:B------:R-:W0:Y:S04]  /*1820*/  LDS R53, [R6+0x10] ;  /* 0x0000100006357984 */ /* 0x000e280000000800 */
[----:B------:R-:W5:Y:S04]  /*1830*/  LDG.E.CONSTANT R38, desc[UR6][R2.64+0x98] ;  /* 0x0000980602267981 */ /* 0x000f68000c1e9900 */
[----:B------:R-:W1:Y:S04]  /*1840*/  LDS R31, [R6+0x14] ;  /* 0x00001400061f7984 */ /* 0x000e680000000800 */
[----:B------:R-:W5:Y:S04]  /*1850*/  LDG.E.CONSTANT R40, desc[UR6][R2.64+0x9c] ;  /* 0x00009c0602287981 */ /* 0x000f68000c1e9900 */
[----:B------:R-:W1:Y:S04]  /*1860*/  LDS R54, [R6+0x18] ;  /* 0x0000180006367984 */ /* 0x000e680000000800 */
[----:B------:R-:W5:Y:S04]  /*1870*/  LDG.E.CONSTANT R43, desc[UR6][R2.64+0xa0] ;  /* 0x0000a006022b7981 */ /* 0x000f68000c1e9900 */
[----:B------:R-:W1:Y:S04]  /*1880*/  LDS R34, [R6+0x1c] ;  /* 0x00001c0006227984 */ /* 0x000e680000000800 */
[----:B------:R-:W5:Y:S04]  /*1890*/  LDG.E.CONSTANT R44, desc[UR6][R2.64+0xa4] ;  /* 0x0000a406022c7981 */ /* 0x000f68000c1e9900 */
[----:B------:R-:W5:Y:S04]  /*18a0*/  LDG.E.CONSTANT R46, desc[UR6][R2.64+0xa8] ;  /* 0x0000a806022e7981 */ /* 0x000f68000c1e9900 */
[----:B------:R-:W-:Y:S04]  /*18b0*/  LDS R59, [R6+0xa8] ;  /* 0x0000a800063b7984 */ /* 0x000fe80000000800 */
[----:B------:R-:W-:Y:S01]  /*18c0*/  LDS R57, [R6+0xac] ;  /* 0x0000ac0006397984 */ /* 0x000fe20000000800 */
[----:B--2---:R-:W-:-:S03]  /*18d0*/  FFMA R0, R0, R47, RZ ;  /* 0x0000002f00007223 */ /* 0x004fc600000000ff */
[----:B------:R-:W2:Y:S01]  /*18e0*/  LDG.E.CONSTANT R47, desc[UR6][R2.64+0xac] ;  /* 0x0000ac06022f7981 */ /* 0x000ea2000c1e9900 */
[----:B---3--:R-:W-:-:S03]  /*18f0*/  FFMA R55, R55, R28, R0 ;  /* 0x0000001c37377223 */ /* 0x008fc60000000000 */
[----:B------:R-:W3:Y:S01]  /*1900*/  LDS R28, [R6+0x20] ;  /* 0x00002000061c7984 */ /* 0x000ee20000000800 */
[----:B----4-:R-:W-:-:S03]  /*1910*/  FFMA R56, R26, R56, R55 ;  /* 0x000000381a387223 */ /* 0x010fc60000000037 */
[----:B------:R-:W4:Y:S01]  /*1920*/  LDS R26, [R6+0x24] ;  /* 0x00002400061a7984 */ /* 0x000f220000000800 */
[----:B-----5:R-:W-:-:S03]  /*1930*/  FFMA R33, R33, R50, R56 ;  /* 0x0000003221217223 */ /* 0x020fc60000000038 */
[----:B------:R-:W5:Y:S04]  /*1940*/  LDG.E.CONSTANT R50, desc[UR6][R2.64+0xb0] ;  /* 0x0000b00602327981 */ /* 0x000f68000c1e9900 */
[----:B------:R-:W4:Y:S01]  /*1950*/  LDS R0, [R6+0x28] ;  /* 0x0000280006007984 */ /* 0x000f220000000800 */
[----:B0-----:R-:W-:-:S03]  /*1960*/  FFMA R55, R32, R53, R33 ;  /* 0x0000003520377223 */ /* 0x001fc60000000021 */
[----:B------:R-:W5:Y:S04]  /*1970*/  LDG.E.CONSTANT R53, desc[UR6][R2.64+0xb4] ;  /* 0x0000b40602357981 */ /* 0x000f68000c1e9900 */
[----:B------:R-:W5:Y:S01]  /*1980*/  LDG.E.CONSTANT R33, desc[UR6][R2.64+0xb8] ;  /* 0x0000b80602217981 */ /* 0x000f62000c1e9900 */
[----:B-1----:R-:W-:-:S03]  /*1990*/  FFMA R30, R30, R31, R55 ;  /* 0x0000001f1e1e7223 */ /* 0x002fc60000000037 */
[----:B------:R-:W5:Y:S01]  /*19a0*/  LDG.E.CONSTANT R32, desc[UR6][R2.64+0xbc] ;  /* 0x0000bc0602207981 */ /* 0x000f62000c1e9900 */
[----:B------:R-:W-:-:S03]  /*19b0*/  FFMA R54, R29, R54, R30 ;  /* 0x000000361d367223 */ /* 0x000fc6000000001e */
[----:B------:R-:W5:Y:S01]  /*19c0*/  LDG.E.CONSTANT R31, desc[UR6][R2.64+0xc0] ;  /* 0x0000c006021f7981 */ /* 0x000f62000c1e9900 */
[----:B------:R-:W-:-:S03]  /*19d0*/  FFMA R54, R27, R34, R54 ;  /* 0x000000221b367223 */ /* 0x000fc60000000036 */
[----:B------:R-:W5:Y:S04]  /*19e0*/  LDG.E.CONSTANT R30, desc[UR6][R2.64+0xc4] ;  /* 0x0000c406021e7981 */ /* 0x000f68000c1e9900 */
[----:B------:R-:W0:Y:S04]  /*19f0*/  LDS R55, [R6+0xb0] ;  /* 0x0000b00006377984 */ /* 0x000e280000000800 */
[----:B------:R-:W5:Y:S01]  /*1a00*/  LDG.E.CONSTANT R34, desc[UR6][R2.64+0xc8] ;  /* 0x0000c80602227981 */ /* 0x000f62000c1e9900 */
[----:B---3--:R-:W-:-:S03]  /*1a10*/  FFMA R28, R23, R28, R54 ;  /* 0x0000001c171c7223 */ /* 0x008fc60000000036 */
[----:B------:R-:W1:Y:S01]  /*1a20*/  LDS R23, [R6+0xb4] ;  /* 0x0000b40006177984 */ /* 0x000e620000000800 */
[----:B----4-:R-:W-:-:S03]  /*1a30*/  FFMA R26, R21, R26, R28 ;  /* 0x0000001a151a7223 */ /* 0x010fc6000000001c */
[----:B------:R-:W3:Y:S04]  /*1a40*/  LDG.E.CONSTANT R29, desc[UR6][R2.64+0xcc] ;  /* 0x0000cc06021d7981 */ /* 0x000ee8000c1e9900 */
[----:B------:R-:W4:Y:S04]  /*1a50*/  LDG.E.CONSTANT R28, desc[UR6][R2.64+0xd0] ;  /* 0x0000d006021c7981 */ /* 0x000f28000c1e9900 */
[----:B------:R-:W1:Y:S01]  /*1a60*/  LDS R21, [R6+0xb8] ;  /* 0x0000b80006157984 */ /* 0x000e620000000800 */
[----:B------:R-:W-:-:S03]  /*1a70*/  FFMA R25, R25, R0, R26 ;  /* 0x0000000019197223 */ /* 0x000fc6000000001a */
[----:B------:R-:W4:Y:S01]  /*1a80*/  LDG.E.CONSTANT R27, desc[UR6][R2.64+0xd4] ;  /* 0x0000d406021b7981 */ /* 0x000f22000c1e9900 */
[----:B------:R-:W-:-:S03]  /*1a90*/  FFMA R25, R22, R59, R25 ;  /* 0x0000003b16197223 */ /* 0x000fc60000000019 */
[----:B------:R-:W4:Y:S01]  /*1aa0*/  LDG.E.CONSTANT R22, desc[UR6][R2.64+0xd8] ;  /* 0x0000d80602167981 */ /* 0x000f22000c1e9900 */
[----:B------:R-:W-:-:S03]  /*1ab0*/  FFMA R57, R20, R57, R25 ;  /* 0x0000003914397223 */ /* 0x000fc60000000019 */
[----:B------:R-:W1:Y:S04]  /*1ac0*/  LDS R0, [R6+0xbc] ;  /* 0x0000bc0006007984 */ /* 0x000e680000000800 */
[----:B------:R-:W4:Y:S04]  /*1ad0*/  LDG.E.CONSTANT R25, desc[UR6][R2.64+0xdc] ;  /* 0x0000dc0602197981 */ /* 0x000f28000c1e9900 */
[----:B------:R-:W1:Y:S04]  /*1ae0*/  LDS R54, [R6+0xc0] ;  /* 0x0000c00006367984 */ /* 0x000e680000000800 */
[----:B------:R-:W4:Y:S04]  /*1af0*/  LDG.E.CONSTANT R20, desc[UR6][R2.64+0xe0] ;  /* 0x0000e00602147981 */ /* 0x000f28000c1e9900 */
[----:B------:R-:W4:Y:S01]  /*1b00*/  LDG.E.CONSTANT R26, desc[UR6][R2.64+0xe4] ;  /* 0x0000e406021a7981 */ /* 0x000f22000c1e9900 */
[----:B0-----:R-:W-:-:S03]  /*1b10*/  FFMA R57, R24, R55, R57 ;  /* 0x0000003718397223 */ /* 0x001fc60000000039 */
[----:B------:R-:W4:Y:S01]  /*1b20*/  LDG.E.CONSTANT R24, desc[UR6][R2.64+0xe8] ;  /* 0x0000e80602187981 */ /* 0x000f22000c1e9900 */
[----:B-1----:R-:W-:-:S03]  /*1b30*/  FFMA R23, R18, R23, R57 ;  /* 0x0000001712177223 */ /* 0x002fc60000000039 */
[----:B------:R-:W0:Y:S04]  /*1b40*/  LDS R55, [R6+0xc4] ;  /* 0x0000c40006377984 */ /* 0x000e280000000800 */
[----:B------:R-:W4:Y:S01]  /*1b50*/  LDG.E.CONSTANT R18, desc[UR6][R2.64+0xec] ;  /* 0x0000ec0602127981 */ /* 0x000f22000c1e9900 */
[----:B------:R-:W-:-:S03]  /*1b60*/  FFMA R56, R16, R21, R23 ;  /* 0x0000001510387223 */ /* 0x000fc60000000017 */
[----:B------:R-:W4:Y:S04]  /*1b70*/  LDG.E.CONSTANT R23, desc[UR6][R2.64+0xf0] ;  /* 0x0000f00602177981 */ /* 0x000f28000c1e9900 */
[----:B------:R-:W1:Y:S04]  /*1b80*/  LDS R59, [R6+0xc8] ;  /* 0x0000c800063b7984 */ /* 0x000e680000000800 */
[----:B------:R-:W4:Y:S01]  /*1b90*/  LDG.E.CONSTANT R16, desc[UR6][R2.64+0xf4] ;  /* 0x0000f40602107981 */ /* 0x000f22000c1e9900 */
[----:B------:R-:W-:-:S03]  /*1ba0*/  FFMA R0, R19, R0, R56 ;  /* 0x0000000013007223 */ /* 0x000fc60000000038 */
[----:B------:R-:W4:Y:S04]  /*1bb0*/  LDG.E.CONSTANT R21, desc[UR6][R2.64+0xf8] ;  /* 0x0000f80602157981 */ /* 0x000f28000c1e9900 */
[----:B------:R-:W1:Y:S01]  /*1bc0*/  LDS R57, [R6+0xcc] ;  /* 0x0000cc0006397984 */ /* 0x000e620000000800 */
[----:B------:R-:W-:-:S03]  /*1bd0*/  FFMA R17, R17, R54, R0 ;  /* 0x0000003611117223 */ /* 0x000fc60000000000 */
[----:B------:R-:W4:Y:S04]  /*1be0*/  LDG.E.CONSTANT R0, desc[UR6][R2.64+0xfc] ;  /* 0x0000fc0602007981 */ /* 0x000f28000c1e9900 */
[----:B------:R-:W1:Y:S04]  /*1bf0*/  LDS R54, [R6+0xd0] ;  /* 0x0000d00006367984 */ /* 0x000e680000000800 */
[----:B------:R-:W4:Y:S01]  /*1c00*/  LDG.E.CONSTANT R19, desc[UR6][R2.64+0x100] ;  /* 0x0001000602137981 */ /* 0x000f22000c1e9900 */
[----:B0-----:R-:W-:-:S03]  /*1c10*/  FFMA R55, R14, R55, R17 ;  /* 0x000000370e377223 */ /* 0x001fc60000000011 */
[----:B------:R-:W0:Y:S04]  /*1c20*/  LDS R56, [R6+0x150] ;  /* 0x0001500006387984 */ /* 0x000e280000000800 */
[----:B------:R-:W4:Y:S04]  /*1c30*/  LDG.E.CONSTANT R17, desc[UR6][R2.64+0x104] ;  /* 0x0001040602117981 */ /* 0x000f28000c1e9900 */
[----:B------:R-:W4:Y:S01]  /*1c40*/  LDG.E.CONSTANT R14, desc[UR6][R2.64+0x108] ;  /* 0x00010806020e7981 */ /* 0x000f22000c1e9900 */
[----:B-1----:R-:W-:-:S03]  /*1c50*/  FFMA R59, R10, R59, R55 ;  /* 0x0000003b0a3b7223 */ /* 0x002fc60000000037 */
[----:B------:R-:W1:Y:S04]  /*1c60*/  LDS R55, [R6+0x154] ;  /* 0x0001540006377984 */ /* 0x000e680000000800 */
[----:B------:R-:W4:Y:S01]  /*1c70*/  LDG.E.CONSTANT R10, desc[UR6][R2.64+0x10c] ;  /* 0x00010c06020a7981 */ /* 0x000f22000c1e9900 */
[----:B------:R-:W-:-:S03]  /*1c80*/  FFMA R58, R12, R57, R59 ;  /* 0x000000390c3a7223 */ /* 0x000fc6000000003b */
[----:B------:R-:W4:Y:S04]  /*1c90*/  LDG.E.CONSTANT R12, desc[UR6][R2.64+0x110] ;  /* 0x00011006020c7981 */ /* 0x000f28000c1e9900 */
[----:B------:R-:W-:Y:S01]  /*1ca0*/  LDS R57, [R6+0x15c] ;  /* 0x00015c0006397984 */ /* 0x000fe20000000800 */
[----:B------:R-:W-:-:S03]  /*1cb0*/  FFMA R58, R9, R54, R58 ;  /* 0x00000036093a7223 */ /* 0x000fc6000000003a */
[----:B------:R-:W1:Y:S04]  /*1cc0*/  LDS R54, [R6+0x158] ;  /* 0x0001580006367984 */ /* 0x000e680000000800 */
[----:B------:R-:W4:Y:S01]  /*1cd0*/  LDG.E.CONSTANT R9, desc[UR6][R2.64+0x114] ;  /* 0x0001140602097981 */ /* 0x000f22000c1e9900 */
[----:B0-----:R-:W-:-:S03]  /*1ce0*/  FFMA R7, R7, R56, R58 ;  /* 0x0000003807077223 */ /* 0x001fc6000000003a */
[----:B------:R-:W0:Y:S01]  /*1cf0*/  LDS R58, [R6+0x160] ;  /* 0x00016000063a7984 */ /* 0x000e220000000800 */
[----:B-1----:R-:W-:-:S03]  /*1d00*/  FFMA R56, R52, R55, R7 ;  /* 0x0000003734387223 */ /* 0x002fc60000000007 */
[----:B------:R-:W4:Y:S04]  /*1d10*/  LDG.E.CONSTANT R7, desc[UR6][R2.64+0x118] ;  /* 0x0001180602077981 */ /* 0x000f28000c1e9900 */
[----:B------:R-:W1:Y:S04]  /*1d20*/  LDS R52, [R6+0x164] ;  /* 0x0001640006347984 */ /* 0x000e680000000800 */
[----:B------:R-:W1:Y:S01]  /*1d30*/  LDS R55, [R6+0x168] ;  /* 0x0001680006377984 */ /* 0x000e620000000800 */
[----:B------:R-:W-:-:S03]  /*1d40*/  FFMA R15, R15, R54, R56 ;  /* 0x000000360f0f7223 */ /* 0x000fc60000000038 */
[----:B------:R-:W1:Y:S04]  /*1d50*/  LDS R54, [R6+0x16c] ;  /* 0x00016c0006367984 */ /* 0x000e680000000800 */
[----:B------:R-:W1:Y:S01]  /*1d60*/  LDS R56, [R6+0x170] ;  /* 0x0001700006387984 */ /* 0x000e620000000800 */
[----:B------:R-:W-:-:S03]  /*1d70*/  FFMA R48, R48, R57, R15 ;  /* 0x0000003930307223 */ /* 0x000fc6000000000f */
[----:B------:R-:W4:Y:S01]  /*1d80*/  LDG.E.CONSTANT R15, desc[UR6][R2.64+0x11c] ;  /* 0x00011c06020f7981 */ /* 0x000f22000c1e9900 */
[----:B0-----:R-:W-:-:S03]  /*1d90*/  FFMA R58, R49, R58, R48 ;  /* 0x0000003a313a7223 */ /* 0x001fc60000000030 */
[----:B------:R-:W0:Y:S04]  /*1da0*/  LDS R48, [R6+0x174] ;  /* 0x0001740006307984 */ /* 0x000e280000000800 */
[----:B------:R-:W0:Y:S01]  /*1db0*/  LDS R49, [R6+0x178] ;  /* 0x0001780006317984 */ /* 0x000e220000000800 */
[----:B-1----:R-:W-:-:S03]  /*1dc0*/  FFMA R51, R51, R52, R58 ;  /* 0x0000003433337223 */ /* 0x002fc6000000003a */
[----:B------:R-:W1:Y:S01]  /*1dd0*/  LDS R58, [R6+0x1f8] ;  /* 0x0001f800063a7984 */ /* 0x000e620000000800 */
[----:B------:R-:W-:-:S03]  /*1de0*/  FFMA R60, R8, R55, R51 ;  /* 0x00000037083c7223 */ /* 0x000fc60000000033 */
[----:B------:R-:W1:Y:S04]  /*1df0*/  LDS R52, [R6+0x1fc] ;  /* 0x0001fc0006347984 */ /* 0x000e680000000800 */
[----:B------:R-:W4:Y:S04]  /*1e00*/  LDG.E.CONSTANT R8, desc[UR6][R2.64+0x120] ;  /* 0x0001200602087981 */ /* 0x000f28000c1e9900 */
[----:B------:R-:W2:Y:S01]  /*1e10*/  LDS R51, [R6+0x200] ;  /* 0x0002000006337984 */ /* 0x000ea20000000800 */
[----:B------:R-:W-:-:S03]  /*1e20*/  FFMA R60, R41, R54, R60 ;  /* 0x00000036293c7223 */ /* 0x000fc6000000003c */
[----:B------:R-:W2:Y:S01]  /*1e30*/  LDS R54, [R6+0x204] ;  /* 0x0002040006367984 */ /* 0x000ea20000000800 */
[----:B------:R-:W-:-:S03]  /*1e40*/  FFMA R60, R11, R56, R60 ;  /* 0x000000380b3c7223 */ /* 0x000fc6000000003c */
[----:B------:R-:W2:Y:S04]  /*1e50*/  LDS R56, [R6+0x208] ;  /* 0x0002080006387984 */ /* 0x000ea80000000800 */
[----:B------:R-:W2:Y:S01]  /*1e60*/  LDS R41, [R6+0x20c] ;  /* 0x00020c0006297984 */ /* 0x000ea20000000800 */
[----:B0-----:R-:W-:-:S03]  /*1e70*/  FFMA R45, R45, R48, R60 ;  /* 0x000000302d2d7223 */ /* 0x001fc6000000003c */
[----:B------:R-:W0:Y:S01]  /*1e80*/  LDS R55, [R6+0x210] ;  /* 0x0002100006377984 */ /* 0x000e220000000800 */
[----:B------:R-:W-:-:S03]  /*1e90*/  FFMA R42, R42, R49, R45 ;  /* 0x000000312a2a7223 */ /* 0x000fc6000000002d */
[----:B------:R-:W4:Y:S04]  /*1ea0*/  LDG.E.CONSTANT R11, desc[UR6][R2.64+0x124] ;  /* 0x00012406020b7981 */ /* 0x000f28000c1e9900 */
[----:B------:R-:W0:Y:S01]  /*1eb0*/  LDS R48, [R6+0x214] ;  /* 0x0002140006307984 */ /* 0x000e220000000800 */
[----:B-1----:R-:W-:-:S03]  /*1ec0*/  FFMA R42, R13, R58, R42 ;  /* 0x0000003a0d2a7223 */ /* 0x002fc6000000002a */
[----:B------:R-:W1:Y:S04]  /*1ed0*/  LDS R45, [R6+0x218] ;  /* 0x00021800062d7984 */ /* 0x000e680000000800 */
[----:B------:R-:W4:Y:S01]  /*1ee0*/  LDG.E.CONSTANT R13, desc[UR6][R2.64+0x128] ;  /* 0x00012806020d7981 */ /* 0x000f22000c1e9900 */
[----:B------:R-:W-:-:S03]  /*1ef0*/  FFMA R57, R35, R52, R42 ;  /* 0x0000003423397223 */ /* 0x000fc6000000002a */
[----:B------:R-:W1:Y:S04]  /*1f00*/  LDS R49, [R6+0x21c] ;  /* 0x00021c0006317984 */ /* 0x000e680000000800 */
[----:B------:R-:W4:Y:S01]  /*1f10*/  LDG.E.CONSTANT R35, desc[UR6][R2.64+0x12c] ;  /* 0x00012c0602237981 */ /* 0x000f22000c1e9900 */
[----:B--2---:R-:W-:-:S03]  /*1f20*/  FFMA R42, R36, R51, R57 ;  /* 0x00000033242a7223 */ /* 0x004fc60000000039 */
[----:B------:R-:W2:Y:S04]  /*1f30*/  LDS R52, [R6+0x220] ;  /* 0x0002200006347984 */ /* 0x000ea80000000800 */
[----:B------:R-:W4:Y:S01]  /*1f40*/  LDG.E.CONSTANT R36, desc[UR6][R2.64+0x130] ;  /* 0x0001300602247981 */ /* 0x000f22000c1e9900 */
[----:B------:R-:W-:-:S03]  /*1f50*/  FFMA R42, R37, R54, R42 ;  /* 0x00000036252a7223 */ /* 0x000fc6000000002a */
[----:B------:R-:W5:Y:S01]  /*1f60*/  LDS R51, [R6+0x2a0] ;  /* 0x0002a00006337984 */ /* 0x000f620000000800 */
[----:B------:R-:W-:-:S03]  /*1f70*/  FFMA R39, R39, R56, R42 ;  /* 0x0000003827277223 */ /* 0x000fc6000000002a */
[----:B------:R-:W4:Y:S01]  /*1f80*/  LDG.E.CONSTANT R37, desc[UR6][R2.64+0x134] ;  /* 0x0001340602257981 */ /* 0x000f22000c1e9900 */
[----:B------:R-:W-:-:S03]  /*1f90*/  FFMA R57, R38, R41, R39 ;  /* 0x0000002926397223 */ /* 0x000fc60000000027 */
[----:B------:R-:W3:Y:S04]  /*1fa0*/  LDS R54, [R6+0x2a4] ;  /* 0x0002a40006367984 */ /* 0x000ee80000000800 */
[----:B------:R-:W3:Y:S04]  /*1fb0*/  LDS R38, [R6+0x2a8] ;  /* 0x0002a80006267984 */ /* 0x000ee80000000800 */
[----:B------:R-:W4:Y:S01]  /*1fc0*/  LDG.E.CONSTANT R39, desc[UR6][R2.64+0x138] ;  /* 0x0001380602277981 */ /* 0x000f22000c1e9900 */
[----:B0-----:R-:W-:-:S03]  /*1fd0*/  FFMA R56, R40, R55, R57 ;  /* 0x0000003728387223 */ /* 0x001fc60000000039 */
[----:B------:R-:W0:Y:S01]  /*1fe0*/  LDS R41, [R6+0x2ac] ;  /* 0x0002ac0006297984 */ /* 0x000e220000000800 */
[----:B------:R-:W-:-:S03]  /*1ff0*/  FFMA R55, R43, R48, R56 ;  /* 0x000000302b377223 */ /* 0x000fc60000000038 */
[----:B------:R-:W0:Y:S01]  /*2000*/  LDS R40, [R6+0x2b0] ;  /* 0x0002b00006287984 */ /* 0x000e220000000800 */
[----:B-1----:R-:W-:-:S03]  /*2010*/  FFMA R55, R44, R45, R55 ;  /* 0x0000002d2c377223 */ /* 0x002fc60000000037 */
[----:B------:R-:W4:Y:S04]  /*2020*/  LDG.E.CONSTANT R42, desc[UR6][R2.64+0x13c] ;  /* 0x00013c06022a7981 */ /* 0x000f28000c1e9900 */
[----:B------:R-:W1:Y:S01]  /*2030*/  LDS R43, [R6+0x2b4] ;  /* 0x0002b400062b7984 */ /* 0x000e620000000800 */
[----:B------:R-:W-:-:S03]  /*2040*/  FFMA R56, R46, R49, R55 ;  /* 0x000000312e387223 */ /* 0x000fc60000000037 */
[----:B------:R-:W4:Y:S04]  /*2050*/  LDG.E.CONSTANT R44, desc[UR6][R2.64+0x140] ;  /* 0x00014006022c7981 */ /* 0x000f28000c1e9900 */
[----:B------:R-:W1:Y:S01]  /*2060*/  LDS R45, [R6+0x2b8] ;  /* 0x0002b800062d7984 */ /* 0x000e620000000800 */
[----:B--2---:R-:W-:-:S03]  /*2070*/  FFMA R55, R47, R52, R56 ;  /* 0x000000342f377223 */ /* 0x004fc60000000038 */
[----:B------:R-:W2:Y:S04]  /*2080*/  LDG.E.CONSTANT R46, desc[UR6][R2.64+0x144] ;  /* 0x00014406022e7981 */ /* 0x000ea8000c1e9900 */
[----:B------:R-:W1:Y:S04]  /*2090*/  LDS R48, [R6+0x2bc] ;  /* 0x0002bc0006307984 */ /* 0x000e680000000800 */
[----:B------:R-:W2:Y:S01]  /*20a0*/  LDG.E.CONSTANT R47, desc[UR6][R2.64+0x148] ;  /* 0x00014806022f7981 */ /* 0x000ea2000c1e9900 */
[----:B-----5:R-:W-:-:S03]  /*20b0*/  FFMA R56, R50, R51, R55 ;  /* 0x0000003332387223 */ /* 0x020fc60000000037 */
[----:B------:R-:W4:Y:S04]  /*20c0*/  LDS R49, [R6+0x2c0] ;  /* 0x0002c00006317984 */ /* 0x000f280000000800 */
[----:B------:R-:W5:Y:S04]  /*20d0*/  LDG.E.CONSTANT R52, desc[UR6][R2.64+0x14c] ;  /* 0x00014c0602347981 */ /* 0x000f68000c1e9900 */
[----:B------:R-:W4:Y:S01]  /*20e0*/  LDS R50, [R6+0x2c4] ;  /* 0x0002c40006327984 */ /* 0x000f220000000800 */
[----:B---3--:R-:W-:-:S03]  /*20f0*/  FFMA R56, R53, R54, R56 ;  /* 0x0000003635387223 */ /* 0x008fc60000000038 */
[----:B------:R-:W3:Y:S01]  /*2100*/  LDG.E.CONSTANT R51, desc[UR6][R2.64+0x150] ;  /* 0x0001500602337981 */ /* 0x000ee2000c1e9900 */
[----:B------:R-:W-:-:S03]  /*2110*/  FFMA R55, R33, R38, R56 ;  /* 0x0000002621377223 */ /* 0x000fc60000000038 */
[----:B------:R-:W3:Y:S04]  /*2120*/  LDG.E.CONSTANT R54, desc[UR6][R2.64+0x154] ;  /* 0x0001540602367981 */ /* 0x000ee8000c1e9900 */
[----:B------:R-:W4:Y:S04]  /*2130*/  LDS R53, [R6+0x2c8] ;  /* 0x0002c80006357984 */ /* 0x000f280000000800 */
[----:B------:R-:W3:Y:S01]  /*2140*/  LDG.E.CONSTANT R33, desc[UR6][R2.64+0x158] ;  /* 0x0001580602217981 */ /* 0x000ee2000c1e9900 */
[----:B0-----:R-:W-:-:S03]  /*2150*/  FFMA R56, R32, R41, R55 ;  /* 0x0000002920387223 */ /* 0x001fc60000000037 */
[----:B------:R-:W0:Y:S01]  /*2160*/  LDS R38, [R6+0x348] ;  /* 0x0003480006267984 */ /* 0x000e220000000800 */
[----:B------:R-:W-:-:S03]  /*2170*/  FFMA R55, R31, R40, R56 ;  /* 0x000000281f377223 */ /* 0x000fc60000000038 */
[----:B------:R-:W0:Y:S04]  /*2180*/  LDS R41, [R6+0x34c] ;  /* 0x00034c0006297984 */ /* 0x000e280000000800 */
[----:B------:R-:W3:Y:S01]  /*2190*/  LDG.E.CONSTANT R32, desc[UR6][R2.64+0x15c] ;  /* 0x00015c0602207981 */ /* 0x000ee2000c1e9900 */
[----:B-1----:R-:W-:-:S03]  /*21a0*/  FFMA R43, R30, R43, R55 ;  /* 0x0000002b1e2b7223 */ /* 0x002fc60000000037 */
[----:B------:R-:W1:Y:S04]  /*21b0*/  LDS R31, [R6+0x350] ;  /* 0x00035000061f7984 */ /* 0x000e680000000800 */
[----:B------:R-:W3:Y:S01]  /*21c0*/  LDG.E.CONSTANT R40, desc[UR6][R2.64+0x160] ;  /* 0x0001600602287981 */ /* 0x000ee2000c1e9900 */
[----:B------:R-:W-:-:S03]  /*21d0*/  FFMA R56, R34, R45, R43 ;  /* 0x0000002d22387223 */ /* 0x000fc6000000002b */
[----:B------:R-:W3:Y:S01]  /*21e0*/  LDG.E.CONSTANT R30, desc[UR6][R2.64+0x164] ;  /* 0x00016406021e7981 */ /* 0x000ee2000c1e9900 */
[----:B------:R-:W-:-:S03]  /*21f0*/  FFMA R55, R29, R48, R56 ;  /* 0x000000301d377223 */ /* 0x000fc60000000038 */
[----:B------:R-:W1:Y:S04]  /*2200*/  LDS R43, [R6+0x354] ;  /* 0x00035400062b7984 */ /* 0x000e680000000800 */
[----:B------:R-:W3:Y:S01]  /*2210*/  LDG.E.CONSTANT R34, desc[UR6][R2.64+0x168] ;  /* 0x0001680602227981 */ /* 0x000ee2000c1e9900 */
[----:B----4-:R-:W-:-:S03]  /*2220*/  FFMA R56, R28, R49, R55 ;  /* 0x000000311c387223 */ /* 0x010fc60000000037 */
[----:B------:R-:W4:Y:S04]  /*2230*/  LDS R29, [R6+0x358] ;  /* 0x00035800061d7984 */ /* 0x000f280000000800 */
[----:B------:R-:W3:Y:S01]  /*2240*/  LDG.E.CONSTANT R45, desc[UR6][R2.64+0x16c] ;  /* 0x00016c06022d7981 */ /* 0x000ee2000c1e9900 */
[----:B------:R-:W-:-:S03]  /*2250*/  FFMA R55, R27, R50, R56 ;  /* 0x000000321b377223 */ /* 0x000fc60000000038 */
[----:B------:R-:W4:Y:S04]  /*2260*/  LDS R28, [R6+0x35c] ;  /* 0x00035c00061c7984 */ /* 0x000f280000000800 */
[----:B------:R-:W3:Y:S04]  /*2270*/  LDG.E.CONSTANT R48, desc[UR6][R2.64+0x170] ;  /* 0x0001700602307981 */ /* 0x000ee8000c1e9900 */
[----:B------:R-:W3:Y:S04]  /*2280*/  LDG.E.CONSTANT R50, desc[UR6][R2.64+0x174] ;  /* 0x0001740602327981 */ /* 0x000ee8000c1e9900 */
[----:B------:R-:W4:Y:S01]  /*2290*/  LDS R27, [R6+0x360] ;  /* 0x00036000061b7984 */ /* 0x000f220000000800 */
[----:B------:R-:W-:-:S03]  /*22a0*/  FFMA R56, R22, R53, R55 ;  /* 0x0000003516387223 */ /* 0x000fc60000000037 */
[----:B------:R-:W3:Y:S01]  /*22b0*/  LDG.E.CONSTANT R49, desc[UR6][R2.64+0x178] ;  /* 0x0001780602317981 */ /* 0x000ee2000c1e9900 */
[----:B0-----:R-:W-:-:S03]  /*22c0*/  FFMA R55, R25, R38, R56 ;  /* 0x0000002619377223 */ /* 0x001fc60000000038 */
[----:B------:R-:W0:Y:S04]  /*22d0*/  LDS R22, [R6+0x364] ;  /* 0x0003640006167984 */ /* 0x000e280000000800 */
[----:B------:R-:W3:Y:S01]  /*22e0*/  LDG.E.CONSTANT R53, desc[UR6][R2.64+0x17c] ;  /* 0x00017c0602357981 */ /* 0x000ee2000c1e9900 */
[----:B------:R-:W-:-:S03]  /*22f0*/  FFMA R41, R20, R41, R55 ;  /* 0x0000002914297223 */ /* 0x000fc60000000037 */
[----:B------:R-:W3:Y:S04]  /*2300*/  LDG.E.CONSTANT R38, desc[UR6][R2.64+0x180] ;  /* 0x0001800602267981 */ /* 0x000ee8000c1e9900 */
[----:B------:R-:W0:Y:S04]  /*2310*/  LDS R25, [R6+0x368] ;  /* 0x0003680006197984 */ /* 0x000e280000000800 */
[----:B------:R-:W3:Y:S01]  /*2320*/  LDG.E.CONSTANT R20, desc[UR6][R2.64+0x184] ;  /* 0x0001840602147981 */ /* 0x000ee2000c1e9900 */
[----:B-1----:R-:W-:-:S03]  /*2330*/  FFMA R55, R26, R31, R41 ;  /* 0x0000001f1a377223 */ /* 0x002fc60000000029 */
[----:B------:R-:W3:Y:S04]  /*2340*/  LDG.E.CONSTANT R41, desc[UR6][R2.64+0x188] ;  /* 0x0001880602297981 */ /* 0x000ee8000c1e9900 */
[----:B------:R-:W1:Y:S01]  /*2350*/  LDS R26, [R6+0x36c] ;  /* 0x00036c00061a7984 */ /* 0x000e620000000800 */
[----:B------:R-:W-:-:S03]  /*2360*/  FFMA R55, R24, R43, R55 ;  /* 0x0000002b18377223 */ /* 0x000fc60000000037 */
[----:B------:R-:W3:Y:S01]  /*2370*/  LDG.E.CONSTANT R31, desc[UR6][R2.64+0x18c] ;  /* 0x00018c06021f7981 */ /* 0x000ee2000c1e9900 */
[----:B----4-:R-:W-:-:S03]  /*2380*/  FFMA R56, R18, R29, R55 ;  /* 0x0000001d12387223 */ /* 0x010fc60000000037 */
[----:B------:R-:W4:Y:S04]  /*2390*/  LDG.E.CONSTANT R43, desc[UR6][R2.64+0x190] ;  /* 0x00019006022b7981 */ /* 0x000f28000c1e9900 */
[----:B------:R-:W1:Y:S01]  /*23a0*/  LDS R24, [R6+0x370] ;  /* 0x0003700006187984 */ /* 0x000e620000000800 */
[----:B------:R-:W-:-:S03]  /*23b0*/  FFMA R29, R23, R28, R56 ;  /* 0x0000001c171d7223 */ /* 0x000fc60000000038 */
[----:B------:R-:W4:Y:S01]  /*23c0*/  LDG.E.CONSTANT R18, desc[UR6][R2.64+0x194] ;  /* 0x0001940602127981 */ /* 0x000f22000c1e9900 */
[----:B------:R-:W-:-:S03]  /*23d0*/  FFMA R56, R16, R27, R29 ;  /* 0x0000001b10387223 */ /* 0x000fc6000000001d */
[----:B------:R-:W4:Y:S04]  /*23e0*/  LDG.E.CONSTANT R28, desc[UR6][R2.64+0x198] ;  /* 0x00019806021c7981 */ /* 0x000f28000c1e9900 */
[----:B------:R-:W1:Y:S04]  /*23f0*/  LDS R23, [R6+0x3f0] ;  /* 0x0003f00006177984 */ /* 0x000e680000000800 */
[----:B------:R-:W4:Y:S04]  /*2400*/  LDG.E.CONSTANT R29, desc[UR6][R2.64+0x19c] ;  /* 0x00019c06021d7981 */ /* 0x000f28000c1e9900 */
[----:B------:R-:W1:Y:S01]  /*2410*/  LDS R27, [R6+0x3f4] ;  /* 0x0003f400061b7984 */ /* 0x000e620000000800 */
[----:B0-----:R-:W-:-:S03]  /*2420*/  FFMA R55, R21, R22, R56 ;  /* 0x0000001615377223 */ /* 0x001fc60000000038 */
[----:B------:R-:W4:Y:S01]  /*2430*/  LDG.E.CONSTANT R16, desc[UR6][R2.64+0x1a0] ;  /* 0x0001a00602107981 */ /* 0x000f22000c1e9900 */
[----:B------:R-:W-:-:S03]  /*2440*/  FFMA R56, R0, R25, R55 ;  /* 0x0000001900387223 */ /* 0x000fc60000000037 */
[----:B------:R-:W4:Y:S04]  /*2450*/  LDG.E.CONSTANT R22, desc[UR6][R2.64+0x1a4] ;  /* 0x0001a40602167981 */ /* 0x000f28000c1e9900 */
[----:B------:R-:W0:Y:S04]  /*2460*/  LDS R21, [R6+0x3f8] ;  /* 0x0003f80006157984 */ /* 0x000e280000000800 */
[----:B------:R-:W4:Y:S01]  /*2470*/  LDG.E.CONSTANT R55, desc[UR6][R2.64+0x1a8] ;  /* 0x0001a80602377981 */ /* 0x000f22000c1e9900 */
[----:B-1----:R-:W-:-:S03]  /*2480*/  FFMA R56, R19, R26, R56 ;  /* 0x0000001a13387223 */ /* 0x002fc60000000038 */
[----:B------:R-:W4:Y:S04]  /*2490*/  LDG.E.CONSTANT R25, desc[UR6][R2.64+0x1ac] ;  /* 0x0001ac0602197981 */ /* 0x000f28000c1e9900 */
[----:B------:R-:W4:Y:S04]  /*24a0*/  LDG.E.CONSTANT R26, desc[UR6][R2.64+0x1b0] ;  /* 0x0001b006021a7981 */ /* 0x000f28000c1e9900 */
[----:B------:R-:W1:Y:S04]  /*24b0*/  LDS R0, [R6+0x3fc] ;  /* 0x0003fc0006007984 */ /* 0x000e680000000800 */
[----:B------:R-:W4:Y:S01]  /*24c0*/  LDG.E.CONSTANT R19, desc[UR6][R2.64+0x1b4] ;  /* 0x0001b40602137981 */ /* 0x000f22000c1e9900 */
[----:B------:R-:W-:-:S03]  /*24d0*/  FFMA R57, R17, R24, R56 ;  /* 0x0000001811397223 */ /* 0x000fc60000000038 */
[----:B------:R-:W4:Y:S01]  /*24e0*/  LDG.E.CONSTANT R24, desc[UR6][R2.64+0x1b8] ;  /* 0x0001b80602187981 */ /* 0x000f22000c1e9900 */
[----:B------:R-:W-:-:S03]  /*24f0*/  FFMA R23, R14, R23, R57 ;  /* 0x000000170e177223 */ /* 0x000fc60000000039 */
[----:B------:R-:W4:Y:S01]  /*2500*/  LDG.E.CONSTANT R17, desc[UR6][R2.64+0x1bc] ;  /* 0x0001bc0602117981 */ /* 0x000f22000c1e9900 */
[----:B------:R-:W-:-:S03]  /*2510*/  FFMA R27, R10, R27, R23 ;  /* 0x0000001b0a1b7223 */ /* 0x000fc60000000017 */
[----:B------:R-:W4:Y:S04]  /*2520*/  LDG.E.CONSTANT R14, desc[UR6][R2.64+0x1c0] ;  /* 0x0001c006020e7981 */ /* 0x000f28000c1e9900 */
[----:B------:R-:W1:Y:S04]  /*2530*/  LDS R58, [R6+0x400] ;  /* 0x00040000063a7984 */ /* 0x000e680000000800 */
[----:B------:R-:W4:Y:S01]  /*2540*/  LDG.E.CONSTANT R23, desc[UR6][R2.64+0x1c4] ;  /* 0x0001c40602177981 */ /* 0x000f22000c1e9900 */
[----:B0-----:R-:W-:-:S03]  /*2550*/  FFMA R56, R12, R21, R27 ;  /* 0x000000150c387223 */ /* 0x001fc6000000001b */
[----:B------:R-:W4:Y:S04]  /*2560*/  LDG.E.CONSTANT R10, desc[UR6][R2.64+0x1c8] ;  /* 0x0001c806020a7981 */ /* 0x000f28000c1e9900 */
[----:B------:R-:W4:Y:S04]  /*2570*/  LDG.E.CONSTANT R21, desc[UR6][R2.64+0x1cc] ;  /* 0x0001cc0602157981 */ /* 0x000f28000c1e9900 */
[----:B------:R-:W4:Y:S04]  /*2580*/  LDG.E.CONSTANT R12, desc[UR6][R2.64+0x1d0] ;  /* 0x0001d006020c7981 */ /* 0x000f28000c1e9900 */
[----:B------:R-:W4:Y:S01]  /*2590*/  LDG.E.CONSTANT R27, desc[UR6][R2.64+0x1d4] ;  /* 0x0001d406021b7981 */ /* 0x000f22000c1e9900 */
[----:B-1----:R-:W-:-:S03]  /*25a0*/  FFMA R60, R9, R0, R56 ;  /* 0x00000000093c7223 */ /* 0x002fc60000000038 */
[----:B------:R-:W4:Y:S04]  /*25b0*/  LDG.E.CONSTANT R9, desc[UR6][R2.64+0x1d8] ;  /* 0x0001d80602097981 */ /* 0x000f28000c1e9900 */
[----:B------:R-:W4:Y:S04]  /*25c0*/  LDG.E.CONSTANT R0, desc[UR6][R2.64+0x1dc] ;  /* 0x0001dc0602007981 */ /* 0x000f28000c1e9900 */
[----:B------:R0:W4:Y:S04]  /*25d0*/  LDG.E.CONSTANT R56, desc[UR6][R2.64+0x1e0] ;  /* 0x0001e00602387981 */ /* 0x000128000c1e9900 */
[----:B------:R-:W-:Y:S01]  /*25e0*/  LDS R57, [R6+0x408] ;  /* 0x0004080006397984 */ /* 0x000fe20000000800 */
[----:B------:R-:W-:-:S03]  /*25f0*/  FFMA R60, R7, R58, R60 ;  /* 0x0000003a073c7223 */ /* 0x000fc6000000003c */
[----:B------:R-:W1:Y:S04]  /*2600*/  LDS R7, [R6+0x404] ;  /* 0x0004040006077984 */ /* 0x000e680000000800 */
[----:B------:R-:W1:Y:S04]  /*2610*/  LDS R58, [R6+0x40c] ;  /* 0x00040c00063a7984 */ /* 0x000e680000000800 */
[----:B0-----:R-:W-:Y:S04]  /*2620*/  LDS R2, [R6+0x49c] ;  /* 0x00049c0006027984 */ /* 0x001fe80000000800 */
[----:B------:R-:W-:Y:S01]  /*2630*/  LDS R3, [R6+0x4a4] ;  /* 0x0004a40006037984 */ /* 0x000fe20000000800 */
[----:B-1----:R-:W-:-:S03]  /*2640*/  FFMA R7, R15, R7, R60 ;  /* 0x000000070f077223 */ /* 0x002fc6000000003c */
[----:B------:R-:W0:Y:S01]  /*2650*/  LDS R60, [R6+0x410] ;  /* 0x00041000063c7984 */ /* 0x000e220000000800 */
[----:B------:R-:W-:-:S03]  /*2660*/  FFMA R57, R8, R57, R7 ;  /* 0x0000003908397223 */ /* 0x000fc60000000007 */
[----:B------:R-:W1:Y:S04]  /*2670*/  LDS R7, [R6+0x414] ;  /* 0x0004140006077984 */ /* 0x000e680000000800 */
[----:B------:R-:W2:Y:S04]  /*2680*/  LDS R15, [R6+0x418] ;  /* 0x00041800060f7984 */ /* 0x000ea80000000800 */
[----:B------:R-:W5:Y:S01]  /*2690*/  LDS R8, [R6+0x498] ;  /* 0x0004980006087984 */ /* 0x000f620000000800 */
[----:B------:R-:W-:-:S03]  /*26a0*/  FFMA R58, R11, R58, R57 ;  /* 0x0000003a0b3a7223 */ /* 0x000fc60000000039 */
[----:B------:R-:W5:Y:S01]  /*26b0*/  LDS R11, [R6+0x4a0] ;  /* 0x0004a000060b7984 */ /* 0x000f620000000800 */
[----:B0-----:R-:W-:-:S03]  /*26c0*/  FFMA R58, R13, R60, R58 ;  /* 0x0000003c0d3a7223 */ /* 0x001fc6000000003a */
[----:B------:R-:W-:Y:S01]  /*26d0*/  LDS R13, [R6+0x4b0] ;  /* 0x0004b000060d7984 */ /* 0x000fe20000000800 */
[----:B-1----:R-:W-:-:S03]  /*26e0*/  FFMA R35, R35, R7, R58 ;  /* 0x0000000723237223 */ /* 0x002fc6000000003a */
[----:B------:R-:W0:Y:S01]  /*26f0*/  LDS R7, [R6+0x4a8] ;  /* 0x0004a80006077984 */ /* 0x000e220000000800 */
[----:B--2---:R-:W-:-:S03]  /*2700*/  FFMA R58, R36, R15, R35 ;  /* 0x0000000f243a7223 */ /* 0x004fc60000000023 */
[----:B------:R-:W1:Y:S01]  /*2710*/  LDS R36, [R6+0x4ac] ;  /* 0x0004ac0006247984 */ /* 0x000e620000000800 */
[----:B-----5:R-:W-:-:S03]  /*2720*/  FFMA R58, R37, R8, R58 ;  /* 0x00000008253a7223 */ /* 0x020fc6000000003a */
[----:B------:R-:W3:Y:S04]  /*2730*/  LDS R8, [R6+0x4b4] ;  /* 0x0004b40006087984 */ /* 0x000ee80000000800 */
[----:B------:R-:W2:Y:S01]  /*2740*/  LDS R15, [R6+0x4b8] ;  /* 0x0004b800060f7984 */ /* 0x000ea20000000800 */
[----:B------:R-:W-:-:S03]  /*2750*/  FFMA R39, R39, R2, R58 ;  /* 0x0000000227277223 */ /* 0x000fc6000000003a */
[----:B------:R-:W5:Y:S04]  /*2760*/  LDS R2, [R6+0x4bc] ;  /* 0x0004bc0006027984 */ /* 0x000f680000000800 */
[----:B------:R-:W5:Y:S01]  /*2770*/  LDS R35, [R6+0x4c0] ;  /* 0x0004c00006237984 */ /* 0x000f620000000800 */
[----:B------:R-:W-:-:S03]  /*2780*/  FFMA R39, R42, R11, R39 ;  /* 0x0000000b2a277223 */ /* 0x000fc60000000027 */
[----:B------:R-:W5:Y:S01]  /*2790*/  LDS R37, [R6+0x540] ;  /* 0x0005400006257984 */ /* 0x000f620000000800 */
[----:B------:R-:W-:-:S03]  /*27a0*/  FFMA R39, R44, R3, R39 ;  /* 0x000000032c277223 */ /* 0x000fc60000000027 */
[----:B------:R-:W5:Y:S04]  /*27b0*/  LDS R11, [R6+0x544] ;  /* 0x00054400060b7984 */ /* 0x000f680000000800 */
[----:B------:R-:W5:Y:S04]  /*27c0*/  LDS R3, [R6+0x548] ;  /* 0x0005480006037984 */ /* 0x000f680000000800 */
[----:B------:R-:W5:Y:S01]  /*27d0*/  LDS R42, [R6+0x54c] ;  /* 0x00054c00062a7984 */ /* 0x000f620000000800 */
[----:B0-----:R-:W-:-:S03]  /*27e0*/  FFMA R46, R46, R7, R39 ;  /* 0x000000072e2e7223 */ /* 0x001fc60000000027 */
[----:B------:R-:W0:Y:S01]  /*27f0*/  LDS R7, [R6+0x550] ;  /* 0x0005500006077984 */ /* 0x000e220000000800 */
[----:B-1----:R-:W-:-:S03]  /*2800*/  FFMA R47, R47, R36, R46 ;  /* 0x000000242f2f7223 */ /* 0x002fc6000000002e */
[----:B------:R-:W-:Y:S01]  /*2810*/  LDS R36, [R6+0x55c] ;  /* 0x00055c0006247984 */ /* 0x000fe20000000800 */
[----:B------:R-:W-:-:S03]  /*2820*/  FFMA R52, R52, R13, R47 ;  /* 0x0000000d34347223 */ /* 0x000fc6000000002f */
[----:B------:R-:W1:Y:S01]  /*2830*/  LDS R13, [R6+0x554] ;  /* 0x00055400060d7984 */ /* 0x000e620000000800 */
[----:B---3--:R-:W-:-:S03]  /*2840*/  FFMA R51, R51, R8, R52 ;  /* 0x0000000833337223 */ /* 0x008fc60000000034 */
[----:B------:R-:W3:Y:S01]  /*2850*/  LDS R8, [R6+0x558] ;  /* 0x0005580006087984 */ /* 0x000ee20000000800 */
[----:B--2---:R-:W-:-:S03]  /*2860*/  FFMA R54, R54, R15, R51 ;  /* 0x0000000f36367223 */ /* 0x004fc60000000033 */
[----:B------:R-:W2:Y:S01]  /*2870*/  LDS R15, [R6+0x560] ;  /* 0x00056000060f7984 */ /* 0x000ea20000000800 */
[----:B-----5:R-:W-:-:S03]  /*2880*/  FFMA R33, R33, R2, R54 ;  /* 0x0000000221217223 */ /* 0x020fc60000000036 */
[----:B------:R-:W-:Y:S01]  /*2890*/  LDS R2, [R6+0x568] ;  /* 0x0005680006027984 */ /* 0x000fe20000000800 */
[----:B------:R-:W-:-:S03]  /*28a0*/  FFMA R35, R32, R35, R33 ;  /* 0x0000002320237223 */ /* 0x000fc60000000021 */
[----:B------:R-:W5:Y:S01]  /*28b0*/  LDS R33, [R6+0x564] ;  /* 0x0005640006217984 */ /* 0x000f620000000800 */
[----:B------:R-:W-:-:S03]  /*28c0*/  FFMA R35, R40, R37, R35 ;  /* 0x0000002528237223 */ /* 0x000fc60000000023 */
        /* <DEDUP_REMOVED lines=9> */
[----:B-1----:R-:W-:-:S03]  /*2960*/  FFMA R50, R50, R13, R7 ;  /* 0x0000000d32327223 */ /* 0x002fc60000000007 */
[----:B------:R-:W0:Y:S01]  /*2970*/  LDS R7, [R6+0x5f8] ;  /* 0x0005f80006077984 */ /* 0x000e220000000800 */
[----:B---3--:R-:W-:-:S03]  /*2980*/  FFMA R8, R49, R8, R50 ;  /* 0x0000000831087223 */ /* 0x008fc60000000032 */
[----:B------:R-:W1:Y:S01]  /*2990*/  LDS R13, [R6+0x5fc] ;  /* 0x0005fc00060d7984 */ /* 0x000e620000000800 */
[----:B------:R-:W-:-:S03]  /*29a0*/  FFMA R53, R53, R36, R8 ;  /* 0x0000002435357223 */ /* 0x000fc60000000008 */
[----:B------:R-:W3:Y:S01]  /*29b0*/  LDS R8, [R6+0x600] ;  /* 0x0006000006087984 */ /* 0x000ee20000000800 */
[----:B--2---:R-:W-:-:S04]  /*29c0*/  FFMA R15, R38, R15, R53 ;  /* 0x0000000f260f7223 */ /* 0x004fc80000000035 */
[----:B-----5:R-:W-:Y:S02]  /*29d0*/  FFMA R20, R20, R33, R15 ;  /* 0x0000002114147223 */ /* 0x020fe4000000000f */
[----:B------:R-:W2:Y:S02]  /*29e0*/  LDS R15, [R6+0x608] ;  /* 0x00060800060f7984 */ /* 0x000ea40000000800 */
[----:B------:R-:W-:Y:S02]  /*29f0*/  FFMA R2, R41, R2, R20 ;  /* 0x0000000229027223 */ /* 0x000fe40000000014 */
[----:B------:R-:W5:Y:S02]  /*2a00*/  LDS R20, [R6+0x60c] ;  /* 0x00060c0006147984 */ /* 0x000f640000000800 */
[----:B----4-:R-:W-:Y:S02]  /*2a10*/  FFMA R2, R31, R30, R2 ;  /* 0x0000001e1f027223 */ /* 0x010fe40000000002 */
[----:B------:R-:W4:Y:S02]  /*2a20*/  LDS R30, [R6+0x610] ;  /* 0x00061000061e7984 */ /* 0x000f240000000800 */
[----:B------:R-:W-:-:S02]  /*2a30*/  FFMA R43, R43, R32, R2 ;  /* 0x000000202b2b7223 */ /* 0x000fc40000000002 */
[----:B------:R-:W4:Y:S02]  /*2a40*/  LDS R2, [R6+0x690] ;  /* 0x0006900006027984 */ /* 0x000f240000000800 */
[----:B------:R-:W-:Y:S02]  /*2a50*/  FFMA R3, R18, R3, R43 ;  /* 0x0000000312037223 */ /* 0x000fe4000000002b */
[----:B------:R-:W4:Y:S02]  /*2a60*/  LDS R18, [R6+0x694] ;  /* 0x0006940006127984 */ /* 0x000f240000000800 */
[----:B------:R-:W-:Y:S02]  /*2a70*/  FFMA R28, R28, R11, R3 ;  /* 0x0000000b1c1c7223 */ /* 0x000fe40000000003 */
[----:B------:R-:W4:Y:S02]  /*2a80*/  LDS R3, [R6+0x698] ;  /* 0x0006980006037984 */ /* 0x000f240000000800 */
[----:B0-----:R-:W-:-:S02]  /*2a90*/  FFMA R7, R29, R7, R28 ;  /* 0x000000071d077223 */ /* 0x001fc4000000001c */
[----:B------:R-:W0:Y:S02]  /*2aa0*/  LDS R11, [R6+0x69c] ;  /* 0x00069c00060b7984 */ /* 0x000e240000000800 */
[----:B-1----:R-:W-:Y:S02]  /*2ab0*/  FFMA R7, R16, R13, R7 ;  /* 0x0000000d10077223 */ /* 0x002fe40000000007 */
[----:B------:R-:W1:Y:S02]  /*2ac0*/  LDS R13, [R6+0x6a0] ;  /* 0x0006a000060d7984 */ /* 0x000e640000000800 */
[----:B---3--:R-:W-:Y:S02]  /*2ad0*/  FFMA R8, R22, R8, R7 ;  /* 0x0000000816087223 */ /* 0x008fe40000000007 */
[----:B------:R-:W3:Y:S02]  /*2ae0*/  LDS R7, [R6+0x6a4] ;  /* 0x0006a40006077984 */ /* 0x000ee40000000800 */
[----:B------:R-:W-:-:S02]  /*2af0*/  FFMA R8, R55, R34, R8 ;  /* 0x0000002237087223 */ /* 0x000fc40000000008 */
[----:B------:R-:W3:Y:S02]  /*2b00*/  LDS R16, [R6+0x6a8] ;  /* 0x0006a80006107984 */ /* 0x000ee40000000800 */
[----:B--2---:R-:W-:Y:S02]  /*2b10*/  FFMA R15, R25, R15, R8 ;  /* 0x0000000f190f7223 */ /* 0x004fe40000000008 */
[----:B------:R-:W2:Y:S02]  /*2b20*/  LDS R8, [R6+0x6ac] ;  /* 0x0006ac0006087984 */ /* 0x000ea40000000800 */
[----:B-----5:R-:W-:Y:S02]  /*2b30*/  FFMA R20, R26, R20, R15 ;  /* 0x000000141a147223 */ /* 0x020fe4000000000f */
[----:B------:R-:W5:Y:S02]  /*2b40*/  LDS R15, [R6+0x6b0] ;  /* 0x0006b000060f7984 */ /* 0x000f640000000800 */
[----:B----4-:R-:W-:-:S02]  /*2b50*/  FFMA R19, R19, R30, R20 ;  /* 0x0000001e13137223 */ /* 0x010fc40000000014 */
[----:B------:R-:W4:Y:S02]  /*2b60*/  LDS R20, [R6+0x6b4] ;  /* 0x0006b40006147984 */ /* 0x000f240000000800 */
[----:B------:R-:W-:Y:S02]  /*2b70*/  FFMA R2, R24, R2, R19 ;  /* 0x0000000218027223 */ /* 0x000fe40000000013 */
[----:B------:R-:W4:Y:S02]  /*2b80*/  LDS R19, [R6+0x6b8] ;  /* 0x0006b80006137984 */ /* 0x000f240000000800 */
[----:B------:R-:W-:-:S04]  /*2b90*/  FFMA R17, R17, R18, R2 ;  /* 0x0000001211117223 */ /* 0x000fc80000000002 */
[----:B------:R-:W-:-:S04]  /*2ba0*/  FFMA R14, R14, R3, R17 ;  /* 0x000000030e0e7223 */ /* 0x000fc80000000011 */
[----:B0-----:R-:W-:-:S04]  /*2bb0*/  FFMA R11, R23, R11, R14 ;  /* 0x0000000b170b7223 */ /* 0x001fc8000000000e */
[----:B-1----:R-:W-:-:S04]  /*2bc0*/  FFMA R10, R10, R13, R11 ;  /* 0x0000000d0a0a7223 */ /* 0x002fc8000000000b */
[----:B---3--:R-:W-:-:S04]  /*2bd0*/  FFMA R7, R21, R7, R10 ;  /* 0x0000000715077223 */ /* 0x008fc8000000000a */
[----:B------:R-:W-:-:S04]  /*2be0*/  FFMA R12, R12, R16, R7 ;  /* 0x000000100c0c7223 */ /* 0x000fc80000000007 */
[----:B--2---:R-:W-:-:S04]  /*2bf0*/  FFMA R8, R27, R8, R12 ;  /* 0x000000081b087223 */ /* 0x004fc8000000000c */
[----:B-----5:R-:W-:-:S04]  /*2c00*/  FFMA R9, R9, R15, R8 ;  /* 0x0000000f09097223 */ /* 0x020fc80000000008 */
[----:B----4-:R-:W-:-:S04]  /*2c10*/  FFMA R9, R0, R20, R9 ;  /* 0x0000001400097223 */ /* 0x010fc80000000009 */
[----:B------:R-:W-:Y:S01]  /*2c20*/  FFMA R9, R56, R19, R9 ;  /* 0x0000001338097223 */ /* 0x000fe20000000009 */
[----:B------:R-:W-:Y:S06]  /*2c30*/  BRA `(.L_x_58) ;  /* 0x0000001000587947 */ /* 0x000fec0003800000 */
.L_x_57:
        /* <DEDUP_REMOVED lines=17> */
[----:B------:R-:W0:Y:S04]  /*2d50*/  LDS R21, [R2+0x24] ;  /* 0x0000240002157984 */ /* 0x000e280000000800 */
[----:B------:R-:W0:Y:S01]  /*2d60*/  LDS R23, [R2+0x28] ;  /* 0x0000280002177984 */ /* 0x000e220000000800 */
[----:B--2---:R-:W-:-:S04]  /*2d70*/  FFMA R0, R0, UR12, RZ ;  /* 0x0000000c00007c23 */ /* 0x004fc800080000ff */
[----:B-----5:R-:W-:Y:S02]  /*2d80*/  FFMA R0, R3, UR13, R0 ;  /* 0x0000000d03007c23 */ /* 0x020fe40008000000 */
[----:B------:R-:W2:Y:S02]  /*2d90*/  LDS R3, [R2+0xa8] ;  /* 0x0000a80002037984 */ /* 0x000ea40000000800 */
[----:B----4-:R-:W-:Y:S02]  /*2da0*/  FFMA R0, R7, UR14, R0 ;  /* 0x0000000e07007c23 */ /* 0x010fe40008000000 */
[----:B------:R-:W4:Y:S02]  /*2db0*/  LDS R7, [R2+0xac] ;  /* 0x0000ac0002077984 */ /* 0x000f240000000800 */
[----:B---3--:R-:W-:Y:S01]  /*2dc0*/  FFMA R0, R9, UR15, R0 ;  /* 0x0000000f09007c23 */ /* 0x008fe20008000000 */
[----:B------:R-:W0:Y:S01]  /*2dd0*/  LDCU.128 UR12, c[0x3][0x20] ;  /* 0x00c00400ff0c77ac */ /* 0x000e220008000c00 */
[----:B------:R-:W3:Y:S02]  /*2de0*/  LDS R9, [R2+0xb0] ;  /* 0x0000b00002097984 */ /* 0x000ee40000000800 */
[----:B------:R-:W-:-:S02]  /*2df0*/  FFMA R0, R11, UR16, R0 ;  /* 0x000000100b007c23 */ /* 0x000fc40008000000 */
[----:B------:R-:W5:Y:S02]  /*2e00*/  LDS R11, [R2+0xb4] ;  /* 0x0000b400020b7984 */ /* 0x000f640000000800 */
[----:B------:R-:W-:Y:S02]  /*2e10*/  FFMA R0, R13, UR17, R0 ;  /* 0x000000110d007c23 */ /* 0x000fe40008000000 */
[----:B------:R-:W5:Y:S02]  /*2e20*/  LDS R13, [R2+0xb8] ;  /* 0x0000b800020d7984 */ /* 0x000f640000000800 */
[----:B-1----:R-:W-:Y:S02]  /*2e30*/  FFMA R0, R15, UR18, R0 ;  /* 0x000000120f007c23 */ /* 0x002fe40008000000 */
[----:B------:R-:W1:Y:S02]  /*2e40*/  LDS R15, [R2+0xbc] ;  /* 0x0000bc00020f7984 */ /* 0x000e640000000800 */
[----:B------:R-:W-:Y:S01]  /*2e50*/  FFMA R0, R17, UR19, R0 ;  /* 0x0000001311007c23 */ /* 0x000fe20008000000 */
[----:B------:R-:W4:Y:S01]  /*2e60*/  LDCU.128 UR16, c[0x3][0x30] ;  /* 0x00c00600ff1077ac */ /* 0x000f220008000c00 */
[----:B------:R-:W1:Y:S02]  /*2e70*/  LDS R17, [R2+0xc0] ;  /* 0x0000c00002117984 */ /* 0x000e640000000800 */
[----:B0-----:R-:W-:-:S02]  /*2e80*/  FFMA R0, R19, UR12, R0 ;  /* 0x0000000c13007c23 */ /* 0x001fc40008000000 */
[----:B------:R-:W0:Y:S02]  /*2e90*/  LDS R19, [R2+0xc4] ;  /* 0x0000c40002137984 */ /* 0x000e240000000800 */
[----:B------:R-:W-:Y:S02]  /*2ea0*/  FFMA R0, R21, UR13, R0 ;  /* 0x0000000d15007c23 */ /* 0x000fe40008000000 */
[----:B------:R-:W0:Y:S02]  /*2eb0*/  LDS R21, [R2+0xc8] ;  /* 0x0000c80002157984 */ /* 0x000e240000000800 */
[----:B------:R-:W-:Y:S02]  /*2ec0*/  FFMA R0, R23, UR14, R0 ;  /* 0x0000000e17007c23 */ /* 0x000fe40008000000 */
[----:B------:R-:W0:Y:S02]  /*2ed0*/  LDS R23, [R2+0xcc] ;  /* 0x0000cc0002177984 */ /* 0x000e240000000800 */
[----:B--2---:R-:W-:Y:S01]  /*2ee0*/  FFMA R0, R3, UR15, R0 ;  /* 0x0000000f03007c23 */ /* 0x004fe20008000000 */
[----:B------:R-:W1:Y:S01]  /*2ef0*/  LDCU.128 UR12, c[0x3][0x40] ;  /* 0x00c00800ff0c77ac */ /* 0x000e620008000c00 */
[----:B------:R-:W2:Y:S02]  /*2f00*/  LDS R3, [R2+0xd0] ;  /* 0x0000d00002037984 */ /* 0x000ea40000000800 */
[----:B----4-:R-:W-:-:S02]  /*2f10*/  FFMA R0, R7, UR16, R0 ;  /* 0x0000001007007c23 */ /* 0x010fc40008000000 */
[----:B------:R-:W4:Y:S02]  /*2f20*/  LDS R7, [R2+0x150] ;  /* 0x0001500002077984 */ /* 0x000f240000000800 */
[----:B---3--:R-:W-:Y:S02]  /*2f30*/  FFMA R0, R9, UR17, R0 ;  /* 0x0000001109007c23 */ /* 0x008fe40008000000 */
[----:B------:R-:W3:Y:S02]  /*2f40*/  LDS R9, [R2+0x154] ;  /* 0x0001540002097984 */ /* 0x000ee40000000800 */
[----:B-----5:R-:W-:Y:S02]  /*2f50*/  FFMA R0, R11, UR18, R0 ;  /* 0x000000120b007c23 */ /* 0x020fe40008000000 */
[----:B------:R-:W5:Y:S02]  /*2f60*/  LDS R11, [R2+0x158] ;  /* 0x00015800020b7984 */ /* 0x000f640000000800 */
[----:B------:R-:W-:Y:S01]  /*2f70*/  FFMA R0, R13, UR19, R0 ;  /* 0x000000130d007c23 */ /* 0x000fe20008000000 */
[----:B------:R-:W2:Y:S01]  /*2f80*/  LDCU.128 UR16, c[0x3][0x50] ;  /* 0x00c00a00ff1077ac */ /* 0x000ea20008000c00 */
[----:B------:R-:W5:Y:S02]  /*2f90*/  LDS R13, [R2+0x15c] ;  /* 0x00015c00020d7984 */ /* 0x000f640000000800 */
[----:B-1----:R-:W-:-:S02]  /*2fa0*/  FFMA R0, R15, UR12, R0 ;  /* 0x0000000c0f007c23 */ /* 0x002fc40008000000 */
[----:B------:R-:W1:Y:S02]  /*2fb0*/  LDS R15, [R2+0x160] ;  /* 0x00016000020f7984 */ /* 0x000e640000000800 */
[----:B------:R-:W-:Y:S02]  /*2fc0*/  FFMA R0, R17, UR13, R0 ;  /* 0x0000000d11007c23 */ /* 0x000fe40008000000 */
[----:B------:R-:W1:Y:S02]  /*2fd0*/  LDS R17, [R2+0x164] ;  /* 0x0001640002117984 */ /* 0x000e640000000800 */
[----:B0-----:R-:W-:Y:S02]  /*2fe0*/  FFMA R0, R19, UR14, R0 ;  /* 0x0000000e13007c23 */ /* 0x001fe40008000000 */
[----:B------:R-:W0:Y:S02]  /*2ff0*/  LDS R19, [R2+0x168] ;  /* 0x0001680002137984 */ /* 0x000e240000000800 */
[----:B------:R-:W-:Y:S01]  /*3000*/  FFMA R0, R21, UR15, R0 ;  /* 0x0000000f15007c23 */ /* 0x000fe20008000000 */
[----:B------:R-:W5:Y:S01]  /*3010*/  LDCU.128 UR12, c[0x3][0x60] ;  /* 0x00c00c00ff0c77ac */ /* 0x000f620008000c00 */
[----:B------:R-:W0:Y:S02]  /*3020*/  LDS R21, [R2+0x16c] ;  /* 0x00016c0002157984 */ /* 0x000e240000000800 */
[----:B--2---:R-:W-:-:S02]  /*3030*/  FFMA R0, R23, UR16, R0 ;  /* 0x0000001017007c23 */ /* 0x004fc40008000000 */
[----:B------:R-:W2:Y:S02]  /*3040*/  LDS R23, [R2+0x170] ;  /* 0x0001700002177984 */ /* 0x000ea40000000800 */
[----:B------:R-:W-:Y:S02]  /*3050*/  FFMA R0, R3, UR17, R0 ;  /* 0x0000001103007c23 */ /* 0x000fe40008000000 */
[----:B------:R-:W2:Y:S02]  /*3060*/  LDS R3, [R2+0x174] ;  /* 0x0001740002037984 */ /* 0x000ea40000000800 */
[----:B----4-:R-:W-:Y:S02]  /*3070*/  FFMA R0, R7, UR18, R0 ;  /* 0x0000001207007c23 */ /* 0x010fe40008000000 */
[----:B------:R-:W4:Y:S02]  /*3080*/  LDS R7, [R2+0x178] ;  /* 0x0001780002077984 */ /* 0x000f240000000800 */
[----:B---3--:R-:W-:Y:S01]  /*3090*/  FFMA R0, R9, UR19, R0 ;  /* 0x0000001309007c23 */ /* 0x008fe20008000000 */
[----:B------:R-:W0:Y:S01]  /*30a0*/  LDCU.128 UR16, c[0x3][0x70] ;  /* 0x00c00e00ff1077ac */ /* 0x000e220008000c00 */
[----:B------:R-:W3:Y:S02]  /*30b0*/  LDS R9, [R2+0x1f8] ;  /* 0x0001f80002097984 */ /* 0x000ee40000000800 */
[----:B-----5:R-:W-:-:S02]  /*30c0*/  FFMA R0, R11, UR12, R0 ;  /* 0x0000000c0b007c23 */ /* 0x020fc40008000000 */
        /* <DEDUP_REMOVED lines=12> */
[----:B--2---:R-:W-:Y:S02]  /*3190*/  FFMA R0, R23, UR18, R0 ;  /* 0x0000001217007c23 */ /* 0x004fe40008000000 */
[----:B------:R-:W2:Y:S02]  /*31a0*/  LDS R23, [R2+0x214] ;  /* 0x0002140002177984 */ /* 0x000ea40000000800 */
[----:B------:R-:W-:Y:S01]  /*31b0*/  FFMA R0, R3, UR19, R0 ;  /* 0x0000001303007c23 */ /* 0x000fe20008000000 */
        /* <DEDUP_REMOVED lines=180> */
[----:B------:R-:W1:Y:S03]  /*3d00*/  LDCU.128 UR16, c[0x3][0x1d0] ;  /* 0x00c03a00ff1077ac */ /* 0x000e660008000c00 */
[----:B----4-:R-:W-:-:S04]  /*3d10*/  FFMA R0, R7, UR12, R0 ;  /* 0x0000000c07007c23 */ /* 0x010fc80008000000 */
[----:B---3--:R-:W-:-:S04]  /*3d20*/  FFMA R0, R9, UR13, R0 ;  /* 0x0000000d09007c23 */ /* 0x008fc80008000000 */
[----:B-----5:R-:W-:-:S04]  /*3d30*/  FFMA R0, R11, UR14, R0 ;  /* 0x0000000e0b007c23 */ /* 0x020fc80008000000 */
[----:B------:R-:W-:-:S04]  /*3d40*/  FFMA R0, R13, UR15, R0 ;  /* 0x0000000f0d007c23 */ /* 0x000fc80008000000 */
[----:B-1----:R-:W-:-:S04]  /*3d50*/  FFMA R0, R15, UR16, R0 ;  /* 0x000000100f007c23 */ /* 0x002fc80008000000 */
[----:B------:R-:W-:-:S04]  /*3d60*/  FFMA R0, R17, UR17, R0 ;  /* 0x0000001111007c23 */ /* 0x000fc80008000000 */
[----:B0-----:R-:W-:-:S04]  /*3d70*/  FFMA R0, R19, UR18, R0 ;  /* 0x0000001213007c23 */ /* 0x001fc80008000000 */
[----:B------:R-:W-:-:S04]  /*3d80*/  FFMA R0, R21, UR19, R0 ;  /* 0x0000001315007c23 */ /* 0x000fc80008000000 */
[----:B--2---:R-:W-:-:S07]  /*3d90*/  FFMA R9, R23, UR4, R0 ;  /* 0x0000000417097c23 */ /* 0x004fce0008000000 */
.L_x_58:
[----:B------:R-:W0:Y:S01]  /*3da0*/  LDC.64 R2, c[0x0][0x388] ;  /* 0x0000e200ff027b82 */ /* 0x000e220000000a00 */
[----:B------:R-:W-:-:S04]  /*3db0*/  IMAD R5, R5, UR9, R4 ;  /* 0x0000000905057c24 */ /* 0x000fc8000f8e0204 */
[----:B0-----:R-:W-:-:S05]  /*3dc0*/  IMAD.WIDE R2, R5, 0x4, R2 ;  /* 0x0000000405027825 */ /* 0x001fca00078e0202 */
[----:B------:R-:W-:Y:S01]  /*3dd0*/  STG.E desc[UR6][R2.64], R9 ;  /* 0x0000000902007986 */ /* 0x000fe2000c101906 */
[----:B------:R-:W-:Y:S05]  /*3de0*/  EXIT ;  /* 0x000000000000794d */ /* 0x000fea0003800000 */
.L_x_59:
        /* <DEDUP_REMOVED lines=9> */
.L_x_150:


//--------------------- .text._Z12conv2d_tiledILi32ELi16ELi9EEvPKfPfiiS1_b --------------------------
	.section	.text._Z12conv2d_tiledILi32ELi16ELi9EEvPKfPfiiS1_b,"ax",@progbits
	.align	128
        .global         _Z12conv2d_tiledILi32ELi16ELi9EEvPKfPfiiS1_b
        .type           _Z12conv2d_tiledILi32ELi16ELi9EEvPKfPfiiS1_b,@function
        .size           _Z12conv2d_tiledILi32ELi16ELi9EEvPKfPfiiS1_b,(.L_x_151 - _Z12conv2d_tiledILi32ELi16ELi9EEvPKfPfiiS1_b)
        .other          _Z12conv2d_tiledILi32ELi16ELi9EEvPKfPfiiS1_b,@"STO_CUDA_ENTRY STV_DEFAULT"
_Z12conv2d_tiledILi32ELi16ELi9EEvPKfPfiiS1_b:
.text._Z12conv2d_tiledILi32ELi16ELi9EEvPKfPfiiS1_b:
        /* <DEDUP_REMOVED lines=28> */
.L_x_76:
        /* <DEDUP_REMOVED lines=27> */
.L_x_63:
[----:B------:R-:W-:Y:S05]  /*0370*/  BSYNC.RECONVERGENT B1 ;  /* 0x0000000000017941 */ /* 0x000fea0003800200 */
.L_x_62:
        /* <DEDUP_REMOVED lines=41> */
.L_x_67:
[----:B------:R-:W-:Y:S05]  /*0610*/  BSYNC.RECONVERGENT B2 ;  /* 0x0000000000027941 */ /* 0x000fea0003800200 */
.L_x_66:
        /* <DEDUP_REMOVED lines=11> */
.L_x_72:
        /* <DEDUP_REMOVED lines=109> */
.L_x_71:
[----:B------:R-:W-:Y:S05]  /*0da0*/  BSYNC.RECONVERGENT B3 ;  /* 0x0000000000037941 */ /* 0x000fea0003800200 */
.L_x_70:
        /* <DEDUP_REMOVED lines=63> */
.L_x_74:
[----:B------:R-:W-:Y:S05]  /*11a0*/  BSYNC.RECONVERGENT B3 ;  /* 0x0000000000037941 */ /* 0x000fea0003800200 */
.L_x_73:
[----:B------:R-:W-:-:S13]  /*11b0*/  ISETP.NE.OR P0, PT, R29, 0x28, P0 ;  /* 0x000000281d00780c */ /* 0x000fda0000705670 */
[----:B------:R-:W-:Y:S05]  /*11c0*/  @!P0 BREAK.RELIABLE B2 ;  /* 0x0000000000028942 */ /* 0x000fea0003800100 */
[----:B------:R-:W-:Y:S05]  /*11d0*/  @!P0 BRA `(.L_x_65) ;  /* 0x0000000000908947 */ /* 0x000fea0003800000 */
.L_x_69:
[----:B------:R-:W-:Y:S05]  /*11e0*/  BSYNC.RELIABLE B2 ;  /* 0x0000000000027941 */ /* 0x000fea0003800100 */
.L_x_68:
[----:B------:R-:W3:Y:S01]  /*11f0*/  S2R R9, SR_CgaCtaId ;  /* 0x0000000000097919 */ /* 0x000ee20000008800 */
[----:B-1----:R-:W1:Y:S01]  /*1200*/  LDC.64 R2, c[0x0][0x380] ;  /* 0x0000e000ff027b82 */ /* 0x002e620000000a00 */
[----:B0-2---:R-:W-:-:S04]  /*1210*/  MOV R8, 0x400 ;  /* 0x0000040000087802 */ /* 0x005fc80000000f00 */
[----:B---3--:R-:W-:-:S07]  /*1220*/  LEA R16, R9, R8, 0x18 ;  /* 0x0000000809107211 */ /* 0x008fce00078ec0ff */
.L_x_75:
        /* <DEDUP_REMOVED lines=31> */
.L_x_65:
[----:B------:R-:W-:Y:S05]  /*1420*/  BSYNC.RECONVERGENT B1 ;  /* 0x0000000000017941 */ /* 0x000fea0003800200 */
.L_x_64:
[C---:B------:R-:W-:Y:S02]  /*1430*/  ISETP.GE.U32.AND P0, PT, R22.reuse, 0x8, PT ;  /* 0x000000081600780c */ /* 0x040fe40003f06070 */
[----:B------:R-:W-:-:S11]  /*1440*/  IADD3 R22, PT, PT, R22, 0x10, RZ ;  /* 0x0000001016167810 */ /* 0x000fd60007ffe0ff */
[----:B------:R-:W-:Y:S05]  /*1450*/  @!P0 BRA `(.L_x_76) ;  /* 0xffffffec00588947 */ /* 0x000fea000383ffff */
.L_x_61:
[----:B------:R-:W-:Y:S05]  /*1460*/  BSYNC.RECONVERGENT B0 ;  /* 0x0000000000007941 */ /* 0x000fea0003800200 */
.L_x_60:
        /* <DEDUP_REMOVED lines=14> */
[----:B------:R-:W5:Y:S04]  /*1550*/  LDG.E.CONSTANT R44, desc[UR6][R2.64+0xc] ;  /* 0x00000c06022c7981 */ /* 0x000f68000c1e9900 */
        /* <DEDUP_REMOVED lines=12> */
[----:B0-----:R-:W2:Y:S04]  /*1620*/  LDG.E.CONSTANT R29, desc[UR6][R2.64+0x40] ;  /* 0x00004006021d7981 */ /* 0x001ea8000c1e9900 */
        /* <DEDUP_REMOVED lines=16> */
[----:B------:R-:W2:Y:S01]  /*1730*/  LDG.E.CONSTANT R12, desc[UR6][R2.64+0x80] ;  /* 0x00008006020c7981 */ /* 0x000ea2000c1e9900 */
[----:B------:R-:W-:Y:S01]  /*1740*/  UMOV UR4, 0x400 ;  /* 0x0000040000047882 */ /* 0x000fe20000000000 */
[----:B------:R-:W-:-:S02]  /*1750*/  IMAD R7, R7, 0x28, R6 ;  /* 0x0000002807077824 */ /* 0x000fc400078e0206 */
[----:B------:R-:W2:Y:S04]  /*1760*/  LDG.E.CONSTANT R15, desc[UR6][R2.64+0x84] ;  /* 0x00008406020f7981 */ /* 0x000ea8000c1e9900 */
[----:B------:R-:W2:Y:S04]  /*1770*/  LDG.E.CONSTANT R18, desc[UR6][R2.64+0x88] ;  /* 0x0000880602127981 */ /* 0x000ea8000c1e9900 */
[----:B------:R-:W2:Y:S04]  /*1780*/  LDG.E.CONSTANT R10, desc[UR6][R2.64+0x8c] ;  /* 0x00008c06020a7981 */ /* 0x000ea8000c1e9900 */
[----:B------:R-:W2:Y:S01]  /*1790*/  LDG.E.CONSTANT R6, desc[UR6][R2.64+0x90] ;  /* 0x0000900602067981 */ /* 0x000ea2000c1e9900 */
[----:B0-----:R-:W-:-:S03]  /*17a0*/  ULEA UR4, UR5, UR4, 0x18 ;  /* 0x0000000405047291 */ /* 0x001fc6000f8ec0ff */
[----:B------:R-:W2:Y:S03]  /*17b0*/  LDG.E.CONSTANT R8, desc[UR6][R2.64+0x94] ;  /* 0x0000940602087981 */ /* 0x000ea6000c1e9900 */
[----:B------:R-:W-:Y:S01]  /*17c0*/  LEA R7, R7, UR4, 0x2 ;  /* 0x0000000407077c11 */ /* 0x000fe2000f8e10ff */
[----:B------:R-:W2:Y:S04]  /*17d0*/  LDG.E.CONSTANT R19, desc[UR6][R2.64+0x98] ;  /* 0x0000980602137981 */ /* 0x000ea8000c1e9900 */
[----:B------:R-:W3:Y:S04]  /*17e0*/  LDS R53, [R7] ;  /* 0x0000000007357984 */ /* 0x000ee80000000800 */
[----:B------:R-:W4:Y:S04]  /*17f0*/  LDS R46, [R7+0x4] ;  /* 0x00000400072e7984 */ /* 0x000f280000000800 */
[----:B------:R-:W5:Y:S04]  /*1800*/  LDS R54, [R7+0x8] ;  /* 0x0000080007367984 */ /* 0x000f680000000800 */
[----:B------:R-:W0:Y:S04]  /*1810*/  LDS R51, [R7+0xc] ;  /* 0x00000c0007337984 */ /* 0x000e280000000800 */
[----:B------:R-:W1:Y:S04]  /*1820*/  LDS R45, [R7+0x10] ;  /* 0x00001000072d7984 */ /* 0x000e680000000800 */
[----:B------:R-:W2:Y:S04]  /*1830*/  LDS R43, [R7+0x14] ;  /* 0x00001400072b7984 */ /* 0x000ea80000000800 */
[----:B------:R-:W2:Y:S04]  /*1840*/  LDS R40, [R7+0x18] ;  /* 0x0000180007287984 */ /* 0x000ea80000000800 */
[----:B------:R-:W2:Y:S04]  /*1850*/  LDS R41, [R7+0x1c] ;  /* 0x00001c0007297984 */ /* 0x000ea80000000800 */
[----:B------:R-:W2:Y:S04]  /*1860*/  LDS R39, [R7+0x20] ;  /* 0x0000200007277984 */ /* 0x000ea80000000800 */
[----:B------:R-:W2:Y:S04]  /*1870*/  LDG.E.CONSTANT R16, desc[UR6][R2.64+0x9c] ;  /* 0x00009c0602107981 */ /* 0x000ea8000c1e9900 */
[----:B------:R-:W2:Y:S04]  /*1880*/  LDS R48, [R7+0xa0] ;  /* 0x0000a00007307984 */ /* 0x000ea80000000800 */
[----:B------:R-:W-:Y:S04]  /*1890*/  LDS R56, [R7+0xb0] ;  /* 0x0000b00007387984 */ /* 0x000fe80000000800 */
[----:B------:R-:W-:Y:S04]  /*18a0*/  LDS R58, [R7+0x1ec] ;  /* 0x0001ec00073a7984 */ /* 0x000fe80000000800 */
[----:B------:R-:W-:Y:S04]  /*18b0*/  LDS R59, [R7+0x1f4] ;  /* 0x0001f400073b7984 */ /* 0x000fe80000000800 */
[----:B------:R-:W-:Y:S01]  /*18c0*/  LDS R61, [R7+0x200] ;  /* 0x00020000073d7984 */ /* 0x000fe20000000800 */
[----:B---3--:R-:W-:-:S03]  /*18d0*/  FFMA R0, R0, R53, RZ ;  /* 0x0000003500007223 */ /* 0x008fc600000000ff */
[----:B------:R-:W3:Y:S01]  /*18e0*/  LDS R53, [R7+0xa4] ;  /* 0x0000a40007357984 */ /* 0x000ee20000000800 */
[----:B----4-:R-:W-:-:S03]  /*18f0*/  FFMA R46, R55, R46, R0 ;  /* 0x0000002e372e7223 */ /* 0x010fc60000000000 */
[----:B------:R-:W4:Y:S01]  /*1900*/  LDG.E.CONSTANT R0, desc[UR6][R2.64+0xa0] ;  /* 0x0000a00602007981 */ /* 0x000f22000c1e9900 */
[----:B-----5:R-:W-:-:S03]  /*1910*/  FFMA R55, R25, R54, R46 ;  /* 0x0000003619377223 */ /* 0x020fc6000000002e */
[----:B------:R-:W5:Y:S04]  /*1920*/  LDS R54, [R7+0xa8] ;  /* 0x0000a80007367984 */ /* 0x000f680000000800 */
[----:B------:R-:W4:Y:S01]  /*1930*/  LDG.E.CONSTANT R25, desc[UR6][R2.64+0xa4] ;  /* 0x0000a40602197981 */ /* 0x000f22000c1e9900 */
[----:B0-----:R-:W-:-:S03]  /*1940*/  FFMA R55, R44, R51, R55 ;  /* 0x000000332c377223 */ /* 0x001fc60000000037 */
[----:B------:R-:W4:Y:S01]  /*1950*/  LDG.E.CONSTANT R46, desc[UR6][R2.64+0xa8] ;  /* 0x0000a806022e7981 */ /* 0x000f22000c1e9900 */
[----:B-1----:R-:W-:-:S03]  /*1960*/  FFMA R55, R42, R45, R55 ;  /* 0x0000002d2a377223 */ /* 0x002fc60000000037 */
[----:B------:R-:W0:Y:S04]  /*1970*/  LDS R51, [R7+0xac] ;  /* 0x0000ac0007337984 */ /* 0x000e280000000800 */
[----:B------:R-:W4:Y:S01]  /*1980*/  LDG.E.CONSTANT R45, desc[UR6][R2.64+0xac] ;  /* 0x0000ac06022d7981 */ /* 0x000f22000c1e9900 */
[----:B--2---:R-:W-:-:S03]  /*1990*/  FFMA R42, R32, R43, R55 ;  /* 0x0000002b202a7223 */ /* 0x004fc60000000037 */
[----:B------:R-:W2:Y:S01]  /*19a0*/  LDG.E.CONSTANT R44, desc[UR6][R2.64+0xb0] ;  /* 0x0000b006022c7981 */ /* 0x000ea2000c1e9900 */
[----:B------:R-:W-:-:S03]  /*19b0*/  FFMA R55, R31, R40, R42 ;  /* 0x000000281f377223 */ /* 0x000fc6000000002a */
[----:B------:R-:W1:Y:S04]  /*19c0*/  LDS R32, [R7+0xb4] ;  /* 0x0000b40007207984 */ /* 0x000e680000000800 */
[----:B------:R-:W2:Y:S01]  /*19d0*/  LDG.E.CONSTANT R43, desc[UR6][R2.64+0xb4] ;  /* 0x0000b406022b7981 */ /* 0x000ea2000c1e9900 */
[----:B------:R-:W-:-:S03]  /*19e0*/  FFMA R55, R30, R41, R55 ;  /* 0x000000291e377223 */ /* 0x000fc60000000037 */
[----:B------:R-:W1:Y:S04]  /*19f0*/  LDS R31, [R7+0xb8] ;  /* 0x0000b800071f7984 */ /* 0x000e680000000800 */
[----:B------:R-:W2:Y:S01]  /*1a00*/  LDG.E.CONSTANT R42, desc[UR6][R2.64+0xb8] ;  /* 0x0000b806022a7981 */ /* 0x000ea2000c1e9900 */
[----:B------:R-:W-:-:S03]  /*1a10*/  FFMA R38, R38, R39, R55 ;  /* 0x0000002726267223 */ /* 0x000fc60000000037 */
[----:B------:R-:W1:Y:S04]  /*1a20*/  LDS R30, [R7+0xbc] ;  /* 0x0000bc00071e7984 */ /* 0x000e680000000800 */
[----:B------:R-:W2:Y:S04]  /*1a30*/  LDG.E.CONSTANT R41, desc[UR6][R2.64+0xbc] ;  /* 0x0000bc0602297981 */ /* 0x000ea8000c1e9900 */
[----:B------:R-:W1:Y:S04]  /*1a40*/  LDS R55, [R7+0xc0] ;  /* 0x0000c00007377984 */ /* 0x000e680000000800 */
[----:B------:R-:W2:Y:S01]  /*1a50*/  LDG.E.CONSTANT R40, desc[UR6][R2.64+0xc0] ;  /* 0x0000c00602287981 */ /* 0x000ea2000c1e9900 */
[----:B------:R-:W-:-:S03]  /*1a60*/  FFMA R37, R37, R48, R38 ;  /* 0x0000003025257223 */ /* 0x000fc60000000026 */
[----:B------:R-:W2:Y:S01]  /*1a70*/  LDG.E.CONSTANT R39, desc[UR6][R2.64+0xc4] ;  /* 0x0000c40602277981 */ /* 0x000ea2000c1e9900 */
[----:B---3--:R-:W-:-:S03]  /*1a80*/  FFMA R36, R36, R53, R37 ;  /* 0x0000003524247223 */ /* 0x008fc60000000025 */
[----:B------:R-:W3:Y:S01]  /*1a90*/  LDS R48, [R7+0x140] ;  /* 0x0001400007307984 */ /* 0x000ee20000000800 */
[----:B-----5:R-:W-:-:S03]  /*1aa0*/  FFMA R35, R35, R54, R36 ;  /* 0x0000003623237223 */ /* 0x020fc60000000024 */
[----:B------:R-:W5:Y:S04]  /*1ab0*/  LDG.E.CONSTANT R38, desc[UR6][R2.64+0xc8] ;  /* 0x0000c80602267981 */ /* 0x000f68000c1e9900 */
[----:B------:R-:W3:Y:S04]  /*1ac0*/  LDS R54, [R7+0x144] ;  /* 0x0001440007367984 */ /* 0x000ee80000000800 */
[----:B------:R-:W5:Y:S01]  /*1ad0*/  LDG.E.CONSTANT R37, desc[UR6][R2.64+0xcc] ;  /* 0x0000cc0602257981 */ /* 0x000f62000c1e9900 */
[----:B0-----:R-:W-:-:S03]  /*1ae0*/  FFMA R34, R34, R51, R35 ;  /* 0x0000003322227223 */ /* 0x001fc60000000023 */
[----:B------:R-:W0:Y:S04]  /*1af0*/  LDS R53, [R7+0x148] ;  /* 0x0001480007357984 */ /* 0x000e280000000800 */
[----:B------:R-:W5:Y:S01]  /*1b00*/  LDG.E.CONSTANT R36, desc[UR6][R2.64+0xd0] ;  /* 0x0000d00602247981 */ /* 0x000f62000c1e9900 */
[----:B------:R-:W-:-:S03]  /*1b10*/  FFMA R56, R33, R56, R34 ;  /* 0x0000003821387223 */ /* 0x000fc60000000022 */
[----:B------:R-:W5:Y:S04]  /*1b20*/  LDG.E.CONSTANT R35, desc[UR6][R2.64+0xd4] ;  /* 0x0000d40602237981 */ /* 0x000f68000c1e9900 */
[----:B------:R-:W0:Y:S01]  /*1b30*/  LDS R51, [R7+0x14c] ;  /* 0x00014c0007337984 */ /* 0x000e220000000800 */
[----:B-1----:R-:W-:-:S03]  /*1b40*/  FFMA R57, R27, R32, R56 ;  /* 0x000000201b397223 */ /* 0x002fc60000000038 */
        /* <DEDUP_REMOVED lines=9> */
[----:B------:R-:W5:Y:S04]  /*1be0*/  LDG.E.CONSTANT R30, desc[UR6][R2.64+0xe8] ;  /* 0x0000e806021e7981 */ /* 0x000f68000c1e9900 */
[----:B------:R-:W1:Y:S04]  /*1bf0*/  LDS R26, [R7+0x158] ;  /* 0x00015800071a7984 */ /* 0x000e680000000800 */
[----:B------:R-:W5:Y:S01]  /*1c00*/  LDG.E.CONSTANT R29, desc[UR6][R2.64+0xec] ;  /* 0x0000ec06021d7981 */ /* 0x000f62000c1e9900 */
[----:B---3--:R-:W-:-:S03]  /*1c10*/  FFMA R56, R47, R48, R56 ;  /* 0x000000302f387223 */ /* 0x008fc60000000038 */
[----:B------:R-:W3:Y:S01]  /*1c20*/  LDG.E.CONSTANT R48, desc[UR6][R2.64+0xf0] ;  /* 0x0000f00602307981 */ /* 0x000ee2000c1e9900 */
[----:B------:R-:W-:-:S03]  /*1c30*/  FFMA R55, R49, R54, R56 ;  /* 0x0000003631377223 */ /* 0x000fc60000000038 */
[----:B------:R-:W1:Y:S01]  /*1c40*/  LDS R47, [R7+0x15c] ;  /* 0x00015c00072f7984 */ /* 0x000e620000000800 */
[----:B0-----:R-:W-:-:S03]  /*1c50*/  FFMA R55, R52, R53, R55 ;  /* 0x0000003534377223 */ /* 0x001fc60000000037 */
[----:B------:R-:W3:Y:S04]  /*1c60*/  LDG.E.CONSTANT R49, desc[UR6][R2.64+0xf4] ;  /* 0x0000f40602317981 */ /* 0x000ee8000c1e9900 */
[----:B------:R-:W3:Y:S01]  /*1c70*/  LDG.E.CONSTANT R52, desc[UR6][R2.64+0xf8] ;  /* 0x0000f80602347981 */ /* 0x000ee2000c1e9900 */
[----:B------:R-:W-:-:S03]  /*1c80*/  FFMA R55, R50, R51, R55 ;  /* 0x0000003332377223 */ /* 0x000fc60000000037 */
[----:B------:R-:W0:Y:S04]  /*1c90*/  LDS R53, [R7+0x160] ;  /* 0x0001600007357984 */ /* 0x000e280000000800 */
[----:B------:R-:W3:Y:S04]  /*1ca0*/  LDG.E.CONSTANT R54, desc[UR6][R2.64+0xfc] ;  /* 0x0000fc0602367981 */ /* 0x000ee8000c1e9900 */
[----:B------:R-:W0:Y:S01]  /*1cb0*/  LDS R51, [R7+0x1e0] ;  /* 0x0001e00007337984 */ /* 0x000e220000000800 */
[----:B-1----:R-:W-:-:S03]  /*1cc0*/  FFMA R56, R24, R27, R55 ;  /* 0x0000001b18387223 */ /* 0x002fc60000000037 */
[----:B------:R-:W3:Y:S04]  /*1cd0*/  LDG.E.CONSTANT R50, desc[UR6][R2.64+0x100] ;  /* 0x0001000602327981 */ /* 0x000ee8000c1e9900 */
[----:B------:R-:W3:Y:S04]  /*1ce0*/  LDG.E.CONSTANT R27, desc[UR6][R2.64+0x104] ;  /* 0x00010406021b7981 */ /* 0x000ee8000c1e9900 */
[----:B------:R-:W1:Y:S01]  /*1cf0*/  LDS R24, [R7+0x1e4] ;  /* 0x0001e40007187984 */ /* 0x000e620000000800 */
[----:B------:R-:W-:-:S03]  /*1d00*/  FFMA R56, R9, R28, R56 ;  /* 0x0000001c09387223 */ /* 0x000fc60000000038 */
[----:B------:R-:W3:Y:S01]  /*1d10*/  LDG.E.CONSTANT R55, desc[UR6][R2.64+0x108] ;  /* 0x0001080602377981 */ /* 0x000ee2000c1e9900 */
[----:B------:R-:W-:-:S03]  /*1d20*/  FFMA R57, R23, R26, R56 ;  /* 0x0000001a17397223 */ /* 0x000fc60000000038 */
[----:B------:R-:W3:Y:S04]  /*1d30*/  LDG.E.CONSTANT R9, desc[UR6][R2.64+0x10c] ;  /* 0x00010c0602097981 */ /* 0x000ee8000c1e9900 */
[----:B------:R-:W3:Y:S04]  /*1d40*/  LDG.E.CONSTANT R26, desc[UR6][R2.64+0x110] ;  /* 0x00011006021a7981 */ /* 0x000ee8000c1e9900 */
[----:B------:R-:W1:Y:S04]  /*1d50*/  LDS R28, [R7+0x1e8] ;  /* 0x0001e800071c7984 */ /* 0x000e680000000800 */
[----:B------:R-:W3:Y:S01]  /*1d60*/  LDG.E.CONSTANT R23, desc[UR6][R2.64+0x114] ;  /* 0x0001140602177981 */ /* 0x000ee2000c1e9900 */
[----:B------:R-:W-:-:S03]  /*1d70*/  FFMA R57, R22, R47, R57 ;  /* 0x0000002f16397223 */ /* 0x000fc60000000039 */
[----:B------:R-:W3:Y:S01]  /*1d80*/  LDG.E.CONSTANT R47, desc[UR6][R2.64+0x118] ;  /* 0x00011806022f7981 */ /* 0x000ee2000c1e9900 */
[----:B0-----:R-:W-:-:S03]  /*1d90*/  FFMA R53, R20, R53, R57 ;  /* 0x0000003514357223 */ /* 0x001fc60000000039 */
[----:B------:R-:W3:Y:S01]  /*1da0*/  LDG.E.CONSTANT R22, desc[UR6][R2.64+0x11c] ;  /* 0x00011c0602167981 */ /* 0x000ee2000c1e9900 */
[----:B------:R-:W-:-:S03]  /*1db0*/  FFMA R56, R14, R51, R53 ;  /* 0x000000330e387223 */ /* 0x000fc60000000035 */
[----:B------:R-:W3:Y:S04]  /*1dc0*/  LDG.E.CONSTANT R20, desc[UR6][R2.64+0x120] ;  /* 0x0001200602147981 */ /* 0x000ee8000c1e9900 */
[----:B------:R-:W3:Y:S04]  /*1dd0*/  LDG.E.CONSTANT R51, desc[UR6][R2.64+0x124] ;  /* 0x0001240602337981 */ /* 0x000ee8000c1e9900 */
[----:B------:R-:W3:Y:S01]  /*1de0*/  LDG.E.CONSTANT R14, desc[UR6][R2.64+0x128] ;  /* 0x00012806020e7981 */ /* 0x000ee2000c1e9900 */
[----:B-1----:R-:W-:-:S03]  /*1df0*/  FFMA R56, R17, R24, R56 ;  /* 0x0000001811387223 */ /* 0x002fc60000000038 */
[----:B------:R-:W3:Y:S04]  /*1e00*/  LDG.E.CONSTANT R24, desc[UR6][R2.64+0x12c] ;  /* 0x00012c0602187981 */ /* 0x000ee8000c1e9900 */
[----:B------:R-:W3:Y:S04]  /*1e10*/  LDG.E.CONSTANT R17, desc[UR6][R2.64+0x130] ;  /* 0x0001300602117981 */ /* 0x000ee8000c1e9900 */
[----:B------:R-:W3:Y:S01]  /*1e20*/  LDG.E.CONSTANT R53, desc[UR6][R2.64+0x134] ;  /* 0x0001340602357981 */ /* 0x000ee2000c1e9900 */
[----:B------:R-:W-:-:S03]  /*1e30*/  FFMA R60, R13, R28, R56 ;  /* 0x0000001c0d3c7223 */ /* 0x000fc60000000038 */
[----:B------:R-:W-:Y:S04]  /*1e40*/  LDS R57, [R7+0x1fc] ;  /* 0x0001fc0007397984 */ /* 0x000fe80000000800 */
[----:B------:R-:W3:Y:S04]  /*1e50*/  LDG.E.CONSTANT R28, desc[UR6][R2.64+0x138] ;  /* 0x00013806021c7981 */ /* 0x000ee8000c1e9900 */
[----:B------:R-:W3:Y:S04]  /*1e60*/  LDG.E.CONSTANT R13, desc[UR6][R2.64+0x13c] ;  /* 0x00013c06020d7981 */ /* 0x000ee8000c1e9900 */
[----:B------:R0:W3:Y:S01]  /*1e70*/  LDG.E.CONSTANT R56, desc[UR6][R2.64+0x140] ;  /* 0x0001400602387981 */ /* 0x0000e2000c1e9900 */
[----:B------:R-:W-:-:S03]  /*1e80*/  FFMA R60, R11, R58, R60 ;  /* 0x0000003a0b3c7223 */ /* 0x000fc6000000003c */
[----:B------:R-:W1:Y:S04]  /*1e90*/  LDS R11, [R7+0x1f0] ;  /* 0x0001f000070b7984 */ /* 0x000e680000000800 */
[----:B------:R-:W1:Y:S04]  /*1ea0*/  LDS R58, [R7+0x1f8] ;  /* 0x0001f800073a7984 */ /* 0x000e680000000800 */
[----:B0-----:R-:W-:Y:S04]  /*1eb0*/  LDS R3, [R7+0x290] ;  /* 0x0002900007037984 */ /* 0x001fe80000000800 */
[----:B------:R-:W-:Y:S01]  /*1ec0*/  LDS R2, [R7+0x294] ;  /* 0x0002940007027984 */ /* 0x000fe20000000800 */
[----:B-1----:R-:W-:-:S03]  /*1ed0*/  FFMA R11, R21, R11, R60 ;  /* 0x0000000b150b7223 */ /* 0x002fc6000000003c */
[----:B------:R-:W-:Y:S01]  /*1ee0*/  LDS R21, [R7+0x284] ;  /* 0x0002840007157984 */ /* 0x000fe20000000800 */
[----:B------:R-:W-:-:S03]  /*1ef0*/  FFMA R12, R12, R59, R11 ;  /* 0x0000003b0c0c7223 */ /* 0x000fc6000000000b */
[----:B------:R-:W0:Y:S01]  /*1f00*/  LDS R59, [R7+0x280] ;  /* 0x00028000073b7984 */ /* 0x000e220000000800 */
[----:B------:R-:W-:-:S03]  /*1f10*/  FFMA R15, R15, R58, R12 ;  /* 0x0000003a0f0f7223 */ /* 0x000fc6000000000c */
[----:B------:R-:W1:Y:S04]  /*1f20*/  LDS R12, [R7+0x288] ;  /* 0x00028800070c7984 */ /* 0x000e680000000800 */
[----:B------:R-:W4:Y:S01]  /*1f30*/  LDS R11, [R7+0x28c] ;  /* 0x00028c00070b7984 */ /* 0x000f220000000800 */
[----:B------:R-:W-:-:S03]  /*1f40*/  FFMA R15, R18, R57, R15 ;  /* 0x00000039120f7223 */ /* 0x000fc6000000000f */
[----:B------:R-:W-:Y:S01]  /*1f50*/  LDS R18, [R7+0x50c] ;  /* 0x00050c0007127984 */ /* 0x000fe20000000800 */
[----:B------:R-:W-:-:S04]  /*1f60*/  FFMA R15, R10, R61, R15 ;  /* 0x0000003d0a0f7223 */ /* 0x000fc8000000000f */
[----:B0-----:R-:W-:Y:S02]  /*1f70*/  FFMA R59, R6, R59, R15 ;  /* 0x0000003b063b7223 */ /* 0x001fe4000000000f */
[----:B------:R-:W0:Y:S04]  /*1f80*/  LDS R15, [R7+0x298] ;  /* 0x00029800070f7984 */ /* 0x000e280000000800 */
[----:B------:R-:W2:Y:S01]  /*1f90*/  LDS R6, [R7+0x29c] ;  /* 0x00029c0007067984 */ /* 0x000ea20000000800 */
[----:B------:R-:W-:-:S03]  /*1fa0*/  FFMA R10, R8, R21, R59 ;  /* 0x00000015080a7223 */ /* 0x000fc6000000003b */
[----:B------:R-:W2:Y:S01]  /*1fb0*/  LDS R21, [R7+0x2a0] ;  /* 0x0002a00007157984 */ /* 0x000ea20000000800 */
[----:B-1----:R-:W-:-:S03]  /*1fc0*/  FFMA R57, R19, R12, R10 ;  /* 0x0000000c13397223 */ /* 0x002fc6000000000a */
[----:B------:R-:W1:Y:S04]  /*1fd0*/  LDS R8, [R7+0x320] ;  /* 0x0003200007087984 */ /* 0x000e680000000800 */
[----:B------:R-:W1:Y:S01]  /*1fe0*/  LDS R19, [R7+0x324] ;  /* 0x0003240007137984 */ /* 0x000e620000000800 */
[----:B----4-:R-:W-:-:S03]  /*1ff0*/  FFMA R57, R16, R11, R57 ;  /* 0x0000000b10397223 */ /* 0x010fc60000000039 */
[----:B------:R-:W4:Y:S04]  /*2000*/  LDS R10, [R7+0x328] ;  /* 0x00032800070a7984 */ /* 0x000f280000000800 */
[----:B------:R-:W4:Y:S01]  /*2010*/  LDS R11, [R7+0x32c] ;  /* 0x00032c00070b7984 */ /* 0x000f220000000800 */
[----:B------:R-:W-:-:S03]  /*2020*/  FFMA R0, R0, R3, R57 ;  /* 0x0000000300007223 */ /* 0x000fc60000000039 */
[----:B------:R-:W4:Y:S01]  /*2030*/  LDS R12, [R7+0x330] ;  /* 0x00033000070c7984 */ /* 0x000f220000000800 */
[----:B------:R-:W-:-:S03]  /*2040*/  FFMA R25, R25, R2, R0 ;  /* 0x0000000219197223 */ /* 0x000fc60000000000 */
[----:B------:R-:W5:Y:S04]  /*2050*/  LDS R3, [R7+0x334] ;  /* 0x0003340007037984 */ /* 0x000f680000000800 */
[----:B------:R-:W5:Y:S01]  /*2060*/  LDS R0, [R7+0x338] ;  /* 0x0003380007007984 */ /* 0x000f620000000800 */
[----:B0-----:R-:W-:-:S03]  /*2070*/  FFMA R46, R46, R15, R25 ;  /* 0x0000000f2e2e7223 */ /* 0x001fc60000000019 */
[----:B------:R-:W-:Y:S04]  /*2080*/  LDS R2, [R7+0x340] ;  /* 0x0003400007027984 */ /* 0x000fe80000000800 */
[----:B------:R-:W0:Y:S01]  /*2090*/  LDS R15, [R7+0x33c] ;  /* 0x00033c00070f7984 */ /* 0x000e220000000800 */
[----:B--2---:R-:W-:-:S03]  /*20a0*/  FFMA R45, R45, R6, R46 ;  /* 0x000000062d2d7223 */ /* 0x004fc6000000002e */
[----:B------:R-:W-:Y:S01]  /*20b0*/  LDS R6, [R7+0x3c4] ;  /* 0x0003c40007067984 */ /* 0x000fe20000000800 */
[----:B------:R-:W-:-:S03]  /*20c0*/  FFMA R44, R44, R21, R45 ;  /* 0x000000152c2c7223 */ /* 0x000fc6000000002d */
[----:B------:R-:W2:Y:S01]  /*20d0*/  LDS R21, [R7+0x3c0] ;  /* 0x0003c00007157984 */ /* 0x000ea20000000800 */
[----:B-1----:R-:W-:-:S03]  /*20e0*/  FFMA R43, R43, R8, R44 ;  /* 0x000000082b2b7223 */ /* 0x002fc6000000002c */
[----:B------:R-:W-:Y:S01]  /*20f0*/  LDS R8, [R7+0x3cc] ;  /* 0x0003cc0007087984 */ /* 0x000fe20000000800 */
[----:B------:R-:W-:-:S03]  /*2100*/  FFMA R42, R42, R19, R43 ;  /* 0x000000132a2a7223 */ /* 0x000fc6000000002b */
[----:B------:R-:W1:Y:S01]  /*2110*/  LDS R19, [R7+0x3c8] ;  /* 0x0003c80007137984 */ /* 0x000e620000000800 */
[----:B----4-:R-:W-:-:S03]  /*2120*/  FFMA R41, R41, R10, R42 ;  /* 0x0000000a29297223 */ /* 0x010fc6000000002a */
[----:B------:R-:W-:Y:S01]  /*2130*/  LDS R10, [R7+0x3d4] ;  /* 0x0003d400070a7984 */ /* 0x000fe20000000800 */
[----:B------:R-:W-:-:S03]  /*2140*/  FFMA R40, R40, R11, R41 ;  /* 0x0000000b28287223 */ /* 0x000fc60000000029 */
[----:B------:R-:W4:Y:S01]  /*2150*/  LDS R11, [R7+0x3d0] ;  /* 0x0003d000070b7984 */ /* 0x000f220000000800 */
[----:B------:R-:W-:-:S03]  /*2160*/  FFMA R39, R39, R12, R40 ;  /* 0x0000000c27277223 */ /* 0x000fc60000000028 */
[----:B------:R-:W-:Y:S01]  /*2170*/  LDS R12, [R7+0x3e0] ;  /* 0x0003e000070c7984 */ /* 0x000fe20000000800 */
[----:B-----5:R-:W-:-:S03]  /*2180*/  FFMA R38, R38, R3, R39 ;  /* 0x0000000326267223 */ /* 0x020fc60000000027 */
[----:B------:R-:W3:Y:S01]  /*2190*/  LDS R3, [R7+0x3d8] ;  /* 0x0003d80007037984 */ /* 0x000ee20000000800 */
[----:B------:R-:W-:-:S03]  /*21a0*/  FFMA R37, R37, R0, R38 ;  /* 0x0000000025257223 */ /* 0x000fc60000000026 */
[----:B------:R-:W5:Y:S01]  /*21b0*/  LDS R0, [R7+0x3dc] ;  /* 0x0003dc0007007984 */ /* 0x000f620000000800 */
[----:B0-----:R-:W-:-:S03]  /*21c0*/  FFMA R36, R36, R15, R37 ;  /* 0x0000000f24247223 */ /* 0x001fc60000000025 */
[----:B------:R-:W-:Y:S01]  /*21d0*/  LDS R16, [R7+0x46c] ;  /* 0x00046c0007107984 */ /* 0x000fe20000000800 */
[----:B------:R-:W-:-:S03]  /*21e0*/  FFMA R35, R35, R2, R36 ;  /* 0x0000000223237223 */ /* 0x000fc60000000024 */
[----:B------:R-:W-:Y:S04]  /*21f0*/  LDS R15, [R7+0x464] ;  /* 0x00046400070f7984 */ /* 0x000fe80000000800 */
[----:B------:R-:W0:Y:S01]  /*2200*/  LDS R2, [R7+0x460] ;  /* 0x0004600007027984 */ /* 0x000e220000000800 */
[----:B--2---:R-:W-:-:S04]  /*2210*/  FFMA R34, R34, R21, R35 ;  /* 0x0000001522227223 */ /* 0x004fc80000000023 */
[----:B------:R-:W-:Y:S02]  /*2220*/  FFMA R33, R33, R6, R34 ;  /* 0x0000000621217223 */ /* 0x000fe40000000022 */
[----:B------:R-:W2:Y:S02]  /*2230*/  LDS R6, [R7+0x468] ;  /* 0x0004680007067984 */ /* 0x000ea40000000800 */
[----:B-1----:R-:W-:-:S04]  /*2240*/  FFMA R32, R32, R19, R33 ;  /* 0x0000001320207223 */ /* 0x002fc80000000021 */
[----:B------:R-:W-:Y:S02]  /*2250*/  FFMA R31, R31, R8, R32 ;  /* 0x000000081f1f7223 */ /* 0x000fe40000000020 */
[----:B------:R-:W1:Y:S02]  /*2260*/  LDS R8, [R7+0x470] ;  /* 0x0004700007087984 */ /* 0x000e640000000800 */
[----:B----4-:R-:W-:Y:S02]  /*2270*/  FFMA R30, R30, R11, R31 ;  /* 0x0000000b1e1e7223 */ /* 0x010fe4000000001f */
[----:B------:R-:W4:Y:S02]  /*2280*/  LDS R11, [R7+0x474] ;  /* 0x00047400070b7984 */ /* 0x000f240000000800 */
[----:B------:R-:W-:Y:S02]  /*2290*/  FFMA R29, R29, R10, R30 ;  /* 0x0000000a1d1d7223 */ /* 0x000fe4000000001e */
[----:B------:R-:W4:Y:S02]  /*22a0*/  LDS R10, [R7+0x478] ;  /* 0x00047800070a7984 */ /* 0x000f240000000800 */
[----:B---3--:R-:W-:-:S02]  /*22b0*/  FFMA R48, R48, R3, R29 ;  /* 0x0000000330307223 */ /* 0x008fc4000000001d */
[----:B------:R-:W3:Y:S02]  /*22c0*/  LDS R3, [R7+0x47c] ;  /* 0x00047c0007037984 */ /* 0x000ee40000000800 */
[----:B-----5:R-:W-:Y:S02]  /*22d0*/  FFMA R49, R49, R0, R48 ;  /* 0x0000000031317223 */ /* 0x020fe40000000030 */
[----:B------:R-:W5:Y:S02]  /*22e0*/  LDS R0, [R7+0x480] ;  /* 0x0004800007007984 */ /* 0x000f640000000800 */
[----:B------:R-:W-:Y:S02]  /*22f0*/  FFMA R49, R52, R12, R49 ;  /* 0x0000000c34317223 */ /* 0x000fe40000000031 */
[----:B------:R-:W5:Y:S02]  /*2300*/  LDS R12, [R7+0x500] ;  /* 0x00050000070c7984 */ /* 0x000f640000000800 */
[----:B0-----:R-:W-:-:S02]  /*2310*/  FFMA R49, R54, R2, R49 ;  /* 0x0000000236317223 */ /* 0x001fc40000000031 */
[----:B------:R-:W0:Y:S02]  /*2320*/  LDS R2, [R7+0x504] ;  /* 0x0005040007027984 */ /* 0x000e240000000800 */
[----:B------:R-:W-:Y:S02]  /*2330*/  FFMA R50, R50, R15, R49 ;  /* 0x0000000f32327223 */ /* 0x000fe40000000031 */
[----:B------:R-:W0:Y:S02]  /*2340*/  LDS R15, [R7+0x508] ;  /* 0x00050800070f7984 */ /* 0x000e240000000800 */
[----:B--2---:R-:W-:-:S04]  /*2350*/  FFMA R6, R27, R6, R50 ;  /* 0x000000061b067223 */ /* 0x004fc80000000032 */
[----:B------:R-:W-:Y:S02]  /*2360*/  FFMA R6, R55, R16, R6 ;  /* 0x0000001037067223 */ /* 0x000fe40000000006 */
[----:B------:R-:W2:Y:S02]  /*2370*/  LDS R16, [R7+0x510] ;  /* 0x0005100007107984 */ /* 0x000ea40000000800 */
[----:B-1----:R-:W-:Y:S02]  /*2380*/  FFMA R9, R9, R8, R6 ;  /* 0x0000000809097223 */ /* 0x002fe40000000006 */
[----:B------:R-:W1:Y:S02]  /*2390*/  LDS R6, [R7+0x514] ;  /* 0x0005140007067984 */ /* 0x000e640000000800 */
[----:B----4-:R-:W-:Y:S02]  /*23a0*/  FFMA R26, R26, R11, R9 ;  /* 0x0000000b1a1a7223 */ /* 0x010fe40000000009 */
[----:B------:R-:W4:Y:S02]  /*23b0*/  LDS R8, [R7+0x518] ;  /* 0x0005180007087984 */ /* 0x000f240000000800 */
[----:B------:R-:W-:-:S02]  /*23c0*/  FFMA R10, R23, R10, R26 ;  /* 0x0000000a170a7223 */ /* 0x000fc4000000001a */
[----:B------:R-:W4:Y:S02]  /*23d0*/  LDS R9, [R7+0x51c] ;  /* 0x00051c0007097984 */ /* 0x000f240000000800 */
[----:B---3--:R-:W-:Y:S02]  /*23e0*/  FFMA R3, R47, R3, R10 ;  /* 0x000000032f037223 */ /* 0x008fe4000000000a */
[----:B------:R-:W3:Y:S02]  /*23f0*/  LDS R10, [R7+0x520] ;  /* 0x00052000070a7984 */ /* 0x000ee40000000800 */
[----:B-----5:R-:W-:-:S04]  /*2400*/  FFMA R3, R22, R0, R3 ;  /* 0x0000000016037223 */ /* 0x020fc80000000003 */
[----:B------:R-:W-:-:S04]  /*2410*/  FFMA R12, R20, R12, R3 ;  /* 0x0000000c140c7223 */ /* 0x000fc80000000003 */
[----:B0-----:R-:W-:-:S04]  /*2420*/  FFMA R51, R51, R2, R12 ;  /* 0x0000000233337223 */ /* 0x001fc8000000000c */
[----:B------:R-:W-:-:S04]  /*2430*/  FFMA R15, R14, R15, R51 ;  /* 0x0000000f0e0f7223 */ /* 0x000fc80000000033 */
[----:B------:R-:W-:-:S04]  /*2440*/  FFMA R18, R24, R18, R15 ;  /* 0x0000001218127223 */ /* 0x000fc8000000000f */
[----:B--2---:R-:W-:-:S04]  /*2450*/  FFMA R16, R17, R16, R18 ;  /* 0x0000001011107223 */ /* 0x004fc80000000012 */
[----:B-1----:R-:W-:-:S04]  /*2460*/  FFMA R53, R53, R6, R16 ;  /* 0x0000000635357223 */ /* 0x002fc80000000010 */
[----:B----4-:R-:W-:-:S04]  /*2470*/  FFMA R8, R28, R8, R53 ;  /* 0x000000081c087223 */ /* 0x010fc80000000035 */
[----:B------:R-:W-:-:S04]  /*2480*/  FFMA R9, R13, R9, R8 ;  /* 0x000000090d097223 */ /* 0x000fc80000000008 */
[----:B---3--:R-:W-:Y:S01]  /*2490*/  FFMA R9, R56, R10, R9 ;  /* 0x0000000a38097223 */ /* 0x008fe20000000009 */
[----:B------:R-:W-:Y:S06]  /*24a0*/  BRA `(.L_x_78) ;  /* 0x0000000800f07947 */ /* 0x000fec0003800000 */
.L_x_77:
        /* <DEDUP_REMOVED lines=17> */
[----:B------:R-:W3:Y:S04]  /*25c0*/  LDS R21, [R2+0xa0] ;  /* 0x0000a00002157984 */ /* 0x000ee80000000800 */
[----:B------:R-:W3:Y:S01]  /*25d0*/  LDS R23, [R2+0xa4] ;  /* 0x0000a40002177984 */ /* 0x000ee20000000800 */
[----:B-1----:R-:W-:-:S04]  /*25e0*/  FFMA R0, R0, UR12, RZ ;  /* 0x0000000c00007c23 */ /* 0x002fc800080000ff */
[----:B-----5:R-:W-:Y:S02]  /*25f0*/  FFMA R0, R3, UR13, R0 ;  /* 0x0000000d03007c23 */ /* 0x020fe40008000000 */
[----:B------:R-:W1:Y:S02]  /*2600*/  LDS R3, [R2+0xa8] ;  /* 0x0000a80002037984 */ /* 0x000e640000000800 */
[----:B--2---:R-:W-:Y:S02]  /*2610*/  FFMA R0, R7, UR14, R0 ;  /* 0x0000000e07007c23 */ /* 0x004fe40008000000 */
[----:B------:R-:W2:Y:S02]  /*2620*/  LDS R7, [R2+0xac] ;  /* 0x0000ac0002077984 */ /* 0x000ea40000000800 */
[----:B0-----:R-:W-:Y:S01]  /*2630*/  FFMA R0, R9, UR15, R0 ;  /* 0x0000000f09007c23 */ /* 0x001fe20008000000 */
[----:B------:R-:W0:Y:S01]  /*2640*/  LDCU.128 UR12, c[0x3][0x20] ;  /* 0x00c00400ff0c77ac */ /* 0x000e220008000c00 */
[----:B------:R-:W5:Y:S02]  /*2650*/  LDS R9, [R2+0xb0] ;  /* 0x0000b00002097984 */ /* 0x000f640000000800 */
[----:B----4-:R-:W-:-:S02]  /*2660*/  FFMA R0, R11, UR16, R0 ;  /* 0x000000100b007c23 */ /* 0x010fc40008000000 */
[----:B------:R-:W4:Y:S02]  /*2670*/  LDS R11, [R2+0xb4] ;  /* 0x0000b400020b7984 */ /* 0x000f240000000800 */
[----:B---3--:R-:W-:Y:S02]  /*2680*/  FFMA R0, R13, UR17, R0 ;  /* 0x000000110d007c23 */ /* 0x008fe40008000000 */
[----:B------:R-:W3:Y:S02]  /*2690*/  LDS R13, [R2+0xb8] ;  /* 0x0000b800020d7984 */ /* 0x000ee40000000800 */
[----:B------:R-:W-:Y:S02]  /*26a0*/  FFMA R0, R15, UR18, R0 ;  /* 0x000000120f007c23 */ /* 0x000fe40008000000 */
[----:B------:R-:W3:Y:S02]  /*26b0*/  LDS R15, [R2+0xbc] ;  /* 0x0000bc00020f7984 */ /* 0x000ee40000000800 */
[----:B------:R-:W-:Y:S01]  /*26c0*/  FFMA R0, R17, UR19, R0 ;  /* 0x0000001311007c23 */ /* 0x000fe20008000000 */
[----:B------:R-:W2:Y:S01]  /*26d0*/  LDCU.128 UR16, c[0x3][0x30] ;  /* 0x00c00600ff1077ac */ /* 0x000ea20008000c00 */
[----:B------:R-:W3:Y:S02]  /*26e0*/  LDS R17, [R2+0xc0] ;  /* 0x0000c00002117984 */ /* 0x000ee40000000800 */
[----:B0-----:R-:W-:-:S02]  /*26f0*/  FFMA R0, R19, UR12, R0 ;  /* 0x0000000c13007c23 */ /* 0x001fc40008000000 */
[----:B------:R-:W0:Y:S02]  /*2700*/  LDS R19, [R2+0x140] ;  /* 0x0001400002137984 */ /* 0x000e240000000800 */
[----:B------:R-:W-:Y:S02]  /*2710*/  FFMA R0, R21, UR13, R0 ;  /* 0x0000000d15007c23 */ /* 0x000fe40008000000 */
[----:B------:R-:W0:Y:S02]  /*2720*/  LDS R21, [R2+0x144] ;  /* 0x0001440002157984 */ /* 0x000e240000000800 */
[----:B------:R-:W-:Y:S02]  /*2730*/  FFMA R0, R23, UR14, R0 ;  /* 0x0000000e17007c23 */ /* 0x000fe40008000000 */
[----:B------:R-:W0:Y:S02]  /*2740*/  LDS R23, [R2+0x148] ;  /* 0x0001480002177984 */ /* 0x000e240000000800 */
[----:B-1----:R-:W-:Y:S01]  /*2750*/  FFMA R0, R3, UR15, R0 ;  /* 0x0000000f03007c23 */ /* 0x002fe20008000000 */
[----:B------:R-:W1:Y:S01]  /*2760*/  LDCU.128 UR12, c[0x3][0x40] ;  /* 0x00c00800ff0c77ac */ /* 0x000e620008000c00 */
[----:B------:R-:W0:Y:S02]  /*2770*/  LDS R3, [R2+0x14c] ;  /* 0x00014c0002037984 */ /* 0x000e240000000800 */
[----:B--2---:R-:W-:-:S02]  /*2780*/  FFMA R0, R7, UR16, R0 ;  /* 0x0000001007007c23 */ /* 0x004fc40008000000 */
[----:B------:R-:W2:Y:S02]  /*2790*/  LDS R7, [R2+0x150] ;  /* 0x0001500002077984 */ /* 0x000ea40000000800 */
[----:B-----5:R-:W-:Y:S02]  /*27a0*/  FFMA R0, R9, UR17, R0 ;  /* 0x0000001109007c23 */ /* 0x020fe40008000000 */
[----:B------:R-:W5:Y:S02]  /*27b0*/  LDS R9, [R2+0x154] ;  /* 0x0001540002097984 */ /* 0x000f640000000800 */
[----:B----4-:R-:W-:Y:S02]  /*27c0*/  FFMA R0, R11, UR18, R0 ;  /* 0x000000120b007c23 */ /* 0x010fe40008000000 */
[----:B------:R-:W4:Y:S02]  /*27d0*/  LDS R11, [R2+0x158] ;  /* 0x00015800020b7984 */ /* 0x000f240000000800 */
[----:B---3--:R-:W-:Y:S01]  /*27e0*/  FFMA R0, R13, UR19, R0 ;  /* 0x000000130d007c23 */ /* 0x008fe20008000000 */
[----:B------:R-:W3:Y:S01]  /*27f0*/  LDCU.128 UR16, c[0x3][0x50] ;  /* 0x00c00a00ff1077ac */ /* 0x000ee20008000c00 */
[----:B------:R-:W4:Y:S02]  /*2800*/  LDS R13, [R2+0x15c] ;  /* 0x00015c00020d7984 */ /* 0x000f240000000800 */
[----:B-1----:R-:W-:-:S02]  /*2810*/  FFMA R0, R15, UR12, R0 ;  /* 0x0000000c0f007c23 */ /* 0x002fc40008000000 */
[----:B------:R-:W1:Y:S02]  /*2820*/  LDS R15, [R2+0x160] ;  /* 0x00016000020f7984 */ /* 0x000e640000000800 */
[----:B------:R-:W-:Y:S02]  /*2830*/  FFMA R0, R17, UR13, R0 ;  /* 0x0000000d11007c23 */ /* 0x000fe40008000000 */
[----:B------:R-:W1:Y:S02]  /*2840*/  LDS R17, [R2+0x1e0] ;  /* 0x0001e00002117984 */ /* 0x000e640000000800 */
[----:B0-----:R-:W-:Y:S02]  /*2850*/  FFMA R0, R19, UR14, R0 ;  /* 0x0000000e13007c23 */ /* 0x001fe40008000000 */
[----:B------:R-:W0:Y:S02]  /*2860*/  LDS R19, [R2+0x1e4] ;  /* 0x0001e40002137984 */ /* 0x000e240000000800 */
[----:B------:R-:W-:Y:S01]  /*2870*/  FFMA R0, R21, UR15, R0 ;  /* 0x0000000f15007c23 */ /* 0x000fe20008000000 */
[----:B------:R-:W4:Y:S01]  /*2880*/  LDCU.128 UR12, c[0x3][0x60] ;  /* 0x00c00c00ff0c77ac */ /* 0x000f220008000c00 */
[----:B------:R-:W0:Y:S02]  /*2890*/  LDS R21, [R2+0x1e8] ;  /* 0x0001e80002157984 */ /* 0x000e240000000800 */
[----:B---3--:R-:W-:-:S02]  /*28a0*/  FFMA R0, R23, UR16, R0 ;  /* 0x0000001017007c23 */ /* 0x008fc40008000000 */
[----:B------:R-:W3:Y:S02]  /*28b0*/  LDS R23, [R2+0x1ec] ;  /* 0x0001ec0002177984 */ /* 0x000ee40000000800 */
[----:B------:R-:W-:Y:S02]  /*28c0*/  FFMA R0, R3, UR17, R0 ;  /* 0x0000001103007c23 */ /* 0x000fe40008000000 */
[----:B------:R-:W3:Y:S02]  /*28d0*/  LDS R3, [R2+0x1f0] ;  /* 0x0001f00002037984 */ /* 0x000ee40000000800 */
[----:B--2---:R-:W-:Y:S02]  /*28e0*/  FFMA R0, R7, UR18, R0 ;  /* 0x0000001207007c23 */ /* 0x004fe40008000000 */
[----:B------:R-:W2:Y:S02]  /*28f0*/  LDS R7, [R2+0x1f4] ;  /* 0x0001f40002077984 */ /* 0x000ea40000000800 */
[----:B-----5:R-:W-:Y:S01]  /*2900*/  FFMA R0, R9, UR19, R0 ;  /* 0x0000001309007c23 */ /* 0x020fe20008000000 */
[----:B------:R-:W0:Y:S01]  /*2910*/  LDCU.128 UR16, c[0x3][0x70] ;  /* 0x00c00e00ff1077ac */ /* 0x000e220008000c00 */
[----:B------:R-:W5:Y:S02]  /*2920*/  LDS R9, [R2+0x1f8] ;  /* 0x0001f80002097984 */ /* 0x000f640000000800 */
[----:B----4-:R-:W-:-:S02]  /*2930*/  FFMA R0, R11, UR12, R0 ;  /* 0x0000000c0b007c23 */ /* 0x010fc40008000000 */
[----:B------:R-:W4:Y:S02]  /*2940*/  LDS R11, [R2+0x1fc] ;  /* 0x0001fc00020b7984 */ /* 0x000f240000000800 */
[----:B------:R-:W-:Y:S02]  /*2950*/  FFMA R0, R13, UR13, R0 ;  /* 0x0000000d0d007c23 */ /* 0x000fe40008000000 */
[----:B------:R-:W4:Y:S02]  /*2960*/  LDS R13, [R2+0x200] ;  /* 0x00020000020d7984 */ /* 0x000f240000000800 */
[----:B-1----:R-:W-:Y:S02]  /*2970*/  FFMA R0, R15, UR14, R0 ;  /* 0x0000000e0f007c23 */ /* 0x002fe40008000000 */
[----:B------:R-:W1:Y:S02]  /*2980*/  LDS R15, [R2+0x280] ;  /* 0x00028000020f7984 */ /* 0x000e640000000800 */
[----:B------:R-:W-:Y:S01]  /*2990*/  FFMA R0, R17, UR15, R0 ;  /* 0x0000000f11007c23 */ /* 0x000fe20008000000 */
[----:B------:R-:W2:Y:S01]  /*29a0*/  LDCU.128 UR12, c[0x3][0x80] ;  /* 0x00c01000ff0c77ac */ /* 0x000ea20008000c00 */
[----:B------:R-:W1:Y:S02]  /*29b0*/  LDS R17, [R2+0x284] ;  /* 0x0002840002117984 */ /* 0x000e640000000800 */
[----:B0-----:R-:W-:-:S02]  /*29c0*/  FFMA R0, R19, UR16, R0 ;  /* 0x0000001013007c23 */ /* 0x001fc40008000000 */
[----:B------:R-:W0:Y:S02]  /*29d0*/  LDS R19, [R2+0x288] ;  /* 0x0002880002137984 */ /* 0x000e240000000800 */
[----:B------:R-:W-:Y:S02]  /*29e0*/  FFMA R0, R21, UR17, R0 ;  /* 0x0000001115007c23 */ /* 0x000fe40008000000 */
[----:B------:R-:W0:Y:S02]  /*29f0*/  LDS R21, [R2+0x28c] ;  /* 0x00028c0002157984 */ /* 0x000e240000000800 */
[----:B---3--:R-:W-:Y:S02]  /*2a00*/  FFMA R0, R23, UR18, R0 ;  /* 0x0000001217007c23 */ /* 0x008fe40008000000 */
[----:B------:R-:W3:Y:S02]  /*2a10*/  LDS R23, [R2+0x290] ;  /* 0x0002900002177984 */ /* 0x000ee40000000800 */
[----:B------:R-:W-:Y:S01]  /*2a20*/  FFMA R0, R3, UR19, R0 ;  /* 0x0000001303007c23 */ /* 0x000fe20008000000 */
[----:B------:R-:W1:Y:S01]  /*2a30*/  LDCU.128 UR16, c[0x3][0x90] ;  /* 0x00c01200ff1077ac */ /* 0x000e620008000c00 */
[----:B------:R-:W3:Y:S02]  /*2a40*/  LDS R3, [R2+0x294] ;  /* 0x0002940002037984 */ /* 0x000ee40000000800 */
[----:B--2---:R-:W-:-:S02]  /*2a50*/  FFMA R0, R7, UR12, R0 ;  /* 0x0000000c07007c23 */ /* 0x004fc40008000000 */
[----:B------:R-:W2:Y:S02]  /*2a60*/  LDS R7, [R2+0x298] ;  /* 0x0002980002077984 */ /* 0x000ea40000000800 */
[----:B-----5:R-:W-:Y:S02]  /*2a70*/  FFMA R0, R9, UR13, R0 ;  /* 0x0000000d09007c23 */ /* 0x020fe40008000000 */
[----:B------:R-:W5:Y:S02]  /*2a80*/  LDS R9, [R2+0x29c] ;  /* 0x00029c0002097984 */ /* 0x000f640000000800 */
[----:B----4-:R-:W-:Y:S02]  /*2a90*/  FFMA R0, R11, UR14, R0 ;  /* 0x0000000e0b007c23 */ /* 0x010fe40008000000 */
[----:B------:R-:W4:Y:S02]  /*2aa0*/  LDS R11, [R2+0x2a0] ;  /* 0x0002a000020b7984 */ /* 0x000f240000000800 */
[----:B------:R-:W-:Y:S01]  /*2ab0*/  FFMA R0, R13, UR15, R0 ;  /* 0x0000000f0d007c23 */ /* 0x000fe20008000000 */
        /* <DEDUP_REMOVED lines=81> */
[----:B------:R-:W1:Y:S03]  /*2fd0*/  LDCU.128 UR16, c[0x3][0x130] ;  /* 0x00c02600ff1077ac */ /* 0x000e660008000c00 */
[----:B--2---:R-:W-:-:S04]  /*2fe0*/  FFMA R0, R7, UR12, R0 ;  /* 0x0000000c07007c23 */ /* 0x004fc80008000000 */
[----:B-----5:R-:W-:-:S04]  /*2ff0*/  FFMA R0, R9, UR13, R0 ;  /* 0x0000000d09007c23 */ /* 0x020fc80008000000 */
[----:B----4-:R-:W-:-:S04]  /*3000*/  FFMA R0, R11, UR14, R0 ;  /* 0x0000000e0b007c23 */ /* 0x010fc80008000000 */
[----:B------:R-:W-:-:S04]  /*3010*/  FFMA R0, R13, UR15, R0 ;  /* 0x0000000f0d007c23 */ /* 0x000fc80008000000 */
[----:B-1----:R-:W-:-:S04]  /*3020*/  FFMA R0, R15, UR16, R0 ;  /* 0x000000100f007c23 */ /* 0x002fc80008000000 */
[----:B------:R-:W-:-:S04]  /*3030*/  FFMA R0, R17, UR17, R0 ;  /* 0x0000001111007c23 */ /* 0x000fc80008000000 */
[----:B0-----:R-:W-:-:S04]  /*3040*/  FFMA R0, R19, UR18, R0 ;  /* 0x0000001213007c23 */ /* 0x001fc80008000000 */
[----:B------:R-:W-:-:S04]  /*3050*/  FFMA R0, R21, UR19, R0 ;  /* 0x0000001315007c23 */ /* 0x000fc80008000000 */
[----:B---3--:R-:W-:-:S07]  /*3060*/  FFMA R9, R23, UR4, R0 ;  /* 0x0000000417097c23 */ /* 0x008fce0008000000 */
.L_x_78:
[----:B------:R-:W0:Y:S01]  /*3070*/  LDC.64 R2, c[0x0][0x388] ;  /* 0x0000e200ff027b82 */ /* 0x000e220000000a00 */
[----:B------:R-:W-:-:S04]  /*3080*/  IMAD R5, R5, UR9, R4 ;  /* 0x0000000905057c24 */ /* 0x000fc8000f8e0204 */
[----:B0-----:R-:W-:-:S05]  /*3090*/  IMAD.WIDE R2, R5, 0x4, R2 ;  /* 0x0000000405027825 */ /* 0x001fca00078e0202 */
[----:B------:R-:W-:Y:S01]  /*30a0*/  STG.E desc[UR6][R2.64], R9 ;  /* 0x0000000902007986 */ /* 0x000fe2000c101906 */
[----:B------:R-:W-:Y:S05]  /*30b0*/  EXIT ;  /* 0x000000000000794d */ /* 0x000fea0003800000 */
.L_x_79:
        /* <DEDUP_REMOVED lines=12> */
.L_x_151:


//--------------------- .text._Z12conv2d_tiledILi32ELi16ELi7EEvPKfPfiiS1_b --------------------------
	.section	.text._Z12conv2d_tiledILi32ELi16ELi7EEvPKfPfiiS1_b,"ax",@progbits
	.align	128
        .global         _Z12conv2d_tiledILi32ELi16ELi7EEvPKfPfiiS1_b
        .type           _Z12conv2d_tiledILi32ELi16ELi7EEvPKfPfiiS1_b,@function
        .size           _Z12conv2d_tiledILi32ELi16ELi7EEvPKfPfiiS1_b,(.L_x_152 - _Z12conv2d_tiledILi32ELi16ELi7EEvPKfPfiiS1_b)
        .other          _Z12conv2d_tiledILi32ELi16ELi7EEvPKfPfiiS1_b,@"STO_CUDA_ENTRY STV_DEFAULT"
_Z12conv2d_tiledILi32ELi16ELi7EEvPKfPfiiS1_b:
.text._Z12conv2d_tiledILi32ELi16ELi7EEvPKfPfiiS1_b:
        /* <DEDUP_REMOVED lines=13> */
[C---:B------:R-:W-:Y:S01]  /*00d0*/  SHF.L.U32 R17, R50.reuse, 0x2, RZ ;  /* 0x0000000232117819 */ /* 0x040fe200000006ff */
[----:B------:R-:W-:Y:S01]  /*00e0*/  IMAD R3, R50, 0x3, R4 ;  /* 0x0000000332037824 */ /* 0x000fe200078e0204 */
[----:B------:R-:W-:Y:S02]  /*00f0*/  LEA R19, R2, 0xfffffffd, 0x4 ;  /* 0xfffffffd02137811 */ /* 0x000fe400078e20ff */
[----:B------:R-:W-:Y:S02]  /*0100*/  IADD3 R2, PT, PT, R0, R17, RZ ;  /* 0x0000001100027210 */ /* 0x000fe40007ffe0ff */
[----:B------:R-:W-:Y:S02]  /*0110*/  MOV R20, R49 ;  /* 0x0000003100147202 */ /* 0x000fe40000000f00 */
[----:B------:R-:W-:Y:S02]  /*0120*/  VIMNMX R23, PT, PT, RZ, R2, !PT ;  /* 0x00000002ff177248 */ /* 0x000fe40007fe0100 */
[----:B------:R-:W-:-:S02]  /*0130*/  VIMNMX R25, PT, PT, R2, -0x2, !PT ;  /* 0xfffffffe02197848 */ /* 0x000fc40007fe0100 */
[----:B------:R-:W-:Y:S02]  /*0140*/  IADD3 R21, PT, PT, R17, 0x80, RZ ;  /* 0x0000008011157810 */ /* 0x000fe40007ffe0ff */
[----:B0-----:R-:W-:Y:S02]  /*0150*/  IADD3 R18, PT, PT, R7, -0x1, RZ ;  /* 0xffffffff07127810 */ /* 0x001fe40007ffe0ff */
[----:B------:R-:W-:Y:S02]  /*0160*/  VIMNMX R7, PT, PT, RZ, R3, !PT ;  /* 0x00000003ff077248 */ /* 0x000fe40007fe0100 */
[----:B------:R-:W-:Y:S02]  /*0170*/  VIMNMX R3, PT, PT, R2, -0x1, !PT ;  /* 0xffffffff02037848 */ /* 0x000fe40007fe0100 */
[----:B------:R-:W-:Y:S02]  /*0180*/  IADD3 R16, PT, PT, R6, -0x1, RZ ;  /* 0xffffffff06107810 */ /* 0x000fe40007ffe0ff */
[----:B------:R-:W-:-:S02]  /*0190*/  VIMNMX R22, PT, PT, R18, R7, PT ;  /* 0x0000000712167248 */ /* 0x000fc40003fe0100 */
[----:B------:R-:W-:Y:S02]  /*01a0*/  VIMNMX R23, PT, PT, R23, R18, PT ;  /* 0x0000001217177248 */ /* 0x000fe40003fe0100 */
[--C-:B------:R-:W-:Y:S02]  /*01b0*/  VIADDMNMX R24, R3, 0x1, R18.reuse, PT ;  /* 0x0000000103187846 */ /* 0x100fe40003800112 */
[----:B------:R-:W-:-:S07]  /*01c0*/  VIADDMNMX R25, R25, 0x2, R18, PT ;  /* 0x0000000219197846 */ /* 0x000fce0003800112 */
.L_x_96:
        /* <DEDUP_REMOVED lines=28> */
.L_x_83:
[----:B------:R-:W-:Y:S05]  /*0390*/  BSYNC.RECONVERGENT B1 ;  /* 0x0000000000017941 */ /* 0x000fea0003800200 */
.L_x_82:
        /* <DEDUP_REMOVED lines=41> */
.L_x_87:
[----:B------:R-:W-:Y:S05]  /*0630*/  BSYNC.RECONVERGENT B2 ;  /* 0x0000000000027941 */ /* 0x000fea0003800200 */
.L_x_86:
        /* <DEDUP_REMOVED lines=11> */
.L_x_92:
        /* <DEDUP_REMOVED lines=109> */
.L_x_91:
[----:B------:R-:W-:Y:S05]  /*0dc0*/  BSYNC.RECONVERGENT B3 ;  /* 0x0000000000037941 */ /* 0x000fea0003800200 */
.L_x_90:
        /* <DEDUP_REMOVED lines=63> */
.L_x_94:
[----:B------:R-:W-:Y:S05]  /*11c0*/  BSYNC.RECONVERGENT B3 ;  /* 0x0000000000037941 */ /* 0x000fea0003800200 */
.L_x_93:
[----:B------:R-:W-:-:S13]  /*11d0*/  ISETP.NE.OR P0, PT, R27, 0x26, P0 ;  /* 0x000000261b00780c */ /* 0x000fda0000705670 */
[----:B------:R-:W-:Y:S05]  /*11e0*/  @!P0 BREAK.RELIABLE B2 ;  /* 0x0000000000028942 */ /* 0x000fea0003800100 */
[----:B------:R-:W-:Y:S05]  /*11f0*/  @!P0 BRA `(.L_x_85) ;  /* 0x0000000000908947 */ /* 0x000fea0003800000 */
.L_x_89:
[----:B------:R-:W-:Y:S05]  /*1200*/  BSYNC.RELIABLE B2 ;  /* 0x0000000000027941 */ /* 0x000fea0003800100 */
.L_x_88:
[----:B------:R-:W3:Y:S01]  /*1210*/  S2R R7, SR_CgaCtaId ;  /* 0x0000000000077919 */ /* 0x000ee20000008800 */
[----:B--2---:R-:W2:Y:S01]  /*1220*/  LDC.64 R2, c[0x0][0x380] ;  /* 0x0000e000ff027b82 */ /* 0x004ea20000000a00 */
[----:B01----:R-:W-:-:S04]  /*1230*/  MOV R6, 0x400 ;  /* 0x0000040000067802 */ /* 0x003fc80000000f00 */
[----:B---3--:R-:W-:-:S07]  /*1240*/  LEA R14, R7, R6, 0x18 ;  /* 0x00000006070e7211 */ /* 0x008fce00078ec0ff */
.L_x_95:
        /* <DEDUP_REMOVED lines=31> */
.L_x_85:
[----:B------:R-:W-:Y:S05]  /*1440*/  BSYNC.RECONVERGENT B1 ;  /* 0x0000000000017941 */ /* 0x000fea0003800200 */
.L_x_84:
[C---:B------:R-:W-:Y:S02]  /*1450*/  ISETP.GE.U32.AND P0, PT, R20.reuse, 0x6, PT ;  /* 0x000000061400780c */ /* 0x040fe40003f06070 */
[----:B------:R-:W-:-:S11]  /*1460*/  IADD3 R20, PT, PT, R20, 0x10, RZ ;  /* 0x0000001014147810 */ /* 0x000fd60007ffe0ff */
[----:B------:R-:W-:Y:S05]  /*1470*/  @!P0 BRA `(.L_x_96) ;  /* 0xffffffec00548947 */ /* 0x000fea000383ffff */
.L_x_81:
[----:B------:R-:W-:Y:S05]  /*1480*/  BSYNC.RECONVERGENT B0 ;  /* 0x0000000000007941 */ /* 0x000fea0003800200 */
.L_x_80:
        /* <DEDUP_REMOVED lines=14> */
[----:B------:R-:W5:Y:S04]  /*1570*/  LDG.E.CONSTANT R53, desc[UR6][R2.64+0xc] ;  /* 0x00000c0602357981 */ /* 0x000f68000c1e9900 */
[----:B------:R-:W5:Y:S04]  /*1580*/  LDG.E.CONSTANT R52, desc[UR6][R2.64+0x10] ;  /* 0x0000100602347981 */ /* 0x000f68000c1e9900 */
[----:B------:R-:W5:Y:S04]  /*1590*/  LDG.E.CONSTANT R51, desc[UR6][R2.64+0x14] ;  /* 0x0000140602337981 */ /* 0x000f68000c1e9900 */
[----:B------:R-:W5:Y:S04]  /*15a0*/  LDG.E.CONSTANT R47, desc[UR6][R2.64+0x18] ;  /* 0x00001806022f7981 */ /* 0x000f68000c1e9900 */
[----:B------:R-:W5:Y:S04]  /*15b0*/  LDG.E.CONSTANT R13, desc[UR6][R2.64+0x1c] ;  /* 0x00001c06020d7981 */ /* 0x000f68000c1e9900 */
        /* <DEDUP_REMOVED lines=41> */
[----:B------:R1:W5:Y:S01]  /*1850*/  LDG.E.CONSTANT R48, desc[UR6][R2.64+0xc0] ;  /* 0x0000c00602307981 */ /* 0x000362000c1e9900 */
[----:B------:R-:W-:Y:S01]  /*1860*/  UMOV UR4, 0x400 ;  /* 0x0000040000047882 */ /* 0x000fe20000000000 */
[----:B------:R-:W-:Y:S01]  /*1870*/  IMAD R49, R49, 0x26, R50 ;  /* 0x0000002631317824 */ /* 0x000fe200078e0232 */
[----:B0-----:R-:W-:-:S06]  /*1880*/  ULEA UR4, UR5, UR4, 0x18 ;  /* 0x0000000405047291 */ /* 0x001fcc000f8ec0ff */
[----:B------:R-:W-:-:S05]  /*1890*/  LEA R49, R49, UR4, 0x2 ;  /* 0x0000000431317c11 */ /* 0x000fca000f8e10ff */
[----:B------:R-:W2:Y:S04]  /*18a0*/  LDS R61, [R49] ;  /* 0x00000000313d7984 */ /* 0x000ea80000000800 */
[----:B------:R-:W3:Y:S04]  /*18b0*/  LDS R58, [R49+0x4] ;  /* 0x00000400313a7984 */ /* 0x000ee80000000800 */
[----:B------:R-:W4:Y:S04]  /*18c0*/  LDS R59, [R49+0x8] ;  /* 0x00000800313b7984 */ /* 0x000f280000000800 */
[----:B------:R-:W5:Y:S04]  /*18d0*/  LDS R50, [R49+0xc] ;  /* 0x00000c0031327984 */ /* 0x000f680000000800 */
[----:B------:R-:W0:Y:S04]  /*18e0*/  LDS R57, [R49+0x10] ;  /* 0x0000100031397984 */ /* 0x000e280000000800 */
[----:B------:R-:W0:Y:S04]  /*18f0*/  LDS R56, [R49+0x14] ;  /* 0x0000140031387984 */ /* 0x000e280000000800 */
[----:B-1----:R-:W1:Y:S04]  /*1900*/  LDS R2, [R49+0x18] ;  /* 0x0000180031027984 */ /* 0x002e680000000800 */
[----:B------:R-:W-:Y:S01]  /*1910*/  LDS R3, [R49+0x9c] ;  /* 0x00009c0031037984 */ /* 0x000fe20000000800 */
[----:B--2---:R-:W-:-:S04]  /*1920*/  FFMA R0, R0, R61, RZ ;  /* 0x0000003d00007223 */ /* 0x004fc800000000ff */
[----:B---3--:R-:W-:Y:S02]  /*1930*/  FFMA R55, R55, R58, R0 ;  /* 0x0000003a37377223 */ /* 0x008fe40000000000 */
[----:B------:R-:W2:Y:S02]  /*1940*/  LDS R0, [R49+0x98] ;  /* 0x0000980031007984 */ /* 0x000ea40000000800 */
[----:B----4-:R-:W-:-:S04]  /*1950*/  FFMA R54, R54, R59, R55 ;  /* 0x0000003b36367223 */ /* 0x010fc80000000037 */
[----:B-----5:R-:W-:Y:S02]  /*1960*/  FFMA R55, R53, R50, R54 ;  /* 0x0000003235377223 */ /* 0x020fe40000000036 */
[----:B------:R-:W3:Y:S02]  /*1970*/  LDS R53, [R49+0xa0] ;  /* 0x0000a00031357984 */ /* 0x000ee40000000800 */
[----:B0-----:R-:W-:Y:S02]  /*1980*/  FFMA R52, R52, R57, R55 ;  /* 0x0000003934347223 */ /* 0x001fe40000000037 */
[----:B------:R-:W0:Y:S02]  /*1990*/  LDS R50, [R49+0xa4] ;  /* 0x0000a40031327984 */ /* 0x000e240000000800 */
[----:B------:R-:W-:Y:S02]  /*19a0*/  FFMA R56, R51, R56, R52 ;  /* 0x0000003833387223 */ /* 0x000fe40000000034 */
[----:B------:R-:W4:Y:S02]  /*19b0*/  LDS R55, [R49+0xa8] ;  /* 0x0000a80031377984 */ /* 0x000f240000000800 */
[----:B-1----:R-:W-:-:S02]  /*19c0*/  FFMA R56, R47, R2, R56 ;  /* 0x000000022f387223 */ /* 0x002fc40000000038 */
[----:B------:R-:W1:Y:S04]  /*19d0*/  LDS R52, [R49+0xac] ;  /* 0x0000ac0031347984 */ /* 0x000e680000000800 */
[----:B------:R-:W5:Y:S04]  /*19e0*/  LDS R51, [R49+0xb0] ;  /* 0x0000b00031337984 */ /* 0x000f680000000800 */
[----:B------:R-:W5:Y:S04]  /*19f0*/  LDS R2, [R49+0x130] ;  /* 0x0001300031027984 */ /* 0x000f680000000800 */
[----:B------:R-:W5:Y:S01]  /*1a00*/  LDS R47, [R49+0x134] ;  /* 0x00013400312f7984 */ /* 0x000f620000000800 */
[----:B--2---:R-:W-:-:S03]  /*1a10*/  FFMA R57, R13, R0, R56 ;  /* 0x000000000d397223 */ /* 0x004fc60000000038 */
[----:B------:R-:W2:Y:S01]  /*1a20*/  LDS R0, [R49+0x138] ;  /* 0x0001380031007984 */ /* 0x000ea20000000800 */
[----:B------:R-:W-:-:S03]  /*1a30*/  FFMA R3, R10, R3, R57 ;  /* 0x000000030a037223 */ /* 0x000fc60000000039 */
[----:B------:R-:W2:Y:S01]  /*1a40*/  LDS R13, [R49+0x13c] ;  /* 0x00013c00310d7984 */ /* 0x000ea20000000800 */
[----:B---3--:R-:W-:-:S03]  /*1a50*/  FFMA R46, R46, R53, R3 ;  /* 0x000000352e2e7223 */ /* 0x008fc60000000003 */
[----:B------:R-:W3:Y:S01]  /*1a60*/  LDS R10, [R49+0x140] ;  /* 0x00014000310a7984 */ /* 0x000ee20000000800 */
[----:B0-----:R-:W-:-:S03]  /*1a70*/  FFMA R45, R45, R50, R46 ;  /* 0x000000322d2d7223 */ /* 0x001fc6000000002e */
[----:B------:R-:W0:Y:S01]  /*1a80*/  LDS R3, [R49+0x144] ;  /* 0x0001440031037984 */ /* 0x000e220000000800 */
[----:B----4-:R-:W-:-:S03]  /*1a90*/  FFMA R44, R44, R55, R45 ;  /* 0x000000372c2c7223 */ /* 0x010fc6000000002d */
[----:B------:R-:W4:Y:S01]  /*1aa0*/  LDS R46, [R49+0x148] ;  /* 0x00014800312e7984 */ /* 0x000f220000000800 */
[----:B-1----:R-:W-:-:S03]  /*1ab0*/  FFMA R43, R43, R52, R44 ;  /* 0x000000342b2b7223 */ /* 0x002fc6000000002c */
[----:B------:R-:W1:Y:S01]  /*1ac0*/  LDS R45, [R49+0x1c8] ;  /* 0x0001c800312d7984 */ /* 0x000e620000000800 */
[----:B-----5:R-:W-:-:S03]  /*1ad0*/  FFMA R42, R42, R51, R43 ;  /* 0x000000332a2a7223 */ /* 0x020fc6000000002b */
[----:B------:R-:W5:Y:S01]  /*1ae0*/  LDS R44, [R49+0x1cc] ;  /* 0x0001cc00312c7984 */ /* 0x000f620000000800 */
[----:B------:R-:W-:-:S03]  /*1af0*/  FFMA R41, R41, R2, R42 ;  /* 0x0000000229297223 */ /* 0x000fc6000000002a */
[----:B------:R-:W5:Y:S01]  /*1b00*/  LDS R43, [R49+0x1d0] ;  /* 0x0001d000312b7984 */ /* 0x000f620000000800 */
[----:B------:R-:W-:-:S03]  /*1b10*/  FFMA R40, R40, R47, R41 ;  /* 0x0000002f28287223 */ /* 0x000fc60000000029 */
        /* <DEDUP_REMOVED lines=19> */
[----:B------:R-:W5:Y:S01]  /*1c50*/  LDS R2, [R49+0x278] ;  /* 0x0002780031027984 */ /* 0x000f620000000800 */
[----:B------:R-:W-:-:S03]  /*1c60*/  FFMA R30, R30, R41, R31 ;  /* 0x000000291e1e7223 */ /* 0x000fc6000000001f */
        /* <DEDUP_REMOVED lines=27> */
[----:B0-----:R-:W-:-:S04]  /*1e20*/  FFMA R16, R16, R3, R17 ;  /* 0x0000000310107223 */ /* 0x001fc80000000011 */
[----:B----4-:R-:W-:-:S04]  /*1e30*/  FFMA R15, R15, R26, R16 ;  /* 0x0000001a0f0f7223 */ /* 0x010fc80000000010 */
[----:B-1----:R-:W-:-:S04]  /*1e40*/  FFMA R15, R14, R25, R15 ;  /* 0x000000190e0f7223 */ /* 0x002fc8000000000f */
[----:B-----5:R-:W-:-:S04]  /*1e50*/  FFMA R12, R12, R24, R15 ;  /* 0x000000180c0c7223 */ /* 0x020fc8000000000f */
[----:B------:R-:W-:-:S04]  /*1e60*/  FFMA R12, R11, R23, R12 ;  /* 0x000000170b0c7223 */ /* 0x000fc8000000000c */
[----:B------:R-:W-:-:S04]  /*1e70*/  FFMA R9, R9, R2, R12 ;  /* 0x0000000209097223 */ /* 0x000fc8000000000c */
[----:B------:R-:W-:-:S04]  /*1e80*/  FFMA R8, R8, R21, R9 ;  /* 0x0000001508087223 */ /* 0x000fc80000000009 */
[----:B--2---:R-:W-:-:S04]  /*1e90*/  FFMA R7, R7, R0, R8 ;  /* 0x0000000007077223 */ /* 0x004fc80000000008 */
[----:B------:R-:W-:-:S04]  /*1ea0*/  FFMA R7, R6, R13, R7 ;  /* 0x0000000d06077223 */ /* 0x000fc80000000007 */
[----:B---3--:R-:W-:Y:S01]  /*1eb0*/  FFMA R7, R48, R10, R7 ;  /* 0x0000000a30077223 */ /* 0x008fe20000000007 */
[----:B------:R-:W-:Y:S06]  /*1ec0*/  BRA `(.L_x_98) ;  /* 0x0000000400d07947 */ /* 0x000fec0003800000 */
.L_x_97:
        /* <DEDUP_REMOVED lines=12> */
[----:B-1----:R-:W1:Y:S04]  /*1f90*/  LDS R11, [R2+0x10] ;  /* 0x00001000020b7984 */ /* 0x002e680000000800 */
[----:B------:R-:W1:Y:S04]  /*1fa0*/  LDS R13, [R2+0x14] ;  /* 0x00001400020d7984 */ /* 0x000e680000000800 */
[----:B0-----:R-:W0:Y:S04]  /*1fb0*/  LDS R15, [R2+0x18] ;  /* 0x00001800020f7984 */ /* 0x001e280000000800 */
[----:B------:R-:W0:Y:S04]  /*1fc0*/  LDS R17, [R2+0x98] ;  /* 0x0000980002117984 */ /* 0x000e280000000800 */
[----:B------:R-:W0:Y:S04]  /*1fd0*/  LDS R19, [R2+0x9c] ;  /* 0x00009c0002137984 */ /* 0x000e280000000800 */
        /* <DEDUP_REMOVED lines=8> */
[----:B------:R-:W3:Y:S02]  /*2060*/  LDCU.128 UR8, c[0x3][0x20] ;  /* 0x00c00400ff0877ac */ /* 0x000ee40008000c00 */
[----:B------:R-:W4:Y:S01]  /*2070*/  LDS R9, [R2+0xb0] ;  /* 0x0000b00002097984 */ /* 0x000f220000000800 */
[----:B-1----:R-:W-:-:S03]  /*2080*/  FFMA R0, R11, UR12, R0 ;  /* 0x0000000c0b007c23 */ /* 0x002fc60008000000 */
[----:B------:R-:W1:Y:S01]  /*2090*/  LDS R11, [R2+0x130] ;  /* 0x00013000020b7984 */ /* 0x000e620000000800 */
[----:B------:R-:W-:-:S03]  /*20a0*/  FFMA R0, R13, UR13, R0 ;  /* 0x0000000d0d007c23 */ /* 0x000fc60008000000 */
[----:B------:R-:W1:Y:S01]  /*20b0*/  LDS R13, [R2+0x134] ;  /* 0x00013400020d7984 */ /* 0x000e620000000800 */
[----:B0-----:R-:W-:-:S03]  /*20c0*/  FFMA R0, R15, UR14, R0 ;  /* 0x0000000e0f007c23 */ /* 0x001fc60008000000 */
[----:B------:R-:W0:Y:S01]  /*20d0*/  LDS R15, [R2+0x138] ;  /* 0x00013800020f7984 */ /* 0x000e220000000800 */
[----:B------:R-:W-:Y:S01]  /*20e0*/  FFMA R0, R17, UR15, R0 ;  /* 0x0000000f11007c23 */ /* 0x000fe20008000000 */
[----:B------:R-:W4:Y:S02]  /*20f0*/  LDCU.128 UR12, c[0x3][0x30] ;  /* 0x00c00600ff0c77ac */ /* 0x000f240008000c00 */
[----:B------:R-:W0:Y:S01]  /*2100*/  LDS R17, [R2+0x13c] ;  /* 0x00013c0002117984 */ /* 0x000e220000000800 */
[----:B---3--:R-:W-:-:S03]  /*2110*/  FFMA R0, R19, UR8, R0 ;  /* 0x0000000813007c23 */ /* 0x008fc60008000000 */
[----:B------:R-:W3:Y:S01]  /*2120*/  LDS R19, [R2+0x140] ;  /* 0x0001400002137984 */ /* 0x000ee20000000800 */
[----:B------:R-:W-:-:S03]  /*2130*/  FFMA R0, R21, UR9, R0 ;  /* 0x0000000915007c23 */ /* 0x000fc60008000000 */
[----:B------:R-:W3:Y:S01]  /*2140*/  LDS R21, [R2+0x144] ;  /* 0x0001440002157984 */ /* 0x000ee20000000800 */
[----:B--2---:R-:W-:-:S03]  /*2150*/  FFMA R0, R23, UR10, R0 ;  /* 0x0000000a17007c23 */ /* 0x004fc60008000000 */
[----:B------:R-:W2:Y:S01]  /*2160*/  LDS R23, [R2+0x148] ;  /* 0x0001480002177984 */ /* 0x000ea20000000800 */
[----:B-----5:R-:W-:Y:S01]  /*2170*/  FFMA R0, R3, UR11, R0 ;  /* 0x0000000b03007c23 */ /* 0x020fe20008000000 */
[----:B------:R-:W0:Y:S02]  /*2180*/  LDCU.128 UR8, c[0x3][0x40] ;  /* 0x00c00800ff0877ac */ /* 0x000e240008000c00 */
[----:B------:R-:W5:Y:S01]  /*2190*/  LDS R3, [R2+0x1c8] ;  /* 0x0001c80002037984 */ /* 0x000f620000000800 */
[----:B----4-:R-:W-:-:S03]  /*21a0*/  FFMA R0, R7, UR12, R0 ;  /* 0x0000000c07007c23 */ /* 0x010fc60008000000 */
[----:B------:R-:W4:Y:S01]  /*21b0*/  LDS R7, [R2+0x1cc] ;  /* 0x0001cc0002077984 */ /* 0x000f220000000800 */
[----:B------:R-:W-:-:S03]  /*21c0*/  FFMA R0, R9, UR13, R0 ;  /* 0x0000000d09007c23 */ /* 0x000fc60008000000 */
[----:B------:R-:W4:Y:S01]  /*21d0*/  LDS R9, [R2+0x1d0] ;  /* 0x0001d00002097984 */ /* 0x000f220000000800 */
[----:B-1----:R-:W-:-:S03]  /*21e0*/  FFMA R0, R11, UR14, R0 ;  /* 0x0000000e0b007c23 */ /* 0x002fc60008000000 */
[----:B------:R-:W1:Y:S01]  /*21f0*/  LDS R11, [R2+0x1d4] ;  /* 0x0001d400020b7984 */ /* 0x000e620000000800 */
[----:B------:R-:W-:Y:S01]  /*2200*/  FFMA R0, R13, UR15, R0 ;  /* 0x0000000f0d007c23 */ /* 0x000fe20008000000 */
[----:B------:R-:W2:Y:S02]  /*2210*/  LDCU.128 UR12, c[0x3][0x50] ;  /* 0x00c00a00ff0c77ac */ /* 0x000ea40008000c00 */
[----:B------:R-:W1:Y:S01]  /*2220*/  LDS R13, [R2+0x1d8] ;  /* 0x0001d800020d7984 */ /* 0x000e620000000800 */
[----:B0-----:R-:W-:-:S03]  /*2230*/  FFMA R0, R15, UR8, R0 ;  /* 0x000000080f007c23 */ /* 0x001fc60008000000 */
[----:B------:R-:W0:Y:S01]  /*2240*/  LDS R15, [R2+0x1dc] ;  /* 0x0001dc00020f7984 */ /* 0x000e220000000800 */
[----:B------:R-:W-:-:S03]  /*2250*/  FFMA R0, R17, UR9, R0 ;  /* 0x0000000911007c23 */ /* 0x000fc60008000000 */
[----:B------:R-:W0:Y:S01]  /*2260*/  LDS R17, [R2+0x1e0] ;  /* 0x0001e00002117984 */ /* 0x000e220000000800 */
[----:B---3--:R-:W-:-:S03]  /*2270*/  FFMA R0, R19, UR10, R0 ;  /* 0x0000000a13007c23 */ /* 0x008fc60008000000 */
[----:B------:R-:W3:Y:S01]  /*2280*/  LDS R19, [R2+0x260] ;  /* 0x0002600002137984 */ /* 0x000ee20000000800 */
[----:B------:R-:W-:Y:S01]  /*2290*/  FFMA R0, R21, UR11, R0 ;  /* 0x0000000b15007c23 */ /* 0x000fe20008000000 */
[----:B------:R-:W1:Y:S02]  /*22a0*/  LDCU.128 UR8, c[0x3][0x60] ;  /* 0x00c00c00ff0877ac */ /* 0x000e640008000c00 */
[----:B------:R-:W3:Y:S01]  /*22b0*/  LDS R21, [R2+0x264] ;  /* 0x0002640002157984 */ /* 0x000ee20000000800 */
[----:B--2---:R-:W-:-:S03]  /*22c0*/  FFMA R0, R23, UR12, R0 ;  /* 0x0000000c17007c23 */ /* 0x004fc60008000000 */
[----:B------:R-:W2:Y:S01]  /*22d0*/  LDS R23, [R2+0x268] ;  /* 0x0002680002177984 */ /* 0x000ea20000000800 */
[----:B-----5:R-:W-:-:S03]  /*22e0*/  FFMA R0, R3, UR13, R0 ;  /* 0x0000000d03007c23 */ /* 0x020fc60008000000 */
[----:B------:R-:W5:Y:S01]  /*22f0*/  LDS R3, [R2+0x26c] ;  /* 0x00026c0002037984 */ /* 0x000f620000000800 */
[----:B----4-:R-:W-:-:S03]  /*2300*/  FFMA R0, R7, UR14, R0 ;  /* 0x0000000e07007c23 */ /* 0x010fc60008000000 */
[----:B------:R-:W4:Y:S01]  /*2310*/  LDS R7, [R2+0x270] ;  /* 0x0002700002077984 */ /* 0x000f220000000800 */
[----:B------:R-:W-:Y:S01]  /*2320*/  FFMA R0, R9, UR15, R0 ;  /* 0x0000000f09007c23 */ /* 0x000fe20008000000 */
        /* <DEDUP_REMOVED lines=46> */
.L_x_98:
[----:B------:R-:W0:Y:S01]  /*2610*/  LDC.64 R2, c[0x0][0x388] ;  /* 0x0000e200ff027b82 */ /* 0x000e220000000a00 */
[----:B------:R-:W-:-:S04]  /*2620*/  IMAD R5, R5, UR17, R4 ;  /* 0x0000001105057c24 */ /* 0x000fc8000f8e0204 */
[----:B0-----:R-:W-:-:S05]  /*2630*/  IMAD.WIDE R2, R5, 0x4, R2 ;  /* 0x0000000405027825 */ /* 0x001fca00078e0202 */
[----:B------:R-:W-:Y:S01]  /*2640*/  STG.E desc[UR6][R2.64], R7 ;  /* 0x0000000702007986 */ /* 0x000fe2000c101906 */
[----:B------:R-:W-:Y:S05]  /*2650*/  EXIT ;  /* 0x000000000000794d */ /* 0x000fea0003800000 */
.L_x_99:
        /* <DEDUP_REMOVED lines=10> */
.L_x_152:


//--------------------- .text._Z12conv2d_tiledILi32ELi16ELi5EEvPKfPfiiS1_b --------------------------
	.section	.text._Z12conv2d_tiledILi32ELi16ELi5EEvPKfPfiiS1_b,"ax",@progbits
	.align	128
        .global         _Z12conv2d_tiledILi32ELi16ELi5EEvPKfPfiiS1_b
        .type           _Z12conv2d_tiledILi32ELi16ELi5EEvPKfPfiiS1_b,@function
        .size           _Z12conv2d_tiledILi32ELi16ELi5EEvPKfPfiiS1_b,(.L_x_153 - _Z12conv2d_tiledILi32ELi16ELi5EEvPKfPfiiS1_b)
        .other          _Z12conv2d_tiledILi32ELi16ELi5EEvPKfPfiiS1_b,@"STO_CUDA_ENTRY STV_DEFAULT"
_Z12conv2d_tiledILi32ELi16ELi5EEvPKfPfiiS1_b:
.text._Z12conv2d_tiledILi32ELi16ELi5EEvPKfPfiiS1_b:
        /* <DEDUP_REMOVED lines=16> */
[----:B------:R-:W-:Y:S02]  /*0100*/  MOV R10, R0 ;  /* 0x00000000000a7202 */ /* 0x000fe40000000f00 */
[----:B------:R-:W-:Y:S02]  /*0110*/  VIMNMX R15, PT, PT, RZ, R11, !PT ;  /* 0x0000000bff0f7248 */ /* 0x000fe40007fe0100 */
[----:B------:R-:W-:Y:S02]  /*0120*/  IADD3 R11, PT, PT, R7, 0x80, RZ ;  /* 0x00000080070b7810 */ /* 0x000fe40007ffe0ff */
[----:B0-----:R-:W-:-:S02]  /*0130*/  IADD3 R6, PT, PT, R12, -0x1, RZ ;  /* 0xffffffff0c067810 */ /* 0x001fc40007ffe0ff */
[----:B------:R-:W-:Y:S02]  /*0140*/  IADD3 R12, PT, PT, R2, R7, RZ ;  /* 0x00000007020c7210 */ /* 0x000fe40007ffe0ff */
[----:B------:R-:W-:Y:S02]  /*0150*/  IADD3 R8, PT, PT, R13, -0x1, RZ ;  /* 0xffffffff0d087810 */ /* 0x000fe40007ffe0ff */
[----:B------:R-:W-:Y:S02]  /*0160*/  VIMNMX R17, PT, PT, RZ, R12, !PT ;  /* 0x0000000cff117248 */ /* 0x000fe40007fe0100 */
[C---:B------:R-:W-:Y:S02]  /*0170*/  VIMNMX R13, PT, PT, R12.reuse, -0x1, !PT ;  /* 0xffffffff0c0d7848 */ /* 0x040fe40007fe0100 */
[----:B------:R-:W-:Y:S02]  /*0180*/  VIMNMX R19, PT, PT, R12, -0x3, !PT ;  /* 0xfffffffd0c137848 */ /* 0x000fe40007fe0100 */
[----:B------:R-:W-:-:S02]  /*0190*/  VIMNMX R16, PT, PT, R8, R15, PT ;  /* 0x0000000f08107248 */ /* 0x000fc40003fe0100 */
[----:B------:R-:W-:Y:S02]  /*01a0*/  VIMNMX R17, PT, PT, R17, R8, PT ;  /* 0x0000000811117248 */ /* 0x000fe40003fe0100 */
[--C-:B------:R-:W-:Y:S02]  /*01b0*/  VIADDMNMX R18, R13, 0x1, R8.reuse, PT ;  /* 0x000000010d127846 */ /* 0x100fe40003800108 */
[----:B------:R-:W-:-:S07]  /*01c0*/  VIADDMNMX R19, R19, 0x3, R8, PT ;  /* 0x0000000313137846 */ /* 0x000fce0003800108 */
.L_x_116:
[----:B------:R-:W-:Y:S01]  /*01d0*/  ISETP.GE.U32.AND P0, PT, R3, 0x9, PT ;  /* 0x000000090300780c */ /* 0x000fe20003f06070 */
[----:B------:R-:W-:Y:S01]  /*01e0*/  BSSY.RECONVERGENT B1, `(.L_x_102) ;  /* 0x000001a000017945 */ /* 0x000fe20003800200 */
[----:B0-----:R-:W-:Y:S02]  /*01f0*/  VIADDMNMX R13, R9, R10, RZ, !PT ;  /* 0x0000000a090d7246 */ /* 0x001fe400078001ff */
[----:B-12---:R-:W-:Y:S02]  /*0200*/  MOV R29, R7 ;  /* 0x00000007001d7202 */ /* 0x006fe40000000f00 */
[----:B------:R-:W-:-:S07]  /*0210*/  VIMNMX R32, PT, PT, R6, R13, PT ;  /* 0x0000000d06207248 */ /* 0x000fce0003fe0100 */
[----:B------:R-:W-:Y:S05]  /*0220*/  @P0 BRA `(.L_x_103) ;  /* 0x0000000000540947 */ /* 0x000fea0003800000 */
[----:B------:R-:W0:Y:S01]  /*0230*/  LDC.64 R12, c[0x0][0x380] ;  /* 0x0000e000ff0c7b82 */ /* 0x000e220000000a00 */
[----:B------:R-:W1:Y:S02]  /*0240*/  LDCU UR4, c[0x0][0x394] ;  /* 0x00007280ff0477ac */ /* 0x000e640008000800 */
[C---:B-1----:R-:W-:Y:S02]  /*0250*/  IMAD R21, R32.reuse, UR4, R17 ;  /* 0x0000000420157c24 */ /* 0x042fe4000f8e0211 */
[C---:B------:R-:W-:Y:S02]  /*0260*/  IMAD R23, R32.reuse, UR4, R18 ;  /* 0x0000000420177c24 */ /* 0x040fe4000f8e0212 */
[C---:B------:R-:W-:Y:S02]  /*0270*/  IMAD R25, R32.reuse, UR4, R16 ;  /* 0x0000000420197c24 */ /* 0x040fe4000f8e0210 */
[----:B------:R-:W-:Y:S02]  /*0280*/  IMAD R27, R32, UR4, R19 ;  /* 0x00000004201b7c24 */ /* 0x000fe4000f8e0213 */
[----:B0-----:R-:W-:-:S04]  /*0290*/  IMAD.WIDE R20, R21, 0x4, R12 ;  /* 0x0000000415147825 */ /* 0x001fc800078e020c */
[----:B------:R-:W-:-:S04]  /*02a0*/  IMAD.WIDE R22, R23, 0x4, R12 ;  /* 0x0000000417167825 */ /* 0x000fc800078e020c */
[----:B------:R-:W-:-:S04]  /*02b0*/  IMAD.WIDE R24, R25, 0x4, R12 ;  /* 0x0000000419187825 */ /* 0x000fc800078e020c */
[----:B------:R-:W-:Y:S01]  /*02c0*/  IMAD.WIDE R26, R27, 0x4, R12 ;  /* 0x000000041b1a7825 */ /* 0x000fe200078e020c */
[----:B------:R-:W2:Y:S04]  /*02d0*/  LDG.E.CONSTANT R14, desc[UR6][R24.64] ;  /* 0x00000006180e7981 */ /* 0x000ea8000c1e9900 */
        /* <DEDUP_REMOVED lines=10> */
.L_x_103:
[----:B------:R-:W-:Y:S05]  /*0380*/  BSYNC.RECONVERGENT B1 ;  /* 0x0000000000017941 */ /* 0x000fea0003800200 */
.L_x_102:
[----:B------:R-:W-:Y:S01]  /*0390*/  ISETP.GT.U32.AND P0, PT, R29, 0x23, PT ;  /* 0x000000231d00780c */ /* 0x000fe20003f04070 */
[----:B------:R-:W-:-:S12]  /*03a0*/  BSSY.RECONVERGENT B1, `(.L_x_104) ;  /* 0x0000109000017945 */ /* 0x000fd80003800200 */
[----:B------:R-:W-:Y:S05]  /*03b0*/  @P0 BRA `(.L_x_105) ;  /* 0x00000010001c0947 */ /* 0x000fea0003800000 */
[C---:B0-----:R-:W-:Y:S01]  /*03c0*/  IADD3 R12, PT, PT, -R29.reuse, RZ, RZ ;  /* 0x000000ff1d0c7210 */ /* 0x041fe20007ffe1ff */
[----:B------:R-:W-:Y:S01]  /*03d0*/  BSSY.RECONVERGENT B2, `(.L_x_106) ;  /* 0x0000025000027945 */ /* 0x000fe20003800200 */
[----:B------:R-:W-:Y:S02]  /*03e0*/  ISETP.GT.U32.AND P0, PT, R29, 0x20, PT ;  /* 0x000000201d00780c */ /* 0x000fe40003f04070 */
[----:B------:R-:W-:Y:S02]  /*03f0*/  LOP3.LUT P1, R21, R12, 0x3, RZ, 0xc0, !PT ;  /* 0x000000030c157812 */ /* 0x000fe4000782c0ff */
        /* <DEDUP_REMOVED lines=34> */
.L_x_107:
[----:B------:R-:W-:Y:S05]  /*0620*/  BSYNC.RECONVERGENT B2 ;  /* 0x0000000000027941 */ /* 0x000fea0003800200 */
.L_x_106:
        /* <DEDUP_REMOVED lines=11> */
.L_x_112:
[----:B--2---:R-:W2:Y:S01]  /*06e0*/  LDCU UR4, c[0x0][0x394] ;  /* 0x00007280ff0477ac */ /* 0x004ea20008000800 */
[C---:B------:R-:W-:Y:S02]  /*06f0*/  IADD3 R37, PT, PT, R2.reuse, R33, RZ ;  /* 0x0000002102257210 */ /* 0x040fe40007ffe0ff */
[----:B------:R-:W-:Y:S02]  /*0700*/  IADD3 R20, PT, PT, R2, 0x4, R33 ;  /* 0x0000000402147810 */ /* 0x000fe40007ffe021 */
[----:B------:R-:W-:Y:S02]  /*0710*/  VIMNMX R15, PT, PT, RZ, R37, !PT ;  /* 0x00000025ff0f7248 */ /* 0x000fe40007fe0100 */
[----:B------:R-:W-:Y:S02]  /*0720*/  VIMNMX R27, PT, PT, RZ, R20, !PT ;  /* 0x00000014ff1b7248 */ /* 0x000fe40007fe0100 */
[----:B------:R-:W-:Y:S02]  /*0730*/  VIMNMX R15, PT, PT, R8, R15, PT ;  /* 0x0000000f080f7248 */ /* 0x000fe40003fe0100 */
[----:B------:R-:W-:-:S02]  /*0740*/  VIADDMNMX R21, R37, 0x1, RZ, !PT ;  /* 0x0000000125157846 */ /* 0x000fc400078001ff */
[C---:B0-----:R-:W-:Y:S02]  /*0750*/  VIADDMNMX R23, R37.reuse, 0x2, RZ, !PT ;  /* 0x0000000225177846 */ /* 0x041fe400078001ff */
[----:B------:R-:W-:Y:S02]  /*0760*/  VIMNMX R27, PT, PT, R8, R27, PT ;  /* 0x0000001b081b7248 */ /* 0x000fe40003fe0100 */
[----:B------:R-:W-:Y:S01]  /*0770*/  VIADDMNMX R25, R37, 0x3, RZ, !PT ;  /* 0x0000000325197846 */ /* 0x000fe200078001ff */
[----:B--2---:R-:W-:Y:S01]  /*0780*/  IMAD R15, R32, UR4, R15 ;  /* 0x00000004200f7c24 */ /* 0x004fe2000f8e020f */
[C---:B------:R-:W-:Y:S02]  /*0790*/  VIMNMX R21, PT, PT, R8.reuse, R21, PT ;  /* 0x0000001508157248 */ /* 0x040fe40003fe0100 */
[C---:B------:R-:W-:Y:S01]  /*07a0*/  VIMNMX R23, PT, PT, R8.reuse, R23, PT ;  /* 0x0000001708177248 */ /* 0x040fe20003fe0100 */
[----:B-1----:R-:W-:Y:S01]  /*07b0*/  IMAD.WIDE R14, R15, 0x4, R12 ;  /* 0x000000040f0e7825 */ /* 0x002fe200078e020c */
[----:B------:R-:W-:-:S03]  /*07c0*/  VIMNMX R25, PT, PT, R8, R25, PT ;  /* 0x0000001908197248 */ /* 0x000fc60003fe0100 */
[C---:B------:R-:W-:Y:S01]  /*07d0*/  IMAD R27, R32.reuse, UR4, R27 ;  /* 0x00000004201b7c24 */ /* 0x040fe2000f8e021b */
[----:B------:R0:W2:Y:S01]  /*07e0*/  LDG.E.CONSTANT R29, desc[UR6][R14.64] ;  /* 0x000000060e1d7981 */ /* 0x0000a2000c1e9900 */
[C---:B------:R-:W-:Y:S01]  /*07f0*/  IMAD R21, R32.reuse, UR4, R21 ;  /* 0x0000000420157c24 */ /* 0x040fe2000f8e0215 */
[----:B------:R-:W-:Y:S01]  /*0800*/  VIADDMNMX R31, R37, 0x5, RZ, !PT ;  /* 0x00000005251f7846 */ /* 0x000fe200078001ff */
[----:B------:R-:W-:Y:S02]  /*0810*/  IMAD R23, R32, UR4, R23 ;  /* 0x0000000420177c24 */ /* 0x000fe4000f8e0217 */
[--C-:B------:R-:W-:Y:S01]  /*0820*/  IMAD.WIDE R34, R27, 0x4, R12.reuse ;  /* 0x000000041b227825 */ /* 0x100fe200078e020c */
[----:B------:R-:W-:Y:S02]  /*0830*/  VIADDMNMX R27, R37, 0x6, RZ, !PT ;  /* 0x00000006251b7846 */ /* 0x000fe400078001ff */
[----:B------:R-:W-:Y:S01]  /*0840*/  VIMNMX R31, PT, PT, R8, R31, PT ;  /* 0x0000001f081f7248 */ /* 0x000fe20003fe0100 */
[----:B------:R-:W-:-:S04]  /*0850*/  IMAD.WIDE R22, R23, 0x4, R12 ;  /* 0x0000000417167825 */ /* 0x000fc800078e020c */
[----:B0-----:R-:W-:Y:S01]  /*0860*/  IMAD R15, R32, UR4, R25 ;  /* 0x00000004200f7c24 */ /* 0x001fe2000f8e0219 */
[----:B------:R-:W-:Y:S01]  /*0870*/  VIMNMX R27, PT, PT, R8, R27, PT ;  /* 0x0000001b081b7248 */ /* 0x000fe20003fe0100 */
[----:B------:R-:W-:Y:S01]  /*0880*/  IMAD.WIDE R24, R21, 0x4, R12 ;  /* 0x0000000415187825 */ /* 0x000fe200078e020c */
[----:B------:R-:W-:Y:S01]  /*0890*/  IADD3 R26, PT, PT, R2, 0x8, R33 ;  /* 0x00000008021a7810 */ /* 0x000fe20007ffe021 */
[----:B------:R0:W3:Y:S01]  /*08a0*/  LDG.E.CONSTANT R30, desc[UR6][R22.64] ;  /* 0x00000006161e7981 */ /* 0x0000e2000c1e9900 */
[----:B------:R-:W-:Y:S01]  /*08b0*/  VIADDMNMX R39, R37, 0x7, RZ, !PT ;  /* 0x0000000725277846 */ /* 0x000fe200078001ff */
[C---:B------:R-:W-:Y:S02]  /*08c0*/  IMAD R31, R32.reuse, UR4, R31 ;  /* 0x00000004201f7c24 */ /* 0x040fe4000f8e021f */
[----:B------:R1:W4:Y:S01]  /*08d0*/  LDG.E.CONSTANT R28, desc[UR6][R24.64] ;  /* 0x00000006181c7981 */ /* 0x000322000c1e9900 */
[----:B------:R-:W-:Y:S01]  /*08e0*/  VIMNMX R41, PT, PT, RZ, R26, !PT ;  /* 0x0000001aff297248 */ /* 0x000fe20007fe0100 */
[----:B------:R-:W-:-:S02]  /*08f0*/  IMAD R27, R32, UR4, R27 ;  /* 0x00000004201b7c24 */ /* 0x000fc4000f8e021b */
[--C-:B------:R-:W-:Y:S01]  /*0900*/  IMAD.WIDE R20, R15, 0x4, R12.reuse ;  /* 0x000000040f147825 */ /* 0x100fe200078e020c */
[----:B------:R5:W4:Y:S01]  /*0910*/  LDG.E.CONSTANT R34, desc[UR6][R34.64] ;  /* 0x0000000622227981 */ /* 0x000b22000c1e9900 */
[C---:B0-----:R-:W-:Y:S02]  /*0920*/  VIADDMNMX R23, R37.reuse, 0xa, RZ, !PT ;  /* 0x0000000a25177846 */ /* 0x041fe400078001ff */
[----:B-1----:R-:W-:Y:S01]  /*0930*/  VIADDMNMX R25, R37, 0x9, RZ, !PT ;  /* 0x0000000925197846 */ /* 0x002fe200078001ff */
[--C-:B------:R-:W-:Y:S01]  /*0940*/  IMAD.WIDE R14, R31, 0x4, R12.reuse ;  /* 0x000000041f0e7825 */ /* 0x100fe200078e020c */
[C---:B------:R-:W-:Y:S01]  /*0950*/  VIMNMX R39, PT, PT, R8.reuse, R39, PT ;  /* 0x0000002708277248 */ /* 0x040fe20003fe0100 */
[----:B------:R0:W4:Y:S01]  /*0960*/  LDG.E.CONSTANT R31, desc[UR6][R20.64] ;  /* 0x00000006141f7981 */ /* 0x000122000c1e9900 */
[C---:B------:R-:W-:Y:S01]  /*0970*/  VIMNMX R25, PT, PT, R8.reuse, R25, PT ;  /* 0x0000001908197248 */ /* 0x040fe20003fe0100 */
[----:B------:R-:W-:Y:S01]  /*0980*/  IMAD.WIDE R26, R27, 0x4, R12 ;  /* 0x000000041b1a7825 */ /* 0x000fe200078e020c */
[C---:B-----5:R-:W-:Y:S01]  /*0990*/  VIMNMX R35, PT, PT, R8.reuse, R23, PT ;  /* 0x0000001708237248 */ /* 0x060fe20003fe0100 */
[----:B------:R1:W5:Y:S01]  /*09a0*/  LDG.E.CONSTANT R36, desc[UR6][R14.64] ;  /* 0x000000060e247981 */ /* 0x000362000c1e9900 */
[----:B------:R-:W-:-:S02]  /*09b0*/  VIMNMX R41, PT, PT, R8, R41, PT ;  /* 0x0000002908297248 */ /* 0x000fc40003fe0100 */
[----:B------:R-:W-:Y:S01]  /*09c0*/  IADD3 R42, PT, PT, R2, 0xc, R33 ;  /* 0x0000000c022a7810 */ /* 0x000fe20007ffe021 */
[C---:B------:R-:W-:Y:S02]  /*09d0*/  IMAD R23, R32.reuse, UR4, R25 ;  /* 0x0000000420177c24 */ /* 0x040fe4000f8e0219 */
[C---:B------:R-:W-:Y:S01]  /*09e0*/  IMAD R25, R32.reuse, UR4, R35 ;  /* 0x0000000420197c24 */ /* 0x040fe2000f8e0223 */
[----:B------:R-:W-:Y:S01]  /*09f0*/  VIMNMX R45, PT, PT, RZ, R42, !PT ;  /* 0x0000002aff2d7248 */ /* 0x000fe20007fe0100 */
[C---:B0-----:R-:W-:Y:S01]  /*0a00*/  IMAD R21, R32.reuse, UR4, R41 ;  /* 0x0000000420157c24 */ /* 0x041fe2000f8e0229 */
[----:B------:R0:W5:Y:S01]  /*0a10*/  LDG.E.CONSTANT R35, desc[UR6][R26.64] ;  /* 0x000000061a237981 */ /* 0x000162000c1e9900 */
[----:B-1----:R-:W-:Y:S01]  /*0a20*/  IMAD R15, R32, UR4, R39 ;  /* 0x00000004200f7c24 */ /* 0x002fe2000f8e0227 */
[C---:B------:R-:W-:Y:S02]  /*0a30*/  VIADDMNMX R43, R37.reuse, 0xb, RZ, !PT ;  /* 0x0000000b252b7846 */ /* 0x040fe400078001ff */
[----:B------:R-:W-:Y:S01]  /*0a40*/  VIADDMNMX R42, R37, 0xf, RZ, !PT ;  /* 0x0000000f252a7846 */ /* 0x000fe200078001ff */
[----:B------:R-:W-:Y:S01]  /*0a50*/  IMAD.WIDE R14, R15, 0x4, R12 ;  /* 0x000000040f0e7825 */ /* 0x000fe200078e020c */
[----:B------:R-:W-:-:S02]  /*0a60*/  VIMNMX R43, PT, PT, R8, R43, PT ;  /* 0x0000002b082b7248 */ /* 0x000fc40003fe0100 */
[----:B0-----:R-:W-:Y:S01]  /*0a70*/  VIADDMNMX R27, R37, 0xd, RZ, !PT ;  /* 0x0000000d251b7846 */ /* 0x001fe200078001ff */
[--C-:B------:R-:W-:Y:S01]  /*0a80*/  IMAD.WIDE R20, R21, 0x4, R12.reuse ;  /* 0x0000000415147825 */ /* 0x100fe200078e020c */
[----:B------:R-:W-:Y:S01]  /*0a90*/  VIADDMNMX R26, R37, 0xe, RZ, !PT ;  /* 0x0000000e251a7846 */ /* 0x000fe200078001ff */
[----:B------:R0:W5:Y:S01]  /*0aa0*/  LDG.E.CONSTANT R38, desc[UR6][R14.64] ;  /* 0x000000060e267981 */ /* 0x000162000c1e9900 */
[C---:B------:R-:W-:Y:S01]  /*0ab0*/  VIMNMX R45, PT, PT, R8.reuse, R45, PT ;  /* 0x0000002d082d7248 */ /* 0x040fe20003fe0100 */
[--C-:B------:R-:W-:Y:S01]  /*0ac0*/  IMAD.WIDE R22, R23, 0x4, R12.reuse ;  /* 0x0000000417167825 */ /* 0x100fe200078e020c */
[C---:B------:R-:W-:Y:S01]  /*0ad0*/  VIMNMX R37, PT, PT, R8.reuse, R27, PT ;  /* 0x0000001b08257248 */ /* 0x040fe20003fe0100 */
[----:B------:R1:W5:Y:S01]  /*0ae0*/  LDG.E.CONSTANT R39, desc[UR6][R20.64] ;  /* 0x0000000614277981 */ /* 0x000362000c1e9900 */
[C---:B------:R-:W-:Y:S01]  /*0af0*/  VIMNMX R26, PT, PT, R8.reuse, R26, PT ;  /* 0x0000001a081a7248 */ /* 0x040fe20003fe0100 */
[----:B------:R-:W-:Y:S01]  /*0b00*/  IMAD.WIDE R24, R25, 0x4, R12 ;  /* 0x0000000419187825 */ /* 0x000fe200078e020c */
[----:B------:R-:W-:Y:S01]  /*0b10*/  VIMNMX R42, PT, PT, R8, R42, PT ;  /* 0x0000002a082a7248 */ /* 0x000fe20003fe0100 */
[----:B------:R1:W5:Y:S02]  /*0b20*/  LDG.E.CONSTANT R40, desc[UR6][R22.64] ;  /* 0x0000000616287981 */ /* 0x000364000c1e9900 */
[----:B------:R-:W-:-:S02]  /*0b30*/  IMAD R27, R32, UR4, R43 ;  /* 0x00000004201b7c24 */ /* 0x000fc4000f8e022b */
[----:B------:R1:W5:Y:S01]  /*0b40*/  LDG.E.CONSTANT R41, desc[UR6][R24.64] ;  /* 0x0000000618297981 */ /* 0x000362000c1e9900 */
[C---:B0-----:R-:W-:Y:S02]  /*0b50*/  IMAD R15, R32.reuse, UR4, R45 ;  /* 0x00000004200f7c24 */ /* 0x041fe4000f8e022d */
[C---:B-1----:R-:W-:Y:S02]  /*0b60*/  IMAD R21, R32.reuse, UR4, R37 ;  /* 0x0000000420157c24 */ /* 0x042fe4000f8e0225 */
[C---:B------:R-:W-:Y:S02]  /*0b70*/  IMAD R23, R32.reuse, UR4, R26 ;  /* 0x0000000420177c24 */ /* 0x040fe4000f8e021a */
[----:B------:R-:W-:Y:S02]  /*0b80*/  IMAD R25, R32, UR4, R42 ;  /* 0x0000000420197c24 */ /* 0x000fe4000f8e022a */
        /* <DEDUP_REMOVED lines=20> */
[----:B------:R2:W-:Y:S04]  /*0cd0*/  STS [R37+0x10], R34 ;  /* 0x0000102225007388 */ /* 0x0005e80000000800 */
[----:B------:R2:W-:Y:S04]  /*0ce0*/  STS [R37+0xc], R31 ;  /* 0x00000c1f25007388 */ /* 0x0005e80000000800 */
        /* <DEDUP_REMOVED lines=12> */
.L_x_111:
[----:B------:R-:W-:Y:S05]  /*0db0*/  BSYNC.RECONVERGENT B3 ;  /* 0x0000000000037941 */ /* 0x000fea0003800200 */
.L_x_110:
[----:B------:R-:W-:Y:S01]  /*0dc0*/  IADD3 R12, PT, PT, -R33, 0x24, RZ ;  /* 0x00000024210c7810 */ /* 0x000fe20007ffe1ff */
[----:B------:R-:W-:Y:S03]  /*0dd0*/  BSSY.RECONVERGENT B3, `(.L_x_113) ;  /* 0x000003e000037945 */ /* 0x000fe60003800200 */
[----:B------:R-:W-:-:S13]  /*0de0*/  ISETP.GT.AND P1, PT, R12, 0x4, PT ;  /* 0x000000040c00780c */ /* 0x000fda0003f24270 */
[----:B------:R-:W-:Y:S05]  /*0df0*/  @!P1 BRA `(.L_x_114) ;  /* 0x0000000000ec9947 */ /* 0x000fea0003800000 */
[----:B--2---:R-:W1:Y:S01]  /*0e00*/  LDC.64 R30, c[0x0][0x380] ;  /* 0x0000e000ff1e7b82 */ /* 0x004e620000000a00 */
[----:B------:R-:W2:Y:S01]  /*0e10*/  LDCU UR4, c[0x0][0x394] ;  /* 0x00007280ff0477ac */ /* 0x000ea20008000800 */
[C---:B------:R-:W-:Y:S02]  /*0e20*/  IADD3 R13, PT, PT, R2.reuse, 0x4, R33 ;  /* 0x00000004020d7810 */ /* 0x040fe40007ffe021 */
[----:B------:R-:W-:Y:S02]  /*0e30*/  IADD3 R12, PT, PT, R2, R33, RZ ;  /* 0x00000021020c7210 */ /* 0x000fe40007ffe0ff */
[----:B------:R-:W-:Y:S02]  /*0e40*/  VIMNMX R25, PT, PT, RZ, R13, !PT ;  /* 0x0000000dff197248 */ /* 0x000fe40007fe0100 */
[----:B------:R-:W-:Y:S02]  /*0e50*/  VIMNMX R13, PT, PT, RZ, R12, !PT ;  /* 0x0000000cff0d7248 */ /* 0x000fe40007fe0100 */
[----:B------:R-:W-:-:S02]  /*0e60*/  VIADDMNMX R21, R12, 0x2, RZ, !PT ;  /* 0x000000020c157846 */ /* 0x000fc400078001ff */
[C---:B0-----:R-:W-:Y:S02]  /*0e70*/  VIADDMNMX R23, R12.reuse, 0x3, RZ, !PT ;  /* 0x000000030c177846 */ /* 0x041fe400078001ff */
[C---:B------:R-:W-:Y:S02]  /*0e80*/  VIADDMNMX R15, R12.reuse, 0x1, RZ, !PT ;  /* 0x000000010c0f7846 */ /* 0x040fe400078001ff */
[C---:B------:R-:W-:Y:S02]  /*0e90*/  VIADDMNMX R27, R12.reuse, 0x5, RZ, !PT ;  /* 0x000000050c1b7846 */ /* 0x040fe400078001ff */
[C---:B------:R-:W-:Y:S02]  /*0ea0*/  VIADDMNMX R29, R12.reuse, 0x6, RZ, !PT ;  /* 0x000000060c1d7846 */ /* 0x040fe400078001ff */
[----:B------:R-:W-:Y:S02]  /*0eb0*/  VIADDMNMX R35, R12, 0x7, RZ, !PT ;  /* 0x000000070c237846 */ /* 0x000fe400078001ff */
[----:B------:R-:W-:-:S02]  /*0ec0*/  VIMNMX R13, PT, PT, R8, R13, PT ;  /* 0x0000000d080d7248 */ /* 0x000fc40003fe0100 */
[C---:B------:R-:W-:Y:S02]  /*0ed0*/  VIMNMX R21, PT, PT, R8.reuse, R21, PT ;  /* 0x0000001508157248 */ /* 0x040fe40003fe0100 */
[----:B------:R-:W-:Y:S01]  /*0ee0*/  VIMNMX R23, PT, PT, R8, R23, PT ;  /* 0x0000001708177248 */ /* 0x000fe20003fe0100 */
[----:B--2---:R-:W-:Y:S01]  /*0ef0*/  IMAD R13, R32, UR4, R13 ;  /* 0x00000004200d7c24 */ /* 0x004fe2000f8e020d */
        /* <DEDUP_REMOVED lines=43> */
.L_x_114:
[----:B------:R-:W-:Y:S05]  /*11b0*/  BSYNC.RECONVERGENT B3 ;  /* 0x0000000000037941 */ /* 0x000fea0003800200 */
.L_x_113:
[----:B------:R-:W-:-:S13]  /*11c0*/  ISETP.NE.OR P0, PT, R33, 0x24, P0 ;  /* 0x000000242100780c */ /* 0x000fda0000705670 */
[----:B------:R-:W-:Y:S05]  /*11d0*/  @!P0 BREAK.RELIABLE B2 ;  /* 0x0000000000028942 */ /* 0x000fea0003800100 */
[----:B------:R-:W-:Y:S05]  /*11e0*/  @!P0 BRA `(.L_x_105) ;  /* 0x0000000000908947 */ /* 0x000fea0003800000 */
.L_x_109:
[----:B------:R-:W-:Y:S05]  /*11f0*/  BSYNC.RELIABLE B2 ;  /* 0x0000000000027941 */ /* 0x000fea0003800100 */
.L_x_108:
[----:B------:R-:W3:Y:S01]  /*1200*/  S2R R15, SR_CgaCtaId ;  /* 0x00000000000f7919 */ /* 0x000ee20000008800 */
[----:B-1----:R-:W1:Y:S01]  /*1210*/  LDC.64 R12, c[0x0][0x380] ;  /* 0x0000e000ff0c7b82 */ /* 0x002e620000000a00 */
[----:B--2---:R-:W-:-:S04]  /*1220*/  MOV R26, 0x400 ;  /* 0x00000400001a7802 */ /* 0x004fc80000000f00 */
[----:B---3--:R-:W-:-:S07]  /*1230*/  LEA R26, R15, R26, 0x18 ;  /* 0x0000001a0f1a7211 */ /* 0x008fce00078ec0ff */
.L_x_115:
[----:B------:R-:W2:Y:S01]  /*1240*/  LDCU UR4, c[0x0][0x394] ;  /* 0x00007280ff0477ac */ /* 0x000ea20008000800 */
[----:B0-----:R-:W-:-:S04]  /*1250*/  IADD3 R14, PT, PT, R2, R33, RZ ;  /* 0x00000021020e7210 */ /* 0x001fc80007ffe0ff */
[----:B------:R-:W-:Y:S02]  /*1260*/  VIMNMX R15, PT, PT, RZ, R14, !PT ;  /* 0x0000000eff0f7248 */ /* 0x000fe40007fe0100 */
[C---:B------:R-:W-:Y:S02]  /*1270*/  VIADDMNMX R21, R14.reuse, 0x1, RZ, !PT ;  /* 0x000000010e157846 */ /* 0x040fe400078001ff */
[C---:B------:R-:W-:Y:S02]  /*1280*/  VIADDMNMX R23, R14.reuse, 0x2, RZ, !PT ;  /* 0x000000020e177846 */ /* 0x040fe400078001ff */
[----:B------:R-:W-:Y:S02]  /*1290*/  VIADDMNMX R25, R14, 0x3, RZ, !PT ;  /* 0x000000030e197846 */ /* 0x000fe400078001ff */
[C---:B------:R-:W-:Y:S02]  /*12a0*/  VIMNMX R15, PT, PT, R8.reuse, R15, PT ;  /* 0x0000000f080f7248 */ /* 0x040fe40003fe0100 */
[----:B------:R-:W-:-:S02]  /*12b0*/  VIMNMX R21, PT, PT, R8, R21, PT ;  /* 0x0000001508157248 */ /* 0x000fc40003fe0100 */
[----:B------:R-:W-:Y:S01]  /*12c0*/  VIMNMX R23, PT, PT, R8, R23, PT ;  /* 0x0000001708177248 */ /* 0x000fe20003fe0100 */
[----:B--2---:R-:W-:Y:S01]  /*12d0*/  IMAD R15, R32, UR4, R15 ;  /* 0x00000004200f7c24 */ /* 0x004fe2000f8e020f */
        /* <DEDUP_REMOVED lines=21> */
.L_x_105:
[----:B------:R-:W-:Y:S05]  /*1430*/  BSYNC.RECONVERGENT B1 ;  /* 0x0000000000017941 */ /* 0x000fea0003800200 */
.L_x_104:
[C---:B------:R-:W-:Y:S02]  /*1440*/  ISETP.GE.U32.AND P0, PT, R10.reuse, 0x4, PT ;  /* 0x000000040a00780c */ /* 0x040fe40003f06070 */
[----:B------:R-:W-:-:S11]  /*1450*/  IADD3 R10, PT, PT, R10, 0x10, RZ ;  /* 0x000000100a0a7810 */ /* 0x000fd60007ffe0ff */
[----:B------:R-:W-:Y:S05]  /*1460*/  @!P0 BRA `(.L_x_116) ;  /* 0xffffffec00588947 */ /* 0x000fea000383ffff */
.L_x_101:
[----:B------:R-:W-:Y:S05]  /*1470*/  BSYNC.RECONVERGENT B0 ;  /* 0x0000000000007941 */ /* 0x000fea0003800200 */
.L_x_100:
        /* <DEDUP_REMOVED lines=10> */
[----:B------:R-:W3:Y:S02]  /*1520*/  LDC.64 R6, c[0x0][0x398] ;  /* 0x0000e600ff067b82 */ /* 0x000ee40000000a00 */
[----:B---3--:R-:W3:Y:S04]  /*1530*/  LDG.E.CONSTANT R2, desc[UR6][R6.64] ;  /* 0x0000000606027981 */ /* 0x008ee8000c1e9900 */
[----:B--2---:R-:W2:Y:S04]  /*1540*/  LDG.E.CONSTANT R34, desc[UR6][R6.64+0x4] ;  /* 0x0000040606227981 */ /* 0x004ea8000c1e9900 */
[----:B-1----:R-:W4:Y:S04]  /*1550*/  LDG.E.CONSTANT R30, desc[UR6][R6.64+0x8] ;  /* 0x00000806061e7981 */ /* 0x002f28000c1e9900 */
        /* <DEDUP_REMOVED lines=21> */
[----:B------:R0:W5:Y:S01]  /*16b0*/  LDG.E.CONSTANT R25, desc[UR6][R6.64+0x60] ;  /* 0x0000600606197981 */ /* 0x000162000c1e9900 */
[----:B------:R-:W1:Y:S01]  /*16c0*/  S2UR UR5, SR_CgaCtaId ;  /* 0x00000000000579c3 */ /* 0x000e620000008800 */
[----:B------:R-:W-:Y:S01]  /*16d0*/  UMOV UR4, 0x400 ;  /* 0x0000040000047882 */ /* 0x000fe20000000000 */
[----:B------:R-:W-:Y:S01]  /*16e0*/  IMAD R0, R0, 0x24, R3 ;  /* 0x0000002400007824 */ /* 0x000fe200078e0203 */
[----:B-1----:R-:W-:-:S06]  /*16f0*/  ULEA UR4, UR5, UR4, 0x18 ;  /* 0x0000000405047291 */ /* 0x002fcc000f8ec0ff */
[----:B------:R-:W-:-:S05]  /*1700*/  LEA R0, R0, UR4, 0x2 ;  /* 0x0000000400007c11 */ /* 0x000fca000f8e10ff */
[----:B------:R-:W3:Y:S04]  /*1710*/  LDS R35, [R0] ;  /* 0x0000000000237984 */ /* 0x000ee80000000800 */
[----:B------:R-:W2:Y:S04]  /*1720*/  LDS R36, [R0+0x4] ;  /* 0x0000040000247984 */ /* 0x000ea80000000800 */
[----:B------:R-:W4:Y:S04]  /*1730*/  LDS R38, [R0+0x8] ;  /* 0x0000080000267984 */ /* 0x000f280000000800 */
[----:B------:R-:W5:Y:S04]  /*1740*/  LDS R39, [R0+0xc] ;  /* 0x00000c0000277984 */ /* 0x000f680000000800 */
[----:B------:R-:W1:Y:S04]  /*1750*/  LDS R33, [R0+0x10] ;  /* 0x0000100000217984 */ /* 0x000e680000000800 */
[----:B------:R-:W1:Y:S04]  /*1760*/  LDS R32, [R0+0x90] ;  /* 0x0000900000207984 */ /* 0x000e680000000800 */
[----:B------:R-:W1:Y:S04]  /*1770*/  LDS R31, [R0+0x94] ;  /* 0x00009400001f7984 */ /* 0x000e680000000800 */
[----:B0-----:R-:W0:Y:S04]  /*1780*/  LDS R7, [R0+0x98] ;  /* 0x0000980000077984 */ /* 0x001e280000000800 */
[----:B------:R-:W0:Y:S04]  /*1790*/  LDS R6, [R0+0x9c] ;  /* 0x00009c0000067984 */ /* 0x000e280000000800 */
[----:B------:R-:W0:Y:S01]  /*17a0*/  LDS R3, [R0+0xa0] ;  /* 0x0000a00000037984 */ /* 0x000e220000000800 */
[----:B---3--:R-:W-:-:S03]  /*17b0*/  FFMA R35, R2, R35, RZ ;  /* 0x0000002302237223 */ /* 0x008fc600000000ff */
[----:B------:R-:W3:Y:S01]  /*17c0*/  LDS R2, [R0+0x120] ;  /* 0x0001200000027984 */ /* 0x000ee20000000800 */
[----:B--2---:R-:W-:-:S03]  /*17d0*/  FFMA R37, R34, R36, R35 ;  /* 0x0000002422257223 */ /* 0x004fc60000000023 */
[----:B------:R-:W2:Y:S01]  /*17e0*/  LDS R35, [R0+0x124] ;  /* 0x0001240000237984 */ /* 0x000ea20000000800 */
[----:B----4-:R-:W-:-:S03]  /*17f0*/  FFMA R38, R30, R38, R37 ;  /* 0x000000261e267223 */ /* 0x010fc60000000025 */
[----:B------:R-:W4:Y:S01]  /*1800*/  LDS R30, [R0+0x128] ;  /* 0x00012800001e7984 */ /* 0x000f220000000800 */
[----:B-----5:R-:W-:-:S03]  /*1810*/  FFMA R39, R29, R39, R38 ;  /* 0x000000271d277223 */ /* 0x020fc60000000026 */
[----:B------:R-:W5:Y:S01]  /*1820*/  LDS R29, [R0+0x12c] ;  /* 0x00012c00001d7984 */ /* 0x000f620000000800 */
[----:B-1----:R-:W-:-:S03]  /*1830*/  FFMA R34, R28, R33, R39 ;  /* 0x000000211c227223 */ /* 0x002fc60000000027 */
[----:B------:R-:W1:Y:S01]  /*1840*/  LDS R28, [R0+0x130] ;  /* 0x00013000001c7984 */ /* 0x000e620000000800 */
[----:B------:R-:W-:-:S03]  /*1850*/  FFMA R33, R27, R32, R34 ;  /* 0x000000201b217223 */ /* 0x000fc60000000022 */
[----:B------:R-:W1:Y:S01]  /*1860*/  LDS R27, [R0+0x1b0] ;  /* 0x0001b000001b7984 */ /* 0x000e620000000800 */
[----:B------:R-:W-:-:S03]  /*1870*/  FFMA R31, R26, R31, R33 ;  /* 0x0000001f1a1f7223 */ /* 0x000fc60000000021 */
[----:B------:R-:W1:Y:S01]  /*1880*/  LDS R26, [R0+0x1b4] ;  /* 0x0001b400001a7984 */ /* 0x000e620000000800 */
[----:B0-----:R-:W-:-:S03]  /*1890*/  FFMA R24, R24, R7, R31 ;  /* 0x0000000718187223 */ /* 0x001fc6000000001f */
[----:B------:R-:W0:Y:S01]  /*18a0*/  LDS R7, [R0+0x1b8] ;  /* 0x0001b80000077984 */ /* 0x000e220000000800 */
[----:B------:R-:W-:-:S03]  /*18b0*/  FFMA R15, R15, R6, R24 ;  /* 0x000000060f0f7223 */ /* 0x000fc60000000018 */
[----:B------:R-:W0:Y:S01]  /*18c0*/  LDS R6, [R0+0x1bc] ;  /* 0x0001bc0000067984 */ /* 0x000e220000000800 */
[----:B------:R-:W-:-:S03]  /*18d0*/  FFMA R8, R8, R3, R15 ;  /* 0x0000000308087223 */ /* 0x000fc6000000000f */
[----:B------:R-:W0:Y:S01]  /*18e0*/  LDS R3, [R0+0x1c0] ;  /* 0x0001c00000037984 */ /* 0x000e220000000800 */
[----:B---3--:R-:W-:-:S03]  /*18f0*/  FFMA R23, R23, R2, R8 ;  /* 0x0000000217177223 */ /* 0x008fc60000000008 */
[----:B------:R-:W-:Y:S01]  /*1900*/  LDS R15, [R0+0x248] ;  /* 0x00024800000f7984 */ /* 0x000fe20000000800 */
[----:B--2---:R-:W-:-:S03]  /*1910*/  FFMA R22, R22, R35, R23 ;  /* 0x0000002316167223 */ /* 0x004fc60000000017 */
[----:B------:R-:W2:Y:S01]  /*1920*/  LDS R2, [R0+0x240] ;  /* 0x0002400000027984 */ /* 0x000ea20000000800 */
[----:B----4-:R-:W-:-:S03]  /*1930*/  FFMA R21, R21, R30, R22 ;  /* 0x0000001e15157223 */ /* 0x010fc60000000016 */
[----:B------:R-:W3:Y:S01]  /*1940*/  LDS R8, [R0+0x244] ;  /* 0x0002440000087984 */ /* 0x000ee20000000800 */
[----:B-----5:R-:W-:-:S03]  /*1950*/  FFMA R20, R20, R29, R21 ;  /* 0x0000001d14147223 */ /* 0x020fc60000000015 */
[----:B------:R-:W4:Y:S01]  /*1960*/  LDS R21, [R0+0x24c] ;  /* 0x00024c0000157984 */ /* 0x000f220000000800 */
[----:B-1----:R-:W-:-:S03]  /*1970*/  FFMA R19, R19, R28, R20 ;  /* 0x0000001c13137223 */ /* 0x002fc60000000014 */
[----:B------:R-:W1:Y:S01]  /*1980*/  LDS R20, [R0+0x250] ;  /* 0x0002500000147984 */ /* 0x000e620000000800 */
[----:B------:R-:W-:-:S04]  /*1990*/  FFMA R18, R18, R27, R19 ;  /* 0x0000001b12127223 */ /* 0x000fc80000000013 */
[----:B------:R-:W-:-:S04]  /*19a0*/  FFMA R17, R17, R26, R18 ;  /* 0x0000001a11117223 */ /* 0x000fc80000000012 */
[----:B0-----:R-:W-:-:S04]  /*19b0*/  FFMA R7, R16, R7, R17 ;  /* 0x0000000710077223 */ /* 0x001fc80000000011 */
[----:B------:R-:W-:-:S04]  /*19c0*/  FFMA R6, R14, R6, R7 ;  /* 0x000000060e067223 */ /* 0x000fc80000000007 */
[----:B------:R-:W-:-:S04]  /*19d0*/  FFMA R3, R13, R3, R6 ;  /* 0x000000030d037223 */ /* 0x000fc80000000006 */
[----:B--2---:R-:W-:-:S04]  /*19e0*/  FFMA R2, R12, R2, R3 ;  /* 0x000000020c027223 */ /* 0x004fc80000000003 */
[----:B---3--:R-:W-:-:S04]  /*19f0*/  FFMA R11, R11, R8, R2 ;  /* 0x000000080b0b7223 */ /* 0x008fc80000000002 */
[----:B------:R-:W-:-:S04]  /*1a00*/  FFMA R10, R10, R15, R11 ;  /* 0x0000000f0a0a7223 */ /* 0x000fc8000000000b */
[----:B----4-:R-:W-:-:S04]  /*1a10*/  FFMA R10, R9, R21, R10 ;  /* 0x00000015090a7223 */ /* 0x010fc8000000000a */
[----:B-1----:R-:W-:Y:S01]  /*1a20*/  FFMA R25, R25, R20, R10 ;  /* 0x0000001419197223 */ /* 0x002fe2000000000a */
[----:B------:R-:W-:Y:S06]  /*1a30*/  BRA `(.L_x_118) ;  /* 0x0000000000f87947 */ /* 0x000fec0003800000 */
.L_x_117:
[----:B------:R-:W3:Y:S01]  /*1a40*/  S2UR UR5, SR_CgaCtaId ;  /* 0x00000000000579c3 */ /* 0x000ee20000008800 */
[----:B------:R-:W-:Y:S01]  /*1a50*/  UMOV UR4, 0x400 ;  /* 0x0000040000047882 */ /* 0x000fe20000000000 */
[----:B------:R-:W-:Y:S01]  /*1a60*/  IMAD R0, R0, 0x24, R3 ;  /* 0x0000002400007824 */ /* 0x000fe200078e0203 */
[----:B------:R-:W4:Y:S01]  /*1a70*/  LDCU.128 UR8, c[0x3][URZ] ;  /* 0x00c00000ff0877ac */ /* 0x000f220008000c00 */
[----:B------:R-:W5:Y:S01]  /*1a80*/  LDCU.128 UR12, c[0x3][0x10] ;  /* 0x00c00200ff0c77ac */ /* 0x000f620008000c00 */
[----:B---3--:R-:W-:-:S06]  /*1a90*/  ULEA UR4, UR5, UR4, 0x18 ;  /* 0x0000000405047291 */ /* 0x008fcc000f8ec0ff */
[----:B------:R-:W-:-:S05]  /*1aa0*/  LEA R2, R0, UR4, 0x2 ;  /* 0x0000000400027c11 */ /* 0x000fca000f8e10ff */
[----:B------:R-:W4:Y:S01]  /*1ab0*/  LDS R0, [R2] ;  /* 0x0000000002007984 */ /* 0x000f220000000800 */
[----:B------:R-:W3:Y:S03]  /*1ac0*/  LDCU UR4, c[0x3][0x60] ;  /* 0x00c00c00ff0477ac */ /* 0x000ee60008000800 */
[----:B------:R-:W2:Y:S04]  /*1ad0*/  LDS R3, [R2+0x4] ;  /* 0x0000040002037984 */ /* 0x000ea80000000800 */
[----:B------:R-:W5:Y:S04]  /*1ae0*/  LDS R7, [R2+0x8] ;  /* 0x0000080002077984 */ /* 0x000f680000000800 */
[----:B------:R-:W3:Y:S04]  /*1af0*/  LDS R9, [R2+0xc] ;  /* 0x00000c0002097984 */ /* 0x000ee80000000800 */
[----:B------:R-:W3:Y:S04]  /*1b00*/  LDS R11, [R2+0x10] ;  /* 0x00001000020b7984 */ /* 0x000ee80000000800 */
[----:B0-----:R-:W0:Y:S04]  /*1b10*/  LDS R13, [R2+0x90] ;  /* 0x00009000020d7984 */ /* 0x001e280000000800 */
[----:B------:R-:W0:Y:S04]  /*1b20*/  LDS R15, [R2+0x94] ;  /* 0x00009400020f7984 */ /* 0x000e280000000800 */
[----:B------:R-:W0:Y:S04]  /*1b30*/  LDS R17, [R2+0x98] ;  /* 0x0000980002117984 */ /* 0x000e280000000800 */
[----:B------:R-:W0:Y:S04]  /*1b40*/  LDS R19, [R2+0x9c] ;  /* 0x00009c0002137984 */ /* 0x000e280000000800 */
[----:B------:R-:W0:Y:S01]  /*1b50*/  LDS R21, [R2+0xa0] ;  /* 0x0000a00002157984 */ /* 0x000e220000000800 */
[----:B----4-:R-:W-:-:S03]  /*1b60*/  FFMA R0, R0, UR8, RZ ;  /* 0x0000000800007c23 */ /* 0x010fc600080000ff */
[----:B-1----:R-:W1:Y:S01]  /*1b70*/  LDS R23, [R2+0x120] ;  /* 0x0001200002177984 */ /* 0x002e620000000800 */
[----:B--2---:R-:W-:-:S03]  /*1b80*/  FFMA R0, R3, UR9, R0 ;  /* 0x0000000903007c23 */ /* 0x004fc60008000000 */
[----:B------:R-:W-:Y:S01]  /*1b90*/  LDS R25, [R2+0x250] ;  /* 0x0002500002197984 */ /* 0x000fe20000000800 */
[----:B-----5:R-:W-:-:S03]  /*1ba0*/  FFMA R0, R7, UR10, R0 ;  /* 0x0000000a07007c23 */ /* 0x020fc60008000000 */
[----:B------:R-:W2:Y:S01]  /*1bb0*/  LDS R3, [R2+0x124] ;  /* 0x0001240002037984 */ /* 0x000ea20000000800 */
[----:B---3--:R-:W-:-:S03]  /*1bc0*/  FFMA R0, R9, UR11, R0 ;  /* 0x0000000b09007c23 */ /* 0x008fc60008000000 */
[----:B------:R-:W3:Y:S01]  /*1bd0*/  LDS R7, [R2+0x128] ;  /* 0x0001280002077984 */ /* 0x000ee20000000800 */
[----:B------:R-:W4:Y:S01]  /*1be0*/  LDCU.128 UR8, c[0x3][0x20] ;  /* 0x00c00400ff0877ac */ /* 0x000f220008000c00 */
[----:B------:R-:W-:Y:S02]  /*1bf0*/  FFMA R0, R11, UR12, R0 ;  /* 0x0000000c0b007c23 */ /* 0x000fe40008000000 */
[----:B------:R-:W5:Y:S02]  /*1c00*/  LDS R9, [R2+0x12c] ;  /* 0x00012c0002097984 */ /* 0x000f640000000800 */
[----:B0-----:R-:W-:Y:S02]  /*1c10*/  FFMA R0, R13, UR13, R0 ;  /* 0x0000000d0d007c23 */ /* 0x001fe40008000000 */
[----:B------:R-:W0:Y:S02]  /*1c20*/  LDS R11, [R2+0x130] ;  /* 0x00013000020b7984 */ /* 0x000e240000000800 */
[----:B------:R-:W-:-:S02]  /*1c30*/  FFMA R0, R15, UR14, R0 ;  /* 0x0000000e0f007c23 */ /* 0x000fc40008000000 */
[----:B------:R-:W0:Y:S02]  /*1c40*/  LDS R13, [R2+0x1b0] ;  /* 0x0001b000020d7984 */ /* 0x000e240000000800 */
[----:B------:R-:W-:Y:S02]  /*1c50*/  FFMA R0, R17, UR15, R0 ;  /* 0x0000000f11007c23 */ /* 0x000fe40008000000 */
[----:B------:R-:W0:Y:S01]  /*1c60*/  LDS R15, [R2+0x1b4] ;  /* 0x0001b400020f7984 */ /* 0x000e220000000800 */
[----:B------:R-:W3:Y:S01]  /*1c70*/  LDCU.128 UR12, c[0x3][0x30] ;  /* 0x00c00600ff0c77ac */ /* 0x000ee20008000c00 */
[----:B----4-:R-:W-:Y:S02]  /*1c80*/  FFMA R0, R19, UR8, R0 ;  /* 0x0000000813007c23 */ /* 0x010fe40008000000 */
[----:B------:R-:W4:Y:S02]  /*1c90*/  LDS R17, [R2+0x1b8] ;  /* 0x0001b80002117984 */ /* 0x000f240000000800 */
[----:B------:R-:W-:-:S02]  /*1ca0*/  FFMA R0, R21, UR9, R0 ;  /* 0x0000000915007c23 */ /* 0x000fc40008000000 */
[----:B------:R-:W4:Y:S04]  /*1cb0*/  LDS R19, [R2+0x1bc] ;  /* 0x0001bc0002137984 */ /* 0x000f280000000800 */
[----:B------:R-:W4:Y:S01]  /*1cc0*/  LDS R21, [R2+0x1c0] ;  /* 0x0001c00002157984 */ /* 0x000f220000000800 */
[----:B-1----:R-:W-:-:S03]  /*1cd0*/  FFMA R0, R23, UR10, R0 ;  /* 0x0000000a17007c23 */ /* 0x002fc60008000000 */
[----:B------:R-:W1:Y:S01]  /*1ce0*/  LDS R23, [R2+0x240] ;  /* 0x0002400002177984 */ /* 0x000e620000000800 */
[----:B--2---:R-:W-:Y:S01]  /*1cf0*/  FFMA R0, R3, UR11, R0 ;  /* 0x0000000b03007c23 */ /* 0x004fe20008000000 */
[----:B------:R-:W2:Y:S02]  /*1d00*/  LDCU.128 UR8, c[0x3][0x40] ;  /* 0x00c00800ff0877ac */ /* 0x000ea40008000c00 */
[----:B------:R-:W1:Y:S01]  /*1d10*/  LDS R3, [R2+0x244] ;  /* 0x0002440002037984 */ /* 0x000e620000000800 */
[----:B---3--:R-:W-:-:S03]  /*1d20*/  FFMA R0, R7, UR12, R0 ;  /* 0x0000000c07007c23 */ /* 0x008fc60008000000 */
[----:B------:R-:W3:Y:S01]  /*1d30*/  LDS R7, [R2+0x248] ;  /* 0x0002480002077984 */ /* 0x000ee20000000800 */
[----:B-----5:R-:W-:-:S03]  /*1d40*/  FFMA R0, R9, UR13, R0 ;  /* 0x0000000d09007c23 */ /* 0x020fc60008000000 */
[----:B------:R-:W5:Y:S01]  /*1d50*/  LDS R9, [R2+0x24c] ;  /* 0x00024c0002097984 */ /* 0x000f620000000800 */
[----:B0-----:R-:W-:-:S04]  /*1d60*/  FFMA R0, R11, UR14, R0 ;  /* 0x0000000e0b007c23 */ /* 0x001fc80008000000 */
[----:B------:R-:W-:Y:S01]  /*1d70*/  FFMA R0, R13, UR15, R0 ;  /* 0x0000000f0d007c23 */ /* 0x000fe20008000000 */
[----:B------:R-:W1:Y:S03]  /*1d80*/  LDCU.128 UR12, c[0x3][0x50] ;  /* 0x00c00a00ff0c77ac */ /* 0x000e660008000c00 */
[----:B--2---:R-:W-:-:S04]  /*1d90*/  FFMA R0, R15, UR8, R0 ;  /* 0x000000080f007c23 */ /* 0x004fc80008000000 */
[----:B----4-:R-:W-:-:S04]  /*1da0*/  FFMA R0, R17, UR9, R0 ;  /* 0x0000000911007c23 */ /* 0x010fc80008000000 */
[----:B------:R-:W-:-:S04]  /*1db0*/  FFMA R0, R19, UR10, R0 ;  /* 0x0000000a13007c23 */ /* 0x000fc80008000000 */
[----:B------:R-:W-:-:S04]  /*1dc0*/  FFMA R0, R21, UR11, R0 ;  /* 0x0000000b15007c23 */ /* 0x000fc80008000000 */
[----:B-1----:R-:W-:-:S04]  /*1dd0*/  FFMA R0, R23, UR12, R0 ;  /* 0x0000000c17007c23 */ /* 0x002fc80008000000 */
[----:B------:R-:W-:-:S04]  /*1de0*/  FFMA R0, R3, UR13, R0 ;  /* 0x0000000d03007c23 */ /* 0x000fc80008000000 */
[----:B---3--:R-:W-:-:S04]  /*1df0*/  FFMA R0, R7, UR14, R0 ;  /* 0x0000000e07007c23 */ /* 0x008fc80008000000 */
[----:B-----5:R-:W-:-:S04]  /*1e00*/  FFMA R0, R9, UR15, R0 ;  /* 0x0000000f09007c23 */ /* 0x020fc80008000000 */
[----:B------:R-:W-:-:S07]  /*1e10*/  FFMA R25, R25, UR4, R0 ;  /* 0x0000000419197c23 */ /* 0x000fce0008000000 */
.L_x_118:
[----:B------:R-:W0:Y:S01]  /*1e20*/  LDC.64 R2, c[0x0][0x388] ;  /* 0x0000e200ff027b82 */ /* 0x000e220000000a00 */
[----:B------:R-:W-:-:S04]  /*1e30*/  IMAD R5, R5, UR17, R4 ;  /* 0x0000001105057c24 */ /* 0x000fc8000f8e0204 */
[----:B0-----:R-:W-:-:S05]  /*1e40*/  IMAD.WIDE R2, R5, 0x4, R2 ;  /* 0x0000000405027825 */ /* 0x001fca00078e0202 */
[----:B------:R-:W-:Y:S01]  /*1e50*/  STG.E desc[UR6][R2.64], R25 ;  /* 0x0000001902007986 */ /* 0x000fe2000c101906 */
[----:B------:R-:W-:Y:S05]  /*1e60*/  EXIT ;  /* 0x000000000000794d */ /* 0x000fea0003800000 */
.L_x_119:
        /* <DEDUP_REMOVED lines=9> */
.L_x_153:


//--------------------- .text._Z12conv2d_tiledILi32ELi16ELi3EEvPKfPfiiS1_b --------------------------
	.section	.text._Z12conv2d_tiledILi32ELi16ELi3EEvPKfPfiiS1_b,"ax",@progbits
	.align	128
        .global         _Z12conv2d_tiledILi32ELi16ELi3EEvPKfPfiiS1_b
        .type           _Z12conv2d_tiledILi32ELi16ELi3EEvPKfPfiiS1_b,@function
        .size           _Z12conv2d_tiledILi32ELi16ELi3EEvPKfPfiiS1_b,(.L_x_154 - _Z12conv2d_tiledILi32ELi16ELi3EEvPKfPfiiS1_b)
        .other          _Z12conv2d_tiledILi32ELi16ELi3EEvPKfPfiiS1_b,@"STO_CUDA_ENTRY STV_DEFAULT"
_Z12conv2d_tiledILi32ELi16ELi3EEvPKfPfiiS1_b:
.text._Z12conv2d_tiledILi32ELi16ELi3EEvPKfPfiiS1_b:
        /* <DEDUP_REMOVED lines=8> */
[C---:B--2---:R-:W-:Y:S01]  /*0080*/  LEA R2, R4.reuse, 0xffffffff, 0x5 ;  /* 0xffffffff04027811 */ /* 0x044fe200078e28ff */
[----:B---3--:R-:W-:-:S02]  /*0090*/  IMAD R4, R4, 0x20, R3 ;  /* 0x0000002004047824 */ /* 0x008fc400078e0203 */
[----:B----4-:R-:W-:-:S08]  /*00a0*/  IMAD R5, R9, 0x10, R0 ;  /* 0x0000001009057824 */ /* 0x010fd000078e0200 */
[----:B-1----:R-:W-:Y:S05]  /*00b0*/  @P0 BRA `(.L_x_121) ;  /* 0x0000001000f00947 */ /* 0x002fea0003800000 */
[----:B------:R-:W0:Y:S01]  /*00c0*/  LDC.64 R12, c[0x0][0x390] ;  /* 0x0000e400ff0c7b82 */ /* 0x000e220000000a00 */
[C---:B------:R-:W-:Y:S01]  /*00d0*/  SHF.L.U32 R7, R3.reuse, 0x2, RZ ;  /* 0x0000000203077819 */ /* 0x040fe200000006ff */
[----:B------:R-:W-:Y:S01]  /*00e0*/  IMAD R11, R3, 0x3, R4 ;  /* 0x00000003030b7824 */ /* 0x000fe200078e0204 */
[----:B------:R-:W-:Y:S01]  /*00f0*/  LEA R9, R9, 0xffffffff, 0x4 ;  /* 0xffffffff09097811 */ /* 0x000fe200078e20ff */
[----:B------:R-:W-:-:S03]  /*0100*/  IMAD.MOV.U32 R10, RZ, RZ, R0 ;  /* 0x000000ffff0a7224 */ /* 0x000fc600078e0000 */
[----:B------:R-:W-:Y:S01]  /*0110*/  VIMNMX R15, PT, PT, RZ, R11, !PT ;  /* 0x0000000bff0f7248 */ /* 0x000fe20007fe0100 */
[----:B------:R-:W-:Y:S02]  /*0120*/  VIADD R11, R7, 0x80 ;  /* 0x00000080070b7836 */ /* 0x000fe40000000000 */
[----:B0-----:R-:W-:Y:S01]  /*0130*/  VIADD R6, R12, 0xffffffff ;  /* 0xffffffff0c067836 */ /* 0x001fe20000000000 */
[----:B------:R-:W-:Y:S01]  /*0140*/  IADD3 R12, PT, PT, R2, R7, RZ ;  /* 0x00000007020c7210 */ /* 0x000fe20007ffe0ff */
[----:B------:R-:W-:-:S03]  /*0150*/  VIADD R8, R13, 0xffffffff ;  /* 0xffffffff0d087836 */ /* 0x000fc60000000000 */
[----:B------:R-:W-:Y:S02]  /*0160*/  VIMNMX R13, PT, PT, RZ, R12, !PT ;  /* 0x0000000cff0d7248 */ /* 0x000fe40007fe0100 */
[C---:B------:R-:W-:Y:S02]  /*0170*/  VIMNMX R17, PT, PT, R12.reuse, -0x2, !PT ;  /* 0xfffffffe0c117848 */ /* 0x040fe40007fe0100 */
[----:B------:R-:W-:Y:S02]  /*0180*/  VIMNMX R19, PT, PT, R12, -0x3, !PT ;  /* 0xfffffffd0c137848 */ /* 0x000fe40007fe0100 */
[----:B------:R-:W-:Y:S02]  /*0190*/  VIMNMX R12, PT, PT, R8, R15, PT ;  /* 0x0000000f080c7248 */ /* 0x000fe40003fe0100 */
[----:B------:R-:W-:Y:S02]  /*01a0*/  VIMNMX R13, PT, PT, R13, R8, PT ;  /* 0x000000080d0d7248 */ /* 0x000fe40003fe0100 */
[----:B------:R-:W-:-:S02]  /*01b0*/  VIADDMNMX R14, R17, 0x2, R8, PT ;  /* 0x00000002110e7846 */ /* 0x000fc40003800108 */
[----:B------:R-:W-:-:S07]  /*01c0*/  VIADDMNMX R15, R19, 0x3, R8, PT ;  /* 0x00000003130f7846 */ /* 0x000fce0003800108 */
.L_x_136:
[----:B------:R-:W-:Y:S01]  /*01d0*/  ISETP.GE.U32.AND P0, PT, R3, 0x8, PT ;  /* 0x000000080300780c */ /* 0x000fe20003f06070 */
[----:B------:R-:W-:Y:S01]  /*01e0*/  BSSY.RECONVERGENT B1, `(.L_x_122) ;  /* 0x000001b000017945 */ /* 0x000fe20003800200 */
[----:B0-----:R-:W-:Y:S02]  /*01f0*/  VIADDMNMX R17, R9, R10, RZ, !PT ;  /* 0x0000000a09117246 */ /* 0x001fe400078001ff */
[----:B------:R-:W-:Y:S02]  /*0200*/  MOV R27, R7 ;  /* 0x00000007001b7202 */ /* 0x000fe40000000f00 */
[----:B------:R-:W-:-:S07]  /*0210*/  VIMNMX R32, PT, PT, R6, R17, PT ;  /* 0x0000001106207248 */ /* 0x000fce0003fe0100 */
[----:B-12---:R-:W-:Y:S05]  /*0220*/  @P0 BRA `(.L_x_123) ;  /* 0x0000000000580947 */ /* 0x006fea0003800000 */
        /* <DEDUP_REMOVED lines=11> */
[----:B------:R-:W3:Y:S04]  /*02e0*/  LDG.E.CONSTANT R16, desc[UR6][R18.64] ;  /* 0x0000000612107981 */ /* 0x000ee8000c1e9900 */
[----:B------:R-:W3:Y:S04]  /*02f0*/  LDG.E.CONSTANT R17, desc[UR6][R20.64] ;  /* 0x0000000614117981 */ /* 0x000ee8000c1e9900 */
[----:B------:R-:W2:Y:S01]  /*0300*/  LDG.E.CONSTANT R29, desc[UR6][R24.64] ;  /* 0x00000006181d7981 */ /* 0x000ea2000c1e9900 */
[----:B------:R-:W0:Y:S01]  /*0310*/  S2UR UR5, SR_CgaCtaId ;  /* 0x00000000000579c3 */ /* 0x000e220000008800 */
[----:B------:R-:W-:Y:S01]  /*0320*/  UMOV UR4, 0x400 ;  /* 0x0000040000047882 */ /* 0x000fe20000000000 */
[----:B------:R-:W-:Y:S01]  /*0330*/  IMAD R26, R10, 0x22, R7 ;  /* 0x000000220a1a7824 */ /* 0x000fe200078e0207 */
[----:B0-----:R-:W-:-:S06]  /*0340*/  ULEA UR4, UR5, UR4, 0x18 ;  /* 0x0000000405047291 */ /* 0x001fcc000f8ec0ff */
[----:B------:R-:W-:Y:S01]  /*0350*/  LEA R26, R26, UR4, 0x2 ;  /* 0x000000041a1a7c11 */ /* 0x000fe2000f8e10ff */
[----:B------:R-:W-:-:S04]  /*0360*/  IMAD.MOV.U32 R27, RZ, RZ, R11 ;  /* 0x000000ffff1b7224 */ /* 0x000fc800078e000b */
[----:B---3--:R0:W-:Y:S04]  /*0370*/  STS.64 [R26], R16 ;  /* 0x000000101a007388 */ /* 0x0081e80000000a00 */
[----:B--2---:R0:W-:Y:S02]  /*0380*/  STS.64 [R26+0x8], R28 ;  /* 0x0000081c1a007388 */ /* 0x0041e40000000a00 */
.L_x_123:
[----:B------:R-:W-:Y:S05]  /*0390*/  BSYNC.RECONVERGENT B1 ;  /* 0x0000000000017941 */ /* 0x000fea0003800200 */
.L_x_122:
[----:B------:R-:W-:Y:S01]  /*03a0*/  ISETP.GT.U32.AND P0, PT, R27, 0x21, PT ;  /* 0x000000211b00780c */ /* 0x000fe20003f04070 */
[----:B------:R-:W-:-:S12]  /*03b0*/  BSSY.RECONVERGENT B1, `(.L_x_124) ;  /* 0x0000109000017945 */ /* 0x000fd80003800200 */
[----:B------:R-:W-:Y:S05]  /*03c0*/  @P0 BRA `(.L_x_125) ;  /* 0x00000010001c0947 */ /* 0x000fea0003800000 */
[C---:B0-----:R-:W-:Y:S01]  /*03d0*/  IADD3 R16, PT, PT, -R27.reuse, 0x2, RZ ;  /* 0x000000021b107810 */ /* 0x041fe20007ffe1ff */
[----:B------:R-:W-:Y:S01]  /*03e0*/  BSSY.RECONVERGENT B2, `(.L_x_126) ;  /* 0x0000025000027945 */ /* 0x000fe20003800200 */
[----:B------:R-:W-:Y:S01]  /*03f0*/  ISETP.GT.U32.AND P0, PT, R27, 0x1e, PT ;  /* 0x0000001e1b00780c */ /* 0x000fe20003f04070 */
[----:B------:R-:W-:Y:S01]  /*0400*/  IMAD.MOV.U32 R33, RZ, RZ, R27 ;  /* 0x000000ffff217224 */ /* 0x000fe200078e001b */
[----:B------:R-:W-:-:S13]  /*0410*/  LOP3.LUT P1, R21, R16, 0x3, RZ, 0xc0, !PT ;  /* 0x0000000310157812 */ /* 0x000fda000782c0ff */
        /* <DEDUP_REMOVED lines=12> */
[----:B------:R-:W-:Y:S01]  /*04e0*/  ISETP.NE.AND P1, PT, R21, 0x1, PT ;  /* 0x000000011500780c */ /* 0x000fe20003f25270 */
[----:B------:R-:W-:Y:S01]  /*04f0*/  VIADD R33, R27, 0x1 ;  /* 0x000000011b217836 */ /* 0x000fe20000000000 */
        /* <DEDUP_REMOVED lines=15> */
[C---:B------:R-:W-:Y:S01]  /*05f0*/  VIADD R33, R27.reuse, 0x2 ;  /* 0x000000021b217836 */ /* 0x040fe20000000000 */
[----:B------:R-:W-:Y:S02]  /*0600*/  @P1 IADD3 R33, PT, PT, R27, 0x3, RZ ;  /* 0x000000031b211810 */ /* 0x000fe40007ffe0ff */
[----:B--2---:R1:W-:Y:S04]  /*0610*/  STS [R23+0x4], R18 ;  /* 0x0000041217007388 */ /* 0x0043e80000000800 */
[----:B---3--:R1:W-:Y:S02]  /*0620*/  @P1 STS [R23+0x8], R16 ;  /* 0x0000081017001388 */ /* 0x0083e40000000800 */
.L_x_127:
[----:B------:R-:W-:Y:S05]  /*0630*/  BSYNC.RECONVERGENT B2 ;  /* 0x0000000000027941 */ /* 0x000fea0003800200 */
.L_x_126:
        /* <DEDUP_REMOVED lines=11> */
.L_x_132:
[----:B--2---:R-:W2:Y:S01]  /*06f0*/  LDCU UR4, c[0x0][0x394] ;  /* 0x00007280ff0477ac */ /* 0x004ea20008000800 */
[C-C-:B------:R-:W-:Y:S01]  /*0700*/  IMAD.IADD R37, R2.reuse, 0x1, R33.reuse ;  /* 0x0000000102257824 */ /* 0x140fe200078e0221 */
[----:B------:R-:W-:-:S04]  /*0710*/  IADD3 R20, PT, PT, R2, 0x4, R33 ;  /* 0x0000000402147810 */ /* 0x000fc80007ffe021 */
[----:B------:R-:W-:Y:S02]  /*0720*/  VIMNMX R19, PT, PT, RZ, R37, !PT ;  /* 0x00000025ff137248 */ /* 0x000fe40007fe0100 */
[----:B------:R-:W-:Y:S02]  /*0730*/  VIMNMX R27, PT, PT, RZ, R20, !PT ;  /* 0x00000014ff1b7248 */ /* 0x000fe40007fe0100 */
[C---:B------:R-:W-:Y:S02]  /*0740*/  VIMNMX R19, PT, PT, R8.reuse, R19, PT ;  /* 0x0000001308137248 */ /* 0x040fe40003fe0100 */
[C---:B------:R-:W-:Y:S02]  /*0750*/  VIADDMNMX R21, R37.reuse, 0x1, RZ, !PT ;  /* 0x0000000125157846 */ /* 0x040fe400078001ff */
[C---:B0-----:R-:W-:Y:S02]  /*0760*/  VIADDMNMX R23, R37.reuse, 0x2, RZ, !PT ;  /* 0x0000000225177846 */ /* 0x041fe400078001ff */
[----:B------:R-:W-:Y:S01]  /*0770*/  VIMNMX R27, PT, PT, R8, R27, PT ;  /* 0x0000001b081b7248 */ /* 0x000fe20003fe0100 */
[----:B--2---:R-:W-:Y:S01]  /*0780*/  IMAD R19, R32, UR4, R19 ;  /* 0x0000000420137c24 */ /* 0x004fe2000f8e0213 */
[----:B------:R-:W-:-:S02]  /*0790*/  VIADDMNMX R25, R37, 0x3, RZ, !PT ;  /* 0x0000000325197846 */ /* 0x000fc400078001ff */
[C---:B------:R-:W-:Y:S01]  /*07a0*/  VIMNMX R21, PT, PT, R8.reuse, R21, PT ;  /* 0x0000001508157248 */ /* 0x040fe20003fe0100 */
[----:B-1----:R-:W-:Y:S01]  /*07b0*/  IMAD.WIDE R18, R19, 0x4, R16 ;  /* 0x0000000413127825 */ /* 0x002fe200078e0210 */
[C---:B------:R-:W-:Y:S02]  /*07c0*/  VIMNMX R23, PT, PT, R8.reuse, R23, PT ;  /* 0x0000001708177248 */ /* 0x040fe40003fe0100 */
[----:B------:R-:W-:Y:S01]  /*07d0*/  VIMNMX R25, PT, PT, R8, R25, PT ;  /* 0x0000001908197248 */ /* 0x000fe20003fe0100 */
[C---:B------:R-:W-:Y:S01]  /*07e0*/  IMAD R27, R32.reuse, UR4, R27 ;  /* 0x00000004201b7c24 */ /* 0x040fe2000f8e021b */
[----:B------:R0:W2:Y:S01]  /*07f0*/  LDG.E.CONSTANT R29, desc[UR6][R18.64] ;  /* 0x00000006121d7981 */ /* 0x0000a2000c1e9900 */
[C---:B------:R-:W-:Y:S01]  /*0800*/  IMAD R21, R32.reuse, UR4, R21 ;  /* 0x0000000420157c24 */ /* 0x040fe2000f8e0215 */
[----:B------:R-:W-:Y:S01]  /*0810*/  VIADDMNMX R31, R37, 0x5, RZ, !PT ;  /* 0x00000005251f7846 */ /* 0x000fe200078001ff */
[----:B------:R-:W-:Y:S02]  /*0820*/  IMAD R23, R32, UR4, R23 ;  /* 0x0000000420177c24 */ /* 0x000fe4000f8e0217 */
[----:B------:R-:W-:Y:S01]  /*0830*/  IMAD.WIDE R34, R27, 0x4, R16 ;  /* 0x000000041b227825 */ /* 0x000fe200078e0210 */
[----:B------:R-:W-:-:S02]  /*0840*/  VIADDMNMX R27, R37, 0x6, RZ, !PT ;  /* 0x00000006251b7846 */ /* 0x000fc400078001ff */
        /* <DEDUP_REMOVED lines=65> */
[----:B------:R-:W-:Y:S02]  /*0c60*/  IMAD R37, R10, 0x22, R33 ;  /* 0x000000220a257824 */ /* 0x000fe400078e0221 */
[----:B------:R-:W-:Y:S01]  /*0c70*/  VIADD R33, R33, 0x10 ;  /* 0x0000001021217836 */ /* 0x000fe20000000000 */
[----:B0-----:R-:W-:-:S06]  /*0c80*/  ULEA UR4, UR5, UR4, 0x18 ;  /* 0x0000000405047291 */ /* 0x001fcc000f8ec0ff */
[----:B------:R-:W-:Y:S02]  /*0c90*/  LEA R37, R37, UR4, 0x2 ;  /* 0x0000000425257c11 */ /* 0x000fe4000f8e10ff */
[----:B------:R-:W-:-:S03]  /*0ca0*/  ISETP.GE.AND P1, PT, R33, 0x16, PT ;  /* 0x000000162100780c */ /* 0x000fc60003f26270 */
        /* <DEDUP_REMOVED lines=17> */
.L_x_131:
[----:B------:R-:W-:Y:S05]  /*0dc0*/  BSYNC.RECONVERGENT B3 ;  /* 0x0000000000037941 */ /* 0x000fea0003800200 */
.L_x_130:
        /* <DEDUP_REMOVED lines=52> */
[----:B------:R-:W-:Y:S01]  /*1110*/  LEA R29, R29, UR4, 0x2 ;  /* 0x000000041d1d7c11 */ /* 0x000fe2000f8e10ff */
[----:B------:R-:W-:Y:S01]  /*1120*/  VIADD R33, R33, 0x8 ;  /* 0x0000000821217836 */ /* 0x000fe20000000000 */
[----:B------:R-:W-:-:S03]  /*1130*/  PLOP3.LUT P0, PT, PT, PT, PT, 0x8, 0x80 ;  /* 0x000000000080781c */ /* 0x000fc60003f0e170 */
        /* <DEDUP_REMOVED lines=8> */
.L_x_134:
[----:B------:R-:W-:Y:S05]  /*11c0*/  BSYNC.RECONVERGENT B3 ;  /* 0x0000000000037941 */ /* 0x000fea0003800200 */
.L_x_133:
[----:B------:R-:W-:-:S13]  /*11d0*/  ISETP.NE.OR P0, PT, R33, 0x22, P0 ;  /* 0x000000222100780c */ /* 0x000fda0000705670 */
[----:B------:R-:W-:Y:S05]  /*11e0*/  @!P0 BREAK.RELIABLE B2 ;  /* 0x0000000000028942 */ /* 0x000fea0003800100 */
[----:B------:R-:W-:Y:S05]  /*11f0*/  @!P0 BRA `(.L_x_125) ;  /* 0x0000000000908947 */ /* 0x000fea0003800000 */
.L_x_129:
[----:B------:R-:W-:Y:S05]  /*1200*/  BSYNC.RELIABLE B2 ;  /* 0x0000000000027941 */ /* 0x000fea0003800100 */
.L_x_128:
[----:B------:R-:W3:Y:S01]  /*1210*/  S2R R19, SR_CgaCtaId ;  /* 0x0000000000137919 */ /* 0x000ee20000008800 */
[----:B-1----:R-:W1:Y:S01]  /*1220*/  LDC.64 R16, c[0x0][0x380] ;  /* 0x0000e000ff107b82 */ /* 0x002e620000000a00 */
[----:B--2---:R-:W-:-:S04]  /*1230*/  MOV R26, 0x400 ;  /* 0x00000400001a7802 */ /* 0x004fc80000000f00 */
[----:B---3--:R-:W-:-:S07]  /*1240*/  LEA R26, R19, R26, 0x18 ;  /* 0x0000001a131a7211 */ /* 0x008fce00078ec0ff */
.L_x_135:
[----:B------:R-:W2:Y:S01]  /*1250*/  LDCU UR4, c[0x0][0x394] ;  /* 0x00007280ff0477ac */ /* 0x000ea20008000800 */
[----:B0-----:R-:W-:-:S05]  /*1260*/  IMAD.IADD R18, R2, 0x1, R33 ;  /* 0x0000000102127824 */ /* 0x001fca00078e0221 */
        /* <DEDUP_REMOVED lines=21> */
[----:B------:R-:W-:Y:S01]  /*13c0*/  LEA R27, R27, R26, 0x2 ;  /* 0x0000001a1b1b7211 */ /* 0x000fe200078e10ff */
[----:B------:R-:W-:-:S05]  /*13d0*/  VIADD R33, R33, 0x4 ;  /* 0x0000000421217836 */ /* 0x000fca0000000000 */
[----:B------:R-:W-:Y:S01]  /*13e0*/  ISETP.NE.AND P0, PT, R33, 0x22, PT ;  /* 0x000000222100780c */ /* 0x000fe20003f05270 */
[----:B--2---:R0:W-:Y:S04]  /*13f0*/  STS [R27], R18 ;  /* 0x000000121b007388 */ /* 0x0041e80000000800 */
[----:B---3--:R0:W-:Y:S04]  /*1400*/  STS [R27+0x4], R20 ;  /* 0x000004141b007388 */ /* 0x0081e80000000800 */
[----:B----4-:R0:W-:Y:S04]  /*1410*/  STS [R27+0x8], R22 ;  /* 0x000008161b007388 */ /* 0x0101e80000000800 */
[----:B-----5:R0:W-:Y:S01]  /*1420*/  STS [R27+0xc], R24 ;  /* 0x00000c181b007388 */ /* 0x0201e20000000800 */
[----:B------:R-:W-:Y:S05]  /*1430*/  @P0 BRA `(.L_x_135) ;  /* 0xfffffffc00840947 */ /* 0x000fea000383ffff */
.L_x_125:
[----:B------:R-:W-:Y:S05]  /*1440*/  BSYNC.RECONVERGENT B1 ;  /* 0x0000000000017941 */ /* 0x000fea0003800200 */
.L_x_124:
[C---:B------:R-:W-:Y:S02]  /*1450*/  ISETP.GE.U32.AND P0, PT, R10.reuse, 0x2, PT ;  /* 0x000000020a00780c */ /* 0x040fe40003f06070 */
[----:B------:R-:W-:-:S11]  /*1460*/  IADD3 R10, PT, PT, R10, 0x10, RZ ;  /* 0x000000100a0a7810 */ /* 0x000fd60007ffe0ff */
[----:B------:R-:W-:Y:S05]  /*1470*/  @!P0 BRA `(.L_x_136) ;  /* 0xffffffec00548947 */ /* 0x000fea000383ffff */
.L_x_121:
[----:B------:R-:W-:Y:S05]  /*1480*/  BSYNC.RECONVERGENT B0 ;  /* 0x0000000000007941 */ /* 0x000fea0003800200 */
.L_x_120:
        /* <DEDUP_REMOVED lines=12> */
[----:B------:R-:W4:Y:S04]  /*1550*/  LDG.E.CONSTANT R9, desc[UR6][R6.64+0x4] ;  /* 0x0000040606097981 */ /* 0x000f28000c1e9900 */
[----:B------:R-:W5:Y:S04]  /*1560*/  LDG.E.CONSTANT R11, desc[UR6][R6.64+0x8] ;  /* 0x00000806060b7981 */ /* 0x000f68000c1e9900 */
[----:B------:R-:W5:Y:S04]  /*1570*/  LDG.E.CONSTANT R13, desc[UR6][R6.64+0xc] ;  /* 0x00000c06060d7981 */ /* 0x000f68000c1e9900 */
[----:B------:R-:W5:Y:S04]  /*1580*/  LDG.E.CONSTANT R15, desc[UR6][R6.64+0x10] ;  /* 0x00001006060f7981 */ /* 0x000f68000c1e9900 */
[----:B0-----:R-:W5:Y:S04]  /*1590*/  LDG.E.CONSTANT R17, desc[UR6][R6.64+0x14] ;  /* 0x0000140606117981 */ /* 0x001f68000c1e9900 */
[----:B------:R-:W5:Y:S04]  /*15a0*/  LDG.E.CONSTANT R19, desc[UR6][R6.64+0x18] ;  /* 0x0000180606137981 */ /* 0x000f68000c1e9900 */
[----:B------:R-:W5:Y:S04]  /*15b0*/  LDG.E.CONSTANT R21, desc[UR6][R6.64+0x1c] ;  /* 0x00001c0606157981 */ /* 0x000f68000c1e9900 */
[----:B-1----:R0:W5:Y:S01]  /*15c0*/  LDG.E.CONSTANT R23, desc[UR6][R6.64+0x20] ;  /* 0x0000200606177981 */ /* 0x002162000c1e9900 */
[----:B------:R-:W1:Y:S01]  /*15d0*/  S2UR UR5, SR_CgaCtaId ;  /* 0x00000000000579c3 */ /* 0x000e620000008800 */
[----:B------:R-:W-:Y:S01]  /*15e0*/  UMOV UR4, 0x400 ;  /* 0x0000040000047882 */ /* 0x000fe20000000000 */
[----:B------:R-:W-:Y:S01]  /*15f0*/  IMAD R0, R0, 0x22, R3 ;  /* 0x0000002200007824 */ /* 0x000fe200078e0203 */
[----:B-1----:R-:W-:-:S06]  /*1600*/  ULEA UR4, UR5, UR4, 0x18 ;  /* 0x0000000405047291 */ /* 0x002fcc000f8ec0ff */
[----:B------:R-:W-:-:S05]  /*1610*/  LEA R0, R0, UR4, 0x2 ;  /* 0x0000000400007c11 */ /* 0x000fca000f8e10ff */
[----:B------:R-:W3:Y:S04]  /*1620*/  LDS R3, [R0] ;  /* 0x0000000000037984 */ /* 0x000ee80000000800 */
[----:B------:R-:W4:Y:S04]  /*1630*/  LDS R8, [R0+0x4] ;  /* 0x0000040000087984 */ /* 0x000f280000000800 */
[----:B------:R-:W5:Y:S04]  /*1640*/  LDS R10, [R0+0x8] ;  /* 0x00000800000a7984 */ /* 0x000f680000000800 */
[----:B------:R-:W1:Y:S04]  /*1650*/  LDS R12, [R0+0x88] ;  /* 0x00008800000c7984 */ /* 0x000e680000000800 */
[----:B------:R-:W1:Y:S04]  /*1660*/  LDS R14, [R0+0x8c] ;  /* 0x00008c00000e7984 */ /* 0x000e680000000800 */
[----:B0-----:R-:W0:Y:S04]  /*1670*/  LDS R6, [R0+0x90] ;  /* 0x0000900000067984 */ /* 0x001e280000000800 */
[----:B------:R-:W0:Y:S04]  /*1680*/  LDS R7, [R0+0x110] ;  /* 0x0001100000077984 */ /* 0x000e280000000800 */
[----:B------:R-:W0:Y:S04]  /*1690*/  LDS R16, [R0+0x114] ;  /* 0x0001140000107984 */ /* 0x000e280000000800 */
[----:B--2---:R-:W2:Y:S01]  /*16a0*/  LDS R18, [R0+0x118] ;  /* 0x0001180000127984 */ /* 0x004ea20000000800 */
[----:B---3--:R-:W-:-:S04]  /*16b0*/  FFMA R2, R2, R3, RZ ;  /* 0x0000000302027223 */ /* 0x008fc800000000ff */
[----:B----4-:R-:W-:-:S04]  /*16c0*/  FFMA R2, R9, R8, R2 ;  /* 0x0000000809027223 */ /* 0x010fc80000000002 */
[----:B-----5:R-:W-:-:S04]  /*16d0*/  FFMA R2, R11, R10, R2 ;  /* 0x0000000a0b027223 */ /* 0x020fc80000000002 */
[----:B-1----:R-:W-:-:S04]  /*16e0*/  FFMA R2, R13, R12, R2 ;  /* 0x0000000c0d027223 */ /* 0x002fc80000000002 */
[----:B------:R-:W-:-:S04]  /*16f0*/  FFMA R2, R15, R14, R2 ;  /* 0x0000000e0f027223 */ /* 0x000fc80000000002 */
[----:B0-----:R-:W-:-:S04]  /*1700*/  FFMA R2, R17, R6, R2 ;  /* 0x0000000611027223 */ /* 0x001fc80000000002 */
[----:B------:R-:W-:-:S04]  /*1710*/  FFMA R2, R19, R7, R2 ;  /* 0x0000000713027223 */ /* 0x000fc80000000002 */
[----:B------:R-:W-:-:S04]  /*1720*/  FFMA R2, R21, R16, R2 ;  /* 0x0000001015027223 */ /* 0x000fc80000000002 */
[----:B--2---:R-:W-:Y:S01]  /*1730*/  FFMA R23, R23, R18, R2 ;  /* 0x0000001217177223 */ /* 0x004fe20000000002 */
[----:B------:R-:W-:Y:S06]  /*1740*/  BRA `(.L_x_138) ;  /* 0x0000000000687947 */ /* 0x000fec0003800000 */
.L_x_137:
        /* <DEDUP_REMOVED lines=13> */
[----:B------:R-:W3:Y:S04]  /*1820*/  LDS R13, [R2+0x90] ;  /* 0x00009000020d7984 */ /* 0x000ee80000000800 */
[----:B------:R-:W3:Y:S04]  /*1830*/  LDS R15, [R2+0x110] ;  /* 0x00011000020f7984 */ /* 0x000ee80000000800 */
[----:B0-----:R-:W0:Y:S04]  /*1840*/  LDS R17, [R2+0x114] ;  /* 0x0001140002117984 */ /* 0x001e280000000800 */
[----:B-1----:R-:W1:Y:S01]  /*1850*/  LDS R23, [R2+0x118] ;  /* 0x0001180002177984 */ /* 0x002e620000000800 */
[----:B----4-:R-:W-:-:S04]  /*1860*/  FFMA R0, R0, UR8, RZ ;  /* 0x0000000800007c23 */ /* 0x010fc800080000ff */
[----:B--2---:R-:W-:-:S04]  /*1870*/  FFMA R0, R3, UR9, R0 ;  /* 0x0000000903007c23 */ /* 0x004fc80008000000 */
[----:B-----5:R-:W-:-:S04]  /*1880*/  FFMA R0, R7, UR10, R0 ;  /* 0x0000000a07007c23 */ /* 0x020fc80008000000 */
[----:B---3--:R-:W-:-:S04]  /*1890*/  FFMA R0, R9, UR11, R0 ;  /* 0x0000000b09007c23 */ /* 0x008fc80008000000 */
[----:B------:R-:W-:-:S04]  /*18a0*/  FFMA R0, R11, UR12, R0 ;  /* 0x0000000c0b007c23 */ /* 0x000fc80008000000 */
[----:B------:R-:W-:-:S04]  /*18b0*/  FFMA R0, R13, UR13, R0 ;  /* 0x0000000d0d007c23 */ /* 0x000fc80008000000 */
[----:B------:R-:W-:-:S04]  /*18c0*/  FFMA R0, R15, UR14, R0 ;  /* 0x0000000e0f007c23 */ /* 0x000fc80008000000 */
[----:B0-----:R-:W-:-:S04]  /*18d0*/  FFMA R0, R17, UR15, R0 ;  /* 0x0000000f11007c23 */ /* 0x001fc80008000000 */
[----:B-1----:R-:W-:-:S07]  /*18e0*/  FFMA R23, R23, UR4, R0 ;  /* 0x0000000417177c23 */ /* 0x002fce0008000000 */
.L_x_138:
[----:B------:R-:W0:Y:S01]  /*18f0*/  LDC.64 R2, c[0x0][0x388] ;  /* 0x0000e200ff027b82 */ /* 0x000e220000000a00 */
[----:B------:R-:W-:-:S04]  /*1900*/  IMAD R5, R5, UR17, R4 ;  /* 0x0000001105057c24 */ /* 0x000fc8000f8e0204 */
[----:B0-----:R-:W-:-:S05]  /*1910*/  IMAD.WIDE R2, R5, 0x4, R2 ;  /* 0x0000000405027825 */ /* 0x001fca00078e0202 */
[----:B------:R-:W-:Y:S01]  /*1920*/  STG.E desc[UR6][R2.64], R23 ;  /* 0x0000001702007986 */ /* 0x000fe2000c101906 */
[----:B------:R-:W-:Y:S05]  /*1930*/  EXIT ;  /* 0x000000000000794d */ /* 0x000fea0003800000 */
.L_x_139:
        /* <DEDUP_REMOVED lines=12> */
.L_x_154:


//--------------------- .text._Z12conv2d_naivePKfPfiiS0_i --------------------------
	.section	.text._Z12conv2d_naivePKfPfiiS0_i,"ax",@progbits
	.align	128
        .global         _Z12conv2d_naivePKfPfiiS0_i
        .type           _Z12conv2d_naivePKfPfiiS0_i,@function
        .size           _Z12conv2d_naivePKfPfiiS0_i,(.L_x_155 - _Z12conv2d_naivePKfPfiiS0_i)
        .other          _Z12conv2d_naivePKfPfiiS0_i,@"STO_CUDA_ENTRY STV_DEFAULT"
_Z12conv2d_naivePKfPfiiS0_i:
.text._Z12conv2d_naivePKfPfiiS0_i:
[----:B------:R-:W-:Y:S01]  /*0000*/  LDC R1, c[0x0][0x37c] ;  /* 0x0000df00ff017b82 */ /* 0x000fe20000000800 */
[----:B------:R-:W0:Y:S07]  /*0010*/  S2R R5, SR_TID.X ;  /* 0x0000000000057919 */ /* 0x000e2e0000002100 */
[----:B------:R-:W1:Y:S01]  /*0020*/  LDC R3, c[0x0][0x364] ;  /* 0x0000d900ff037b82 */ /* 0x000e620000000800 */
[----:B------:R-:W2:Y:S01]  /*0030*/  LDCU.64 UR8, c[0x0][0x390] ;  /* 0x00007200ff0877ac */ /* 0x000ea20008000a00 */
[----:B------:R-:W1:Y:S06]  /*0040*/  S2R R2, SR_TID.Y ;  /* 0x0000000000027919 */ /* 0x000e6c0000002200 */
[----:B------:R-:W0:Y:S08]  /*0050*/  S2UR UR5, SR_CTAID.X ;  /* 0x00000000000579c3 */ /* 0x000e300000002500 */
[----:B------:R-:W0:Y:S08]  /*0060*/  LDC R0, c[0x0][0x360] ;  /* 0x0000d800ff007b82 */ /* 0x000e300000000800 */
[----:B------:R-:W1:Y:S01]  /*0070*/  S2UR UR4, SR_CTAID.Y ;  /* 0x00000000000479c3 */ /* 0x000e620000002600 */
[----:B0-----:R-:W-:-:S05]  /*0080*/  IMAD R0, R0, UR5, R5 ;  /* 0x0000000500007c24 */ /* 0x001fca000f8e0205 */
[----:B--2---:R-:W-:Y:S01]  /*0090*/  ISETP.GE.AND P0, PT, R0, UR9, PT ;  /* 0x0000000900007c0c */ /* 0x004fe2000bf06270 */
[----:B-1----:R-:W-:-:S05]  /*00a0*/  IMAD R3, R3, UR4, R2 ;  /* 0x0000000403037c24 */ /* 0x002fca000f8e0202 */
[----:B------:R-:W-:-:S13]  /*00b0*/  ISETP.GE.OR P0, PT, R3, UR8, P0 ;  /* 0x0000000803007c0c */ /* 0x000fda0008706670 */
[----:B------:R-:W-:Y:S05]  /*00c0*/  @P0 EXIT ;  /* 0x000000000000094d */ /* 0x000fea0003800000 */
[----:B------:R-:W0:Y:S01]  /*00d0*/  LDC R5, c[0x0][0x3a0] ;  /* 0x0000e800ff057b82 */ /* 0x000e220000000800 */
[----:B------:R-:W1:Y:S01]  /*00e0*/  LDCU.64 UR6, c[0x0][0x358] ;  /* 0x00006b00ff0677ac */ /* 0x000e620008000a00 */
[----:B------:R-:W-:Y:S01]  /*00f0*/  HFMA2 R24, -RZ, RZ, 0, 0 ;  /* 0x00000000ff187431 */ /* 0x000fe200000001ff */
[C---:B0-----:R-:W-:Y:S02]  /*0100*/  ISETP.GE.AND P0, PT, R5.reuse, -0x1, PT ;  /* 0xffffffff0500780c */ /* 0x041fe40003f06270 */
[----:B------:R-:W-:-:S11]  /*0110*/  LEA.HI R5, R5, R5, RZ, 0x1 ;  /* 0x0000000505057211 */ /* 0x000fd600078f08ff */
[----:B-1----:R-:W-:Y:S05]  /*0120*/  @!P0 BRA `(.L_x_140) ;  /* 0x0000000800c08947 */ /* 0x002fea0003800000 */
[----:B------:R-:W-:Y:S01]  /*0130*/  SHF.R.S32.HI R5, RZ, 0x1, R5 ;  /* 0x00000001ff057819 */ /* 0x000fe20000011405 */
[----:B------:R-:W-:Y:S01]  /*0140*/  UIADD3 UR4, UPT, UPT, UR8, -0x1, URZ ;  /* 0xffffffff08047890 */ /* 0x000fe2000fffe0ff */
[----:B------:R-:W-:Y:S01]  /*0150*/  MOV R24, RZ ;  /* 0x000000ff00187202 */ /* 0x000fe20000000f00 */
[----:B------:R-:W-:Y:S01]  /*0160*/  UIADD3 UR5, UPT, UPT, UR9, -0x1, URZ ;  /* 0xffffffff09057890 */ /* 0x000fe2000fffe0ff */
[----:B------:R-:W-:Y:S02]  /*0170*/  IABS R4, R5 ;  /* 0x0000000500047213 */ /* 0x000fe40000000000 */
[----:B------:R-:W-:-:S03]  /*0180*/  IADD3 R6, PT, PT, -R5, RZ, RZ ;  /* 0x000000ff05067210 */ /* 0x000fc60007ffe1ff */
[----:B------:R-:W-:Y:S02]  /*0190*/  IMAD.IADD R4, R5, 0x1, R4 ;  /* 0x0000000105047824 */ /* 0x000fe400078e0204 */
[----:B------:R-:W-:Y:S02]  /*01a0*/  IMAD.MOV.U32 R8, RZ, RZ, R6 ;  /* 0x000000ffff087224 */ /* 0x000fe400078e0006 */
[----:B------:R-:W-:-:S05]  /*01b0*/  VIADD R7, R4, 0x1 ;  /* 0x0000000104077836 */ /* 0x000fca0000000000 */
[----:B------:R-:W-:-:S07]  /*01c0*/  LOP3.LUT R7, R7, 0x7, RZ, 0xc0, !PT ;  /* 0x0000000707077812 */ /* 0x000fce00078ec0ff */
.L_x_146:
[----:B------:R-:W0:Y:S01]  /*01d0*/  LDCU UR10, c[0x0][0x3a0] ;  /* 0x00007400ff0a77ac */ /* 0x000e220008000800 */
[----:B------:R-:W-:Y:S01]  /*01e0*/  ISETP.GE.U32.AND P1, PT, R4, 0x7, PT ;  /* 0x000000070400780c */ /* 0x000fe20003f26070 */
[----:B------:R-:W-:Y:S01]  /*01f0*/  IMAD.MOV.U32 R11, RZ, RZ, R6 ;  /* 0x000000ffff0b7224 */ /* 0x000fe200078e0006 */
[----:B------:R-:W-:Y:S02]  /*0200*/  IABS R9, R5 ;  /* 0x0000000500097213 */ /* 0x000fe40000000000 */
[----:B------:R-:W-:Y:S02]  /*0210*/  IADD3 R2, PT, PT, R5, R8, RZ ;  /* 0x0000000805027210 */ /* 0x000fe40007ffe0ff */
[C---:B------:R-:W-:Y:S02]  /*0220*/  ISETP.NE.AND P0, PT, R8.reuse, R9, PT ;  /* 0x000000090800720c */ /* 0x040fe40003f05270 */
[C---:B------:R-:W-:Y:S02]  /*0230*/  VIADDMNMX R9, R8.reuse, R3, RZ, !PT ;  /* 0x0000000308097246 */ /* 0x040fe400078001ff */
[----:B------:R-:W-:-:S02]  /*0240*/  IADD3 R8, PT, PT, R8, 0x1, RZ ;  /* 0x0000000108087810 */ /* 0x000fc40007ffe0ff */
[----:B------:R-:W-:Y:S01]  /*0250*/  VIMNMX R9, PT, PT, R9, UR4, PT ;  /* 0x0000000409097c48 */ /* 0x000fe2000bfe0100 */
[----:B0-----:R-:W-:-:S04]  /*0260*/  IMAD R13, R2, UR10, RZ ;  /* 0x0000000a020d7c24 */ /* 0x001fc8000f8e02ff */
[----:B------:R-:W-:Y:S01]  /*0270*/  IMAD.IADD R10, R5, 0x1, R13 ;  /* 0x00000001050a7824 */ /* 0x000fe200078e020d */
[----:B------:R-:W-:Y:S06]  /*0280*/  @!P1 BRA `(.L_x_141) ;  /* 0x0000000400209947 */ /* 0x000fec0003800000 */
[----:B------:R-:W-:Y:S01]  /*0290*/  IADD3 R11, PT, PT, R4, 0x1, RZ ;  /* 0x00000001040b7810 */ /* 0x000fe20007ffe0ff */
[----:B------:R-:W-:Y:S01]  /*02a0*/  IMAD.IADD R2, R0, 0x1, -R5 ;  /* 0x0000000100027824 */ /* 0x000fe200078e0a05 */
[----:B------:R-:W-:Y:S01]  /*02b0*/  IADD3 R12, PT, PT, -R5, 0x3, RZ ;  /* 0x00000003050c7810 */ /* 0x000fe20007ffe1ff */
[----:B------:R-:W0:Y:S01]  /*02c0*/  LDCU UR10, c[0x0][0x394] ;  /* 0x00007280ff0a77ac */ /* 0x000e220008000800 */
[----:B------:R-:W-:-:S04]  /*02d0*/  LOP3.LUT R11, R11, 0xfffffff8, RZ, 0xc0, !PT ;  /* 0xfffffff80b0b7812 */ /* 0x000fc800078ec0ff */
[----:B------:R-:W-:-:S07]  /*02e0*/  IADD3 R11, PT, PT, -R11, RZ, RZ ;  /* 0x000000ff0b0b7210 */ /* 0x000fce0007ffe1ff */
.L_x_142:
[----:B------:R-:W1:Y:S01]  /*02f0*/  LDC.64 R14, c[0x0][0x380] ;  /* 0x0000e000ff0e7b82 */ /* 0x000e620000000a00 */
[----:B------:R-:W-:Y:S02]  /*0300*/  VIMNMX R16, PT, PT, RZ, R2, !PT ;  /* 0x00000002ff107248 */ /* 0x000fe40007fe0100 */
[----:B------:R-:W-:Y:S02]  /*0310*/  VIADDMNMX R17, R2, 0x1, RZ, !PT ;  /* 0x0000000102117846 */ /* 0x000fe400078001ff */
[----:B------:R-:W-:Y:S02]  /*0320*/  VIMNMX R16, PT, PT, R16, UR5, PT ;  /* 0x0000000510107c48 */ /* 0x000fe4000bfe0100 */
[----:B------:R-:W-:Y:S01]  /*0330*/  VIADDMNMX R21, R2, 0x2, RZ, !PT ;  /* 0x0000000202157846 */ /* 0x000fe200078001ff */
[----:B------:R-:W2:Y:S01]  /*0340*/  LDC.64 R18, c[0x0][0x398] ;  /* 0x0000e600ff127b82 */ /* 0x000ea20000000a00 */
[----:B------:R-:W-:Y:S01]  /*0350*/  VIMNMX R20, PT, PT, R17, UR5, PT ;  /* 0x0000000511147c48 */ /* 0x000fe2000bfe0100 */
[----:B0-----:R-:W-:Y:S01]  /*0360*/  IMAD R23, R9, UR10, R16 ;  /* 0x0000000a09177c24 */ /* 0x001fe2000f8e0210 */
[----:B------:R-:W-:-:S03]  /*0370*/  VIMNMX R16, PT, PT, R21, UR5, PT ;  /* 0x0000000515107c48 */ /* 0x000fc6000bfe0100 */
[C---:B------:R-:W-:Y:S02]  /*0380*/  IMAD R21, R9.reuse, UR10, R20 ;  /* 0x0000000a09157c24 */ /* 0x040fe4000f8e0214 */
[----:B------:R-:W-:Y:S02]  /*0390*/  IMAD R17, R9, UR10, R16 ;  /* 0x0000000a09117c24 */ /* 0x000fe4000f8e0210 */
[----:B-1----:R-:W-:-:S04]  /*03a0*/  IMAD.WIDE R22, R23, 0x4, R14 ;  /* 0x0000000417167825 */ /* 0x002fc800078e020e */
[----:B------:R-:W-:Y:S02]  /*03b0*/  IMAD.WIDE R20, R21, 0x4, R14 ;  /* 0x0000000415147825 */ /* 0x000fe400078e020e */
[----:B------:R-:W3:Y:S02]  /*03c0*/  LDG.E.CONSTANT R22, desc[UR6][R22.64] ;  /* 0x0000000616167981 */ /* 0x000ee4000c1e9900 */
[----:B--2---:R-:W-:Y:S02]  /*03d0*/  IMAD.WIDE R18, R13, 0x4, R18 ;  /* 0x000000040d127825 */ /* 0x004fe400078e0212 */
[----:B------:R-:W2:Y:S04]  /*03e0*/  LDG.E.CONSTANT R20, desc[UR6][R20.64] ;  /* 0x0000000614147981 */ /* 0x000ea8000c1e9900 */
[----:B------:R-:W3:Y:S01]  /*03f0*/  LDG.E.CONSTANT R25, desc[UR6][R18.64] ;  /* 0x0000000612197981 */ /* 0x000ee2000c1e9900 */
[----:B------:R-:W-:-:S03]  /*0400*/  IMAD.WIDE R16, R17, 0x4, R14 ;  /* 0x0000000411107825 */ /* 0x000fc600078e020e */
[----:B------:R-:W2:Y:S04]  /*0410*/  LDG.E.CONSTANT R28, desc[UR6][R18.64+0x4] ;  /* 0x00000406121c7981 */ /* 0x000ea8000c1e9900 */
[----:B------:R-:W4:Y:S04]  /*0420*/  LDG.E.CONSTANT R17, desc[UR6][R16.64] ;  /* 0x0000000610117981 */ /* 0x000f28000c1e9900 */
[----:B------:R-:W4:Y:S01]  /*0430*/  LDG.E.CONSTANT R26, desc[UR6][R18.64+0x8] ;  /* 0x00000806121a7981 */ /* 0x000f22000c1e9900 */
[C---:B------:R-:W-:Y:S02]  /*0440*/  VIADDMNMX R27, R2.reuse, 0x3, RZ, !PT ;  /* 0x00000003021b7846 */ /* 0x040fe400078001ff */
[----:B------:R-:W-:Y:S01]  /*0450*/  VIADDMNMX R29, R2, 0x4, RZ, !PT ;  /* 0x00000004021d7846 */ /* 0x000fe200078001ff */
[----:B---3--:R-:W-:Y:S01]  /*0460*/  FFMA R25, R25, R22, R24 ;  /* 0x0000001619197223 */ /* 0x008fe20000000018 */
[----:B------:R-:W-:Y:S01]  /*0470*/  VIMNMX R24, PT, PT, R27, UR5, PT ;  /* 0x000000051b187c48 */ /* 0x000fe2000bfe0100 */
[----:B------:R-:W3:Y:S02]  /*0480*/  LDG.E.CONSTANT R22, desc[UR6][R18.64+0x1c] ;  /* 0x00001c0612167981 */ /* 0x000ee4000c1e9900 */
[----:B--2---:R-:W-:Y:S01]  /*0490*/  FFMA R25, R28, R20, R25 ;  /* 0x000000141c197223 */ /* 0x004fe20000000019 */
[----:B------:R-:W-:Y:S01]  /*04a0*/  VIMNMX R20, PT, PT, R29, UR5, PT ;  /* 0x000000051d147c48 */ /* 0x000fe2000bfe0100 */
[----:B------:R-:W-:Y:S01]  /*04b0*/  IMAD R27, R9, UR10, R24 ;  /* 0x0000000a091b7c24 */ /* 0x000fe2000f8e0218 */
[----:B------:R-:W-:Y:S01]  /*04c0*/  VIADDMNMX R29, R2, 0x5, RZ, !PT ;  /* 0x00000005021d7846 */ /* 0x000fe200078001ff */
[----:B------:R-:W2:Y:S01]  /*04d0*/  LDG.E.CONSTANT R28, desc[UR6][R18.64+0xc] ;  /* 0x00000c06121c7981 */ /* 0x000ea2000c1e9900 */
[----:B----4-:R-:W-:Y:S01]  /*04e0*/  FFMA R23, R26, R17, R25 ;  /* 0x000000111a177223 */ /* 0x010fe20000000019 */
[----:B------:R-:W-:-:S02]  /*04f0*/  IMAD.WIDE R16, R27, 0x4, R14 ;  /* 0x000000041b107825 */ /* 0x000fc400078e020e */
[----:B------:R-:W4:Y:S02]  /*0500*/  LDG.E.CONSTANT R26, desc[UR6][R18.64+0x10] ;  /* 0x00001006121a7981 */ /* 0x000f24000c1e9900 */
[----:B------:R-:W-:Y:S01]  /*0510*/  IMAD R21, R9, UR10, R20 ;  /* 0x0000000a09157c24 */ /* 0x000fe2000f8e0214 */
[----:B------:R-:W-:Y:S01]  /*0520*/  VIMNMX R20, PT, PT, R29, UR5, PT ;  /* 0x000000051d147c48 */ /* 0x000fe2000bfe0100 */
[----:B------:R0:W2:Y:S01]  /*0530*/  LDG.E.CONSTANT R27, desc[UR6][R16.64] ;  /* 0x00000006101b7981 */ /* 0x0000a2000c1e9900 */
[----:B------:R-:W-:-:S03]  /*0540*/  VIADDMNMX R29, R2, 0x6, RZ, !PT ;  /* 0x00000006021d7846 */ /* 0x000fc600078001ff */
[----:B------:R-:W5:Y:S04]  /*0550*/  LDG.E.CONSTANT R25, desc[UR6][R18.64+0x14] ;  /* 0x0000140612197981 */ /* 0x000f68000c1e9900 */
[----:B------:R1:W3:Y:S01]  /*0560*/  LDG.E.CONSTANT R24, desc[UR6][R18.64+0x18] ;  /* 0x0000180612187981 */ /* 0x0002e2000c1e9900 */
[----:B0-----:R-:W-:-:S04]  /*0570*/  IMAD.WIDE R16, R21, 0x4, R14 ;  /* 0x0000000415107825 */ /* 0x001fc800078e020e */
[----:B------:R-:W-:Y:S01]  /*0580*/  IMAD R21, R9, UR10, R20 ;  /* 0x0000000a09157c24 */ /* 0x000fe2000f8e0214 */
[----:B------:R-:W-:Y:S02]  /*0590*/  VIMNMX R20, PT, PT, R29, UR5, PT ;  /* 0x000000051d147c48 */ /* 0x000fe4000bfe0100 */
[----:B------:R0:W4:Y:S01]  /*05a0*/  LDG.E.CONSTANT R29, desc[UR6][R16.64] ;  /* 0x00000006101d7981 */ /* 0x000122000c1e9900 */
[----:B-1----:R-:W-:-:S04]  /*05b0*/  IMAD.WIDE R18, R21, 0x4, R14 ;  /* 0x0000000415127825 */ /* 0x002fc800078e020e */
[----:B------:R-:W-:Y:S02]  /*05c0*/  IMAD R21, R9, UR10, R20 ;  /* 0x0000000a09157c24 */ /* 0x000fe4000f8e0214 */
[----:B------:R-:W5:Y:S01]  /*05d0*/  LDG.E.CONSTANT R18, desc[UR6][R18.64] ;  /* 0x0000000612127981 */ /* 0x000f62000c1e9900 */
[----:B0-----:R-:W-:-:S04]  /*05e0*/  VIADDMNMX R16, R2, 0x7, RZ, !PT ;  /* 0x0000000702107846 */ /* 0x001fc800078001ff */
[----:B------:R-:W-:Y:S01]  /*05f0*/  VIMNMX R16, PT, PT, R16, UR5, PT ;  /* 0x0000000510107c48 */ /* 0x000fe2000bfe0100 */
[----:B------:R-:W-:-:S04]  /*0600*/  IMAD.WIDE R20, R21, 0x4, R14 ;  /* 0x0000000415147825 */ /* 0x000fc800078e020e */
[----:B------:R-:W-:Y:S02]  /*0610*/  IMAD R17, R9, UR10, R16 ;  /* 0x0000000a09117c24 */ /* 0x000fe4000f8e0210 */
[----:B------:R-:W3:Y:S02]  /*0620*/  LDG.E.CONSTANT R21, desc[UR6][R20.64] ;  /* 0x0000000614157981 */ /* 0x000ee4000c1e9900 */
[----:B------:R-:W-:-:S06]  /*0630*/  IMAD.WIDE R14, R17, 0x4, R14 ;  /* 0x00000004110e7825 */ /* 0x000fcc00078e020e */
[----:B------:R-:W3:Y:S01]  /*0640*/  LDG.E.CONSTANT R14, desc[UR6][R14.64] ;  /* 0x000000060e0e7981 */ /* 0x000ee2000c1e9900 */
[----:B------:R-:W-:-:S05]  /*0650*/  VIADD R11, R11, 0x8 ;  /* 0x000000080b0b7836 */ /* 0x000fca0000000000 */
[----:B------:R-:W-:Y:S01]  /*0660*/  ISETP.NE.AND P1, PT, R11, RZ, PT ;  /* 0x000000ff0b00720c */ /* 0x000fe20003f25270 */
[----:B------:R-:W-:Y:S01]  /*0670*/  VIADD R2, R2, 0x8 ;  /* 0x0000000802027836 */ /* 0x000fe20000000000 */
[----:B------:R-:W-:Y:S02]  /*0680*/  IADD3 R12, PT, PT, R12, 0x8, RZ ;  /* 0x000000080c0c7810 */ /* 0x000fe40007ffe0ff */
[----:B------:R-:W-:Y:S01]  /*0690*/  IADD3 R13, PT, PT, R13, 0x8, RZ ;  /* 0x000000080d0d7810 */ /* 0x000fe20007ffe0ff */
[----:B--2---:R-:W-:-:S04]  /*06a0*/  FFMA R23, R28, R27, R23 ;  /* 0x0000001b1c177223 */ /* 0x004fc80000000017 */
[----:B----4-:R-:W-:-:S04]  /*06b0*/  FFMA R26, R26, R29, R23 ;  /* 0x0000001d1a1a7223 */ /* 0x010fc80000000017 */
[----:B-----5:R-:W-:-:S04]  /*06c0*/  FFMA R25, R25, R18, R26 ;  /* 0x0000001219197223 */ /* 0x020fc8000000001a */
[----:B---3--:R-:W-:-:S04]  /*06d0*/  FFMA R25, R24, R21, R25 ;  /* 0x0000001518197223 */ /* 0x008fc80000000019 */
[----:B------:R-:W-:Y:S01]  /*06e0*/  FFMA R24, R22, R14, R25 ;  /* 0x0000000e16187223 */ /* 0x000fe20000000019 */
[----:B------:R-:W-:Y:S06]  /*06f0*/  @P1 BRA `(.L_x_142) ;  /* 0xfffffff800fc1947 */ /* 0x000fec000383ffff */
[----:B------:R-:W-:-:S07]  /*0700*/  VIADD R11, R12, 0xfffffffd ;  /* 0xfffffffd0c0b7836 */ /* 0x000fce0000000000 */
.L_x_141:
[----:B------:R-:W-:-:S13]  /*0710*/  ISETP.NE.AND P1, PT, R7, RZ, PT ;  /* 0x000000ff0700720c */ /* 0x000fda0003f25270 */
[----:B------:R-:W-:Y:S05]  /*0720*/  @!P1 BRA `(.L_x_143) ;  /* 0x00000004003c9947 */ /* 0x000fea0003800000 */
[----:B------:R-:W-:Y:S01]  /*0730*/  IADD3 R12, PT, PT, R7, -0x1, RZ ;  /* 0xffffffff070c7810 */ /* 0x000fe20007ffe0ff */
[----:B------:R-:W-:-:S03]  /*0740*/  VIADD R2, R4, 0x1 ;  /* 0x0000000104027836 */ /* 0x000fc60000000000 */
[----:B------:R-:W-:Y:S02]  /*0750*/  ISETP.GE.U32.AND P1, PT, R12, 0x3, PT ;  /* 0x000000030c00780c */ /* 0x000fe40003f26070 */
[----:B------:R-:W-:-:S11]  /*0760*/  LOP3.LUT P2, R2, R2, 0x3, RZ, 0xc0, !PT ;  /* 0x0000000302027812 */ /* 0x000fd6000784c0ff */
[----:B------:R-:W-:Y:S05]  /*0770*/  @!P1 BRA `(.L_x_144) ;  /* 0x00000000008c9947 */ /* 0x000fea0003800000 */
[----:B------:R-:W0:Y:S01]  /*0780*/  LDC.64 R14, c[0x0][0x380] ;  /* 0x0000e000ff0e7b82 */ /* 0x000e220000000a00 */
[----:B------:R-:W1:Y:S01]  /*0790*/  LDCU UR10, c[0x0][0x394] ;  /* 0x00007280ff0a77ac */ /* 0x000e620008000800 */
[----:B------:R-:W-:-:S04]  /*07a0*/  IADD3 R16, PT, PT, R0, R11, RZ ;  /* 0x0000000b00107210 */ /* 0x000fc80007ffe0ff */
[----:B------:R-:W-:Y:S02]  /*07b0*/  VIMNMX R17, PT, PT, RZ, R16, !PT ;  /* 0x00000010ff117248 */ /* 0x000fe40007fe0100 */
[----:B------:R-:W2:Y:S01]  /*07c0*/  LDC.64 R12, c[0x0][0x398] ;  /* 0x0000e600ff0c7b82 */ /* 0x000ea20000000a00 */
[----:B------:R-:W-:Y:S02]  /*07d0*/  VIADDMNMX R19, R16, 0x1, RZ, !PT ;  /* 0x0000000110137846 */ /* 0x000fe400078001ff */
[----:B------:R-:W-:Y:S01]  /*07e0*/  VIMNMX R18, PT, PT, R17, UR5, PT ;  /* 0x0000000511127c48 */ /* 0x000fe2000bfe0100 */
[----:B------:R-:W-:Y:S01]  /*07f0*/  IMAD.IADD R17, R10, 0x1, R11 ;  /* 0x000000010a117824 */ /* 0x000fe200078e020b */
[C---:B------:R-:W-:Y:S02]  /*0800*/  VIADDMNMX R21, R16.reuse, 0x2, RZ, !PT ;  /* 0x0000000210157846 */ /* 0x040fe400078001ff */
[----:B------:R-:W-:Y:S02]  /*0810*/  VIMNMX R20, PT, PT, R19, UR5, PT ;  /* 0x0000000513147c48 */ /* 0x000fe4000bfe0100 */
[----:B------:R-:W-:Y:S01]  /*0820*/  VIADDMNMX R22, R16, 0x3, RZ, !PT ;  /* 0x0000000310167846 */ /* 0x000fe200078001ff */
[----:B-1----:R-:W-:Y:S01]  /*0830*/  IMAD R19, R9, UR10, R18 ;  /* 0x0000000a09137c24 */ /* 0x002fe2000f8e0212 */
[----:B------:R-:W-:Y:S01]  /*0840*/  VIMNMX R16, PT, PT, R21, UR5, PT ;  /* 0x0000000515107c48 */ /* 0x000fe2000bfe0100 */
[----:B------:R-:W-:Y:S01]  /*0850*/  IMAD R21, R9, UR10, R20 ;  /* 0x0000000a09157c24 */ /* 0x000fe2000f8e0214 */
[----:B------:R-:W-:Y:S01]  /*0860*/  VIMNMX R22, PT, PT, R22, UR5, PT ;  /* 0x0000000516167c48 */ /* 0x000fe2000bfe0100 */
[----:B0-----:R-:W-:-:S04]  /*0870*/  IMAD.WIDE R18, R19, 0x4, R14 ;  /* 0x0000000413127825 */ /* 0x001fc800078e020e */
[----:B------:R-:W-:Y:S02]  /*0880*/  IMAD R25, R9, UR10, R16 ;  /* 0x0000000a09197c24 */ /* 0x000fe4000f8e0210 */
[----:B------:R-:W3:Y:S01]  /*0890*/  LDG.E.CONSTANT R19, desc[UR6][R18.64] ;  /* 0x0000000612137981 */ /* 0x000ee2000c1e9900 */
[----:B--2---:R-:W-:-:S04]  /*08a0*/  IMAD.WIDE R12, R17, 0x4, R12 ;  /* 0x00000004110c7825 */ /* 0x004fc800078e020c */
[----:B------:R-:W-:Y:S01]  /*08b0*/  IMAD.WIDE R16, R21, 0x4, R14 ;  /* 0x0000000415107825 */ /* 0x000fe200078e020e */
[----:B------:R-:W3:Y:S03]  /*08c0*/  LDG.E.CONSTANT R23, desc[UR6][R12.64] ;  /* 0x000000060c177981 */ /* 0x000ee6000c1e9900 */
[----:B------:R-:W-:Y:S01]  /*08d0*/  IMAD R27, R9, UR10, R22 ;  /* 0x0000000a091b7c24 */ /* 0x000fe2000f8e0216 */
[----:B------:R-:W2:Y:S01]  /*08e0*/  LDG.E.CONSTANT R26, desc[UR6][R12.64+0x8] ;  /* 0x000008060c1a7981 */ /* 0x000ea2000c1e9900 */
[----:B------:R-:W-:-:S03]  /*08f0*/  IMAD.WIDE R20, R25, 0x4, R14 ;  /* 0x0000000419147825 */ /* 0x000fc600078e020e */
[----:B------:R-:W4:Y:S01]  /*0900*/  LDG.E.CONSTANT R17, desc[UR6][R16.64] ;  /* 0x0000000610117981 */ /* 0x000f22000c1e9900 */
[----:B------:R-:W-:-:S03]  /*0910*/  IMAD.WIDE R14, R27, 0x4, R14 ;  /* 0x000000041b0e7825 */ /* 0x000fc600078e020e */
[----:B------:R-:W4:Y:S04]  /*0920*/  LDG.E.CONSTANT R22, desc[UR6][R12.64+0x4] ;  /* 0x000004060c167981 */ /* 0x000f28000c1e9900 */
[----:B------:R-:W2:Y:S04]  /*0930*/  LDG.E.CONSTANT R20, desc[UR6][R20.64] ;  /* 0x0000000614147981 */ /* 0x000ea8000c1e9900 */
[----:B------:R-:W5:Y:S04]  /*0940*/  LDG.E.CONSTANT R14, desc[UR6][R14.64] ;  /* 0x000000060e0e7981 */ /* 0x000f68000c1e9900 */
[----:B------:R-:W5:Y:S01]  /*0950*/  LDG.E.CONSTANT R28, desc[UR6][R12.64+0xc] ;  /* 0x00000c060c1c7981 */ /* 0x000f62000c1e9900 */
[----:B------:R-:W-:Y:S01]  /*0960*/  IADD3 R11, PT, PT, R11, 0x4, RZ ;  /* 0x000000040b0b7810 */ /* 0x000fe20007ffe0ff */
[----:B---3--:R-:W-:-:S04]  /*0970*/  FFMA R19, R23, R19, R24 ;  /* 0x0000001317137223 */ /* 0x008fc80000000018 */
[----:B----4-:R-:W-:-:S04]  /*0980*/  FFMA R19, R22, R17, R19 ;  /* 0x0000001116137223 */ /* 0x010fc80000000013 */
[----:B--2---:R-:W-:-:S04]  /*0990*/  FFMA R19, R26, R20, R19 ;  /* 0x000000141a137223 */ /* 0x004fc80000000013 */
[----:B-----5:R-:W-:-:S07]  /*09a0*/  FFMA R24, R28, R14, R19 ;  /* 0x0000000e1c187223 */ /* 0x020fce0000000013 */
.L_x_144:
[----:B------:R-:W-:Y:S05]  /*09b0*/  @!P2 BRA `(.L_x_143) ;  /* 0x000000000098a947 */ /* 0x000fea0003800000 */
[----:B------:R-:W-:Y:S02]  /*09c0*/  ISETP.NE.AND P1, PT, R2, 0x1, PT ;  /* 0x000000010200780c */ /* 0x000fe40003f25270 */
[----:B------:R-:W-:-:S04]  /*09d0*/  LOP3.LUT R12, R4, 0x1, RZ, 0xc0, !PT ;  /* 0x00000001040c7812 */ /* 0x000fc800078ec0ff */
[----:B------:R-:W-:-:S07]  /*09e0*/  ISETP.NE.U32.AND P2, PT, R12, 0x1, PT ;  /* 0x000000010c00780c */ /* 0x000fce0003f45070 */
[----:B------:R-:W-:Y:S06]  /*09f0*/  @!P1 BRA `(.L_x_145) ;  /* 0x0000000000549947 */ /* 0x000fec0003800000 */
[----:B------:R-:W0:Y:S01]  /*0a00*/  LDC.64 R14, c[0x0][0x398] ;  /* 0x0000e600ff0e7b82 */ /* 0x000e220000000a00 */
[----:B------:R-:W1:Y:S01]  /*0a10*/  LDCU UR10, c[0x0][0x394] ;  /* 0x00007280ff0a77ac */ /* 0x000e620008000800 */
[----:B------:R-:W-:Y:S01]  /*0a20*/  IADD3 R2, PT, PT, R0, R11, RZ ;  /* 0x0000000b00027210 */ /* 0x000fe20007ffe0ff */
[----:B------:R-:W-:-:S03]  /*0a30*/  IMAD.IADD R17, R10, 0x1, R11 ;  /* 0x000000010a117824 */ /* 0x000fc600078e020b */
[----:B------:R-:W-:Y:S02]  /*0a40*/  VIMNMX R16, PT, PT, RZ, R2, !PT ;  /* 0x00000002ff107248 */ /* 0x000fe40007fe0100 */
[----:B------:R-:W2:Y:S01]  /*0a50*/  LDC.64 R12, c[0x0][0x380] ;  /* 0x0000e000ff0c7b82 */ /* 0x000ea20000000a00 */
[----:B------:R-:W-:Y:S02]  /*0a60*/  VIADDMNMX R2, R2, 0x1, RZ, !PT ;  /* 0x0000000102027846 */ /* 0x000fe400078001ff */
[----:B------:R-:W-:Y:S02]  /*0a70*/  VIMNMX R16, PT, PT, R16, UR5, PT ;  /* 0x0000000510107c48 */ /* 0x000fe4000bfe0100 */
[----:B------:R-:W-:-:S03]  /*0a80*/  VIMNMX R2, PT, PT, R2, UR5, PT ;  /* 0x0000000502027c48 */ /* 0x000fc6000bfe0100 */
[C---:B-1----:R-:W-:Y:S02]  /*0a90*/  IMAD R19, R9.reuse, UR10, R16 ;  /* 0x0000000a09137c24 */ /* 0x042fe4000f8e0210 */
[----:B------:R-:W-:Y:S02]  /*0aa0*/  IMAD R21, R9, UR10, R2 ;  /* 0x0000000a09157c24 */ /* 0x000fe4000f8e0202 */
[----:B0-----:R-:W-:-:S05]  /*0ab0*/  IMAD.WIDE R14, R17, 0x4, R14 ;  /* 0x00000004110e7825 */ /* 0x001fca00078e020e */
[----:B------:R-:W3:Y:S01]  /*0ac0*/  LDG.E.CONSTANT R2, desc[UR6][R14.64+0x4] ;  /* 0x000004060e027981 */ /* 0x000ee2000c1e9900 */
[----:B--2---:R-:W-:-:S03]  /*0ad0*/  IMAD.WIDE R16, R19, 0x4, R12 ;  /* 0x0000000413107825 */ /* 0x004fc600078e020c */
[----:B------:R-:W2:Y:S01]  /*0ae0*/  LDG.E.CONSTANT R19, desc[UR6][R14.64] ;  /* 0x000000060e137981 */ /* 0x000ea2000c1e9900 */
[----:B------:R-:W-:-:S03]  /*0af0*/  IMAD.WIDE R12, R21, 0x4, R12 ;  /* 0x00000004150c7825 */ /* 0x000fc600078e020c */
[----:B------:R-:W2:Y:S04]  /*0b00*/  LDG.E.CONSTANT R16, desc[UR6][R16.64] ;  /* 0x0000000610107981 */ /* 0x000ea8000c1e9900 */
[----:B------:R-:W3:Y:S01]  /*0b10*/  LDG.E.CONSTANT R12, desc[UR6][R12.64] ;  /* 0x000000060c0c7981 */ /* 0x000ee2000c1e9900 */
[----:B------:R-:W-:Y:S01]  /*0b20*/  IADD3 R11, PT, PT, R11, 0x2, RZ ;  /* 0x000000020b0b7810 */ /* 0x000fe20007ffe0ff */
[----:B--2---:R-:W-:-:S04]  /*0b30*/  FFMA R19, R19, R16, R24 ;  /* 0x0000001013137223 */ /* 0x004fc80000000018 */
[----:B---3--:R-:W-:-:S07]  /*0b40*/  FFMA R24, R2, R12, R19 ;  /* 0x0000000c02187223 */ /* 0x008fce0000000013 */
.L_x_145:
[----:B------:R-:W-:Y:S05]  /*0b50*/  @!P2 BRA `(.L_x_143) ;  /* 0x000000000030a947 */ /* 0x000fea0003800000 */
[----:B------:R-:W0:Y:S01]  /*0b60*/  LDC.64 R14, c[0x0][0x398] ;  /* 0x0000e600ff0e7b82 */ /* 0x000e220000000a00 */
[----:B------:R-:W1:Y:S01]  /*0b70*/  LDCU UR10, c[0x0][0x394] ;  /* 0x00007280ff0a77ac */ /* 0x000e620008000800 */
[----:B------:R-:W-:Y:S02]  /*0b80*/  VIADDMNMX R2, R11, R0, RZ, !PT ;  /* 0x000000000b027246 */ /* 0x000fe400078001ff */
[----:B------:R-:W-:Y:S02]  /*0b90*/  IADD3 R11, PT, PT, R10, R11, RZ ;  /* 0x0000000b0a0b7210 */ /* 0x000fe40007ffe0ff */
[----:B------:R-:W-:Y:S02]  /*0ba0*/  VIMNMX R2, PT, PT, R2, UR5, PT ;  /* 0x0000000502027c48 */ /* 0x000fe4000bfe0100 */
[----:B------:R-:W2:Y:S03]  /*0bb0*/  LDC.64 R12, c[0x0][0x380] ;  /* 0x0000e000ff0c7b82 */ /* 0x000ea60000000a00 */
[----:B-1----:R-:W-:-:S02]  /*0bc0*/  IMAD R9, R9, UR10, R2 ;  /* 0x0000000a09097c24 */ /* 0x002fc4000f8e0202 */
[----:B0-----:R-:W-:-:S06]  /*0bd0*/  IMAD.WIDE R14, R11, 0x4, R14 ;  /* 0x000000040b0e7825 */ /* 0x001fcc00078e020e */
[----:B------:R-:W3:Y:S01]  /*0be0*/  LDG.E.CONSTANT R15, desc[UR6][R14.64] ;  /* 0x000000060e0f7981 */ /* 0x000ee2000c1e9900 */
[----:B--2---:R-:W-:-:S06]  /*0bf0*/  IMAD.WIDE R12, R9, 0x4, R12 ;  /* 0x00000004090c7825 */ /* 0x004fcc00078e020c */
[----:B------:R-:W3:Y:S02]  /*0c00*/  LDG.E.CONSTANT R12, desc[UR6][R12.64] ;  /* 0x000000060c0c7981 */ /* 0x000ee4000c1e9900 */
[----:B---3--:R-:W-:-:S07]  /*0c10*/  FFMA R24, R15, R12, R24 ;  /* 0x0000000c0f187223 */ /* 0x008fce0000000018 */
.L_x_143:
[----:B------:R-:W-:Y:S05]  /*0c20*/  @P0 BRA `(.L_x_146) ;  /* 0xfffffff400680947 */ /* 0x000fea000383ffff */
.L_x_140:
[----:B------:R-:W0:Y:S01]  /*0c30*/  LDC.64 R4, c[0x0][0x388] ;  /* 0x0000e200ff047b82 */ /* 0x000e220000000a00 */
[----:B------:R-:W1:Y:S02]  /*0c40*/  LDCU UR4, c[0x0][0x394] ;  /* 0x00007280ff0477ac */ /* 0x000e640008000800 */
[----:B-1----:R-:W-:-:S04]  /*0c50*/  IMAD R3, R3, UR4, R0 ;  /* 0x0000000403037c24 */ /* 0x002fc8000f8e0200 */
[----:B0-----:R-:W-:-:S05]  /*0c60*/  IMAD.WIDE R2, R3, 0x4, R4 ;  /* 0x0000000403027825 */ /* 0x001fca00078e0204 */
[----:B------:R-:W-:Y:S01]  /*0c70*/  STG.E desc[UR6][R2.64], R24 ;  /* 0x0000001802007986 */ /* 0x000fe2000c101906 */
[----:B------:R-:W-:Y:S05]  /*0c80*/  EXIT ;  /* 0x000000000000794d */ /* 0x000fea0003800000 */
.L_x_147:
        /* <DEDUP_REMOVED lines=15> */
.L_x_155:


//--------------------- .nv.shared._Z12conv2d_tiledILi32ELi16ELi15EEvPKfPfiiS1_b --------------------------
	.section	.nv.shared._Z12conv2d_tiledILi32ELi16ELi15EEvPKfPfiiS1_b,"aw",@nobits
	.sectionflags	@""
	.align	16
	.zero		1024


//--------------------- .nv.shared.reserved.0     --------------------------
	.section	.nv.shared.reserved.0,"aw",@nobits
	.weak		__nv_reservedSMEM_offset_0_alias
	.size		__nv_reservedSMEM_offset_0_alias, 0, 64
	.other		__nv_reservedSMEM_offset_0_alias,@"STO_CUDA_RESERVED_SHARED STV_DEFAULT"
__nv_reservedSMEM_offset_0_alias:
	.zero		0
	.zero		64


//--------------------- .nv.shared._Z12conv2d_tiledILi32ELi16ELi13EEvPKfPfiiS1_b --------------------------
	.section	.nv.shared._Z12conv2d_tiledILi32ELi16ELi13EEvPKfPfiiS1_b,"aw",@nobits
	.sectionflags	@""
	.align	16
	.zero		1024


//--------------------- .nv.shared._Z12conv2d_tiledILi32ELi16ELi11EEvPKfPfiiS1_b --------------------------
	.section	.nv.shared._Z12conv2d_tiledILi32ELi16ELi11EEvPKfPfiiS1_b,"aw",@nobits
	.sectionflags	@""
	.align	16
	.zero		1024


//--------------------- .nv.shared._Z12conv2d_tiledILi32ELi16ELi9EEvPKfPfiiS1_b --------------------------
	.section	.nv.shared._Z12conv2d_tiledILi32ELi16ELi9EEvPKfPfiiS1_b,"aw",@nobits
	.sectionflags	@""
	.align	16
	.zero		1024


//--------------------- .nv.shared._Z12conv2d_tiledILi32ELi16ELi7EEvPKfPfiiS1_b --------------------------
	.section	.nv.shared._Z12conv2d_tiledILi32ELi16ELi7EEvPKfPfiiS1_b,"aw",@nobits
	.sectionflags	@""
	.align	16
	.zero		1024


//--------------------- .nv.shared._Z12conv2d_tiledILi32ELi16ELi5EEvPKfPfiiS1_b --------------------------
	.section	.nv.shared._Z12conv2d_tiledILi32ELi16ELi5EEvPKfPfiiS1_b,"aw",@nobits
	.sectionflags	@""
	.align	16
	.zero		1024


//--------------------- .nv.shared._Z12conv2d_tiledILi32ELi16ELi3EEvPKfPfiiS1_b --------------------------
	.section	.nv.shared._Z12conv2d_tiledILi32ELi16ELi3EEvPKfPfiiS1_b,"aw",@nobits
	.sectionflags	@""
	.align	16
	.zero		1024


//--------------------- .nv.shared._Z12conv2d_naivePKfPfiiS0_i --------------------------
	.section	.nv.shared._Z12conv2d_naivePKfPfiiS0_i,"aw",@nobits
	.sectionflags	@""
	.align	16
	.zero		1024


//--------------------- .nv.constant0._Z12conv2d_tiledILi32ELi16ELi15EEvPKfPfiiS1_b --------------------------
	.section	.nv.constant0._Z12conv2d_tiledILi32ELi16ELi15EEvPKfPfiiS1_b,"a",@progbits
	.sectionflags	@""
	.align	4
.nv.constant0._Z12conv2d_tiledILi32ELi16ELi15EEvPKfPfiiS1_b:
	.zero		929


//--------------------- .nv.constant0._Z12conv2d_tiledILi32ELi16ELi13EEvPKfPfiiS1_b --------------------------
	.section	.nv.constant0._Z12conv2d_tiledILi32ELi16ELi13EEvPKfPfiiS1_b,"a",@progbits
	.sectionflags	@""
	.align	4
.nv.constant0._Z12conv2d_tiledILi32ELi16ELi13EEvPKfPfiiS1_b:
	.zero		929


//--------------------- .nv.constant0._Z12conv2d_tiledILi32ELi16ELi11EEvPKfPfiiS1_b --------------------------
	.section	.nv.constant0._Z12conv2d_tiledILi32ELi16ELi11EEvPKfPfiiS1_b,"a",@progbits
	.sectionflags	@""
	.align	4
.nv.constant0._Z12conv2d_tiledILi32ELi16ELi11EEvPKfPfiiS1_b:
	.zero		929


//--------------------- .nv.constant0._Z12conv2d_tiledILi32ELi16ELi9EEvPKfPfiiS1_b --------------------------
	.section	.nv.constant0._Z12conv2d_tiledILi32ELi16ELi9EEvPKfPfiiS1_b,"a",@progbits
	.sectionflags	@""
	.align	4
.nv.constant0._Z12conv2d_tiledILi32ELi16ELi9EEvPKfPfiiS1_b:
	.zero		929


//--------------------- .nv.constant0._Z12conv2d_tiledILi32ELi16ELi7EEvPKfPfiiS1_b --------------------------
	.section	.nv.constant0._Z12conv2d_tiledILi32ELi16ELi7EEvPKfPfiiS1_b,"a",@progbits
	.sectionflags	@""
	.align	4
.nv.constant0._Z12conv2d_tiledILi32ELi16ELi7EEvPKfPfiiS1_b:
	.zero		929


//--------------------- .nv.constant0._Z12conv2d_tiledILi32ELi16ELi5EEvPKfPfiiS1_b --------------------------
	.section	.nv.constant0._Z12conv2d_tiledILi32ELi16ELi5EEvPKfPfiiS1_b,"a",@progbits
	.sectionflags	@""
	.align	4
.nv.constant0._Z12conv2d_tiledILi32ELi16ELi5EEvPKfPfiiS1_b:
	.zero		929


//--------------------- .nv.constant0._Z12conv2d_tiledILi32ELi16ELi3EEvPKfPfiiS1_b --------------------------
	.section	.nv.constant0._Z12conv2d_tiledILi32ELi16ELi3EEvPKfPfiiS1_b,"a",@progbits
	.sectionflags	@""
	.align	4
.nv.constant0._Z12conv2d_tiledILi32ELi16ELi3EEvPKfPfiiS1_b:
	.zero		929


//--------------------- .nv.constant0._Z12conv2d_naivePKfPfiiS0_i --------------------------
	.section	.nv.constant0._Z12conv2d_naivePKfPfiiS0_i,"a",@progbits
	.sectionflags	@""
	.align	4
.nv.constant0._Z12conv2d_naivePKfPfiiS0_i:
	.zero		932


//--------------------- SYMBOLS --------------------------

	.type		.nv.reservedSmem.offset0,@object
	.size		.nv.reservedSmem.offset0,0x4
	.type		.nv.reservedSmem.cap,@object
	.size		.nv.reservedSmem.cap,0x4
